def matmul_kernel(
    a_ptr,
    b_ptr,
    c_ptr,
    M,
    N,
    K,
    stride_am,
    stride_ak,
    stride_bk,
    stride_bn,
    stride_cm,
    stride_cn,
    BLOCK_M: tl.constexpr,
    BLOCK_N: tl.constexpr,
    BLOCK_K: tl.constexpr,
    GROUP_M: tl.constexpr,
):
    pid = tl.program_id(axis=0)
    num_pid_m = tl.cdiv(M, BLOCK_M)
    num_pid_n = tl.cdiv(N, BLOCK_N)
    num_pid_in_group = GROUP_M * num_pid_n
    group_id = pid // num_pid_in_group
    first_pid_m = group_id * GROUP_M
    group_size_m = min(num_pid_m - first_pid_m, GROUP_M)
    pid_m = first_pid_m + ((pid % num_pid_in_group) % group_size_m)
    pid_n = (pid % num_pid_in_group) // group_size_m

    offs_am = (pid_m * BLOCK_M + tl.arange(0, BLOCK_M)) % M
    offs_bn = (pid_n * BLOCK_N + tl.arange(0, BLOCK_N)) % N
    offs_k = tl.arange(0, BLOCK_K)
    a_ptrs = a_ptr + offs_am[:, None] * stride_am + offs_k[None, :] * stride_ak
    b_ptrs = b_ptr + offs_k[:, None] * stride_bk + offs_bn[None, :] * stride_bn

    acc = tl.zeros((BLOCK_M, BLOCK_N), dtype=tl.float32)
    for kk in range(0, tl.cdiv(K, BLOCK_K)):
        a = tl.load(a_ptrs, mask=offs_k[None, :] < K - kk * BLOCK_K, other=0.0)
        b = tl.load(b_ptrs, mask=offs_k[:, None] < K - kk * BLOCK_K, other=0.0)
        acc = tl.dot(a, b, acc)
        a_ptrs += BLOCK_K * stride_ak
        b_ptrs += BLOCK_K * stride_bk

    c = acc.to(c_ptr.dtype.element_ty)
    offs_cm = pid_m * BLOCK_M + tl.arange(0, BLOCK_M)
    offs_cn = pid_n * BLOCK_N + tl.arange(0, BLOCK_N)
    c_ptrs = c_ptr + offs_cm[:, None] * stride_cm + offs_cn[None, :] * stride_cn
    mask = (offs_cm[:, None] < M) & (offs_cn[None, :] < N)
    tl.store(c_ptrs, c, mask=mask)

# config = {"BLOCK_K": 64, "BLOCK_M": 256, "BLOCK_N": 64, "GROUP_M": 4, "arch": "sm_100", "dtype": "fp32", "num_ctas": 1, "num_stages": 3, "num_warps": 4}
# arch = sm_100


// ===== COMPILED SASS (sm_100a) =====

	.target	sm_100a

	.elftype	@"ET_EXEC"


//--------------------- .note.nv.tkinfo           --------------------------
	.section	.note.nv.tkinfo,"",@"SHT_NOTE"
	.sectionflags	@"SHF_NOTE_NV_TKINFO"
	.tkinfo
        /*0018*/ 	.word	0x00000081
        /*0030*/ 	.string	""
        /*0030*/ 	.string	"ptxas-blackwell"
        /*0030*/ 	.string	"Cuda compilation tools, release 12.9, V12.9.86"
        /*0030*/ 	.string	"Build cuda_12.9.r12.9/compiler.36037853_0"
        /*0030*/ 	.string	"-v  -suppress-debug-info  -lineinfo  -arch sm_100a "



//--------------------- .note.nv.cuver            --------------------------
	.section	.note.nv.cuver,"",@"SHT_NOTE"
	.sectionflags	@"SHF_NOTE_NV_CUVER"
        /*0018*/ 	.short	0x0001
        /*001a*/ 	.short	0x0064
        /*001c*/ 	.short	0x0001
        /*001e*/ 	.short	0x0000
        /*0020*/ 	.short	0x0001
        /*0022*/ 	.short	0x0000


//--------------------- .nv.info                  --------------------------
	.section	.nv.info,"",@"SHT_CUDA_INFO"
	.align	4


	//----- nvinfo : EIATTR_REGCOUNT
	.align		4
        /*0000*/ 	.byte	0x04, 0x2f
        /*0002*/ 	.short	(.L_4 - .L_3)
	.align		4
.L_3:
        /*0004*/ 	.word	index@(matmul_kernel)
        /*0008*/ 	.word	0x000000ff


	//----- nvinfo : EIATTR_FRAME_SIZE
	.align		4
.L_4:
        /*000c*/ 	.byte	0x04, 0x11
        /*000e*/ 	.short	(.L_6 - .L_5)
	.align		4
.L_5:
        /*0010*/ 	.word	index@($__internal_2_$__cuda_sm10x_tcgen05_guardrail_trap_unallocated_columns_being_dealloced)
        /*0014*/ 	.word	0x000005b8


	//----- nvinfo : EIATTR_FRAME_SIZE
	.align		4
.L_6:
        /*0018*/ 	.byte	0x04, 0x11
        /*001a*/ 	.short	(.L_8 - .L_7)
	.align		4
.L_7:
        /*001c*/ 	.word	index@($__internal_1_$__cuda_sm10x_tcgen05_guardrail_trap_phase_invalid_during_alloc)
        /*0020*/ 	.word	0x000005b8


	//----- nvinfo : EIATTR_FRAME_SIZE
	.align		4
.L_8:
        /*0024*/ 	.byte	0x04, 0x11
        /*0026*/ 	.short	(.L_10 - .L_9)
	.align		4
.L_9:
        /*0028*/ 	.word	index@($__internal_0_$__cuda_sm10x_tcgen05_guardrail_trap_col_being_dealloced_not_returned_by_alloc)
        /*002c*/ 	.word	0x000005b8


	//----- nvinfo : EIATTR_FRAME_SIZE
	.align		4
.L_10:
        /*0030*/ 	.byte	0x04, 0x11
        /*0032*/ 	.short	(.L_12 - .L_11)
	.align		4
.L_11:
        /*0034*/ 	.word	index@(matmul_kernel)
        /*0038*/ 	.word	0x000005b8


	//----- nvinfo : EIATTR_MIN_STACK_SIZE
	.align		4
.L_12:
        /*003c*/ 	.byte	0x04, 0x12
        /*003e*/ 	.short	(.L_14 - .L_13)
	.align		4
.L_13:
        /*0040*/ 	.word	index@(matmul_kernel)
        /*0044*/ 	.word	0x000005b8
.L_14:


//--------------------- .nv.info.matmul_kernel    --------------------------
	.section	.nv.info.matmul_kernel,"",@"SHT_CUDA_INFO"
	.sectionflags	@""
	.align	4


	//----- nvinfo : EIATTR_CUDA_API_VERSION
	.align		4
        /*0000*/ 	.byte	0x04, 0x37
        /*0002*/ 	.short	(.L_16 - .L_15)
.L_15:
        /*0004*/ 	.word	0x00000081


	//----- nvinfo : EIATTR_KPARAM_INFO
	.align		4
.L_16:
        /*0008*/ 	.byte	0x04, 0x17
        /*000a*/ 	.short	(.L_18 - .L_17)
.L_17:
        /*000c*/ 	.word	0x00000000
        /*0010*/ 	.short	0x000d
        /*0012*/ 	.short	0x0048
        /*0014*/ 	.byte	0x00, 0xf4, 0x21, 0x00


	//----- nvinfo : EIATTR_KPARAM_INFO
	.align		4
.L_18:
        /*0018*/ 	.byte	0x04, 0x17
        /*001a*/ 	.short	(.L_20 - .L_19)
.L_19:
        /*001c*/ 	.word	0x00000000
        /*0020*/ 	.short	0x000c
        /*0022*/ 	.short	0x0040
        /*0024*/ 	.byte	0x00, 0xf4, 0x21, 0x00


	//----- nvinfo : EIATTR_KPARAM_INFO
	.align		4
.L_20:
        /*0028*/ 	.byte	0x04, 0x17
        /*002a*/ 	.short	(.L_22 - .L_21)
.L_21:
        /*002c*/ 	.word	0x00000000
        /*0030*/ 	.short	0x000b
        /*0032*/ 	.short	0x0038
        /*0034*/ 	.byte	0x00, 0xf0, 0x11, 0x00


	//----- nvinfo : EIATTR_KPARAM_INFO
	.align		4
.L_22:
        /*0038*/ 	.byte	0x04, 0x17
        /*003a*/ 	.short	(.L_24 - .L_23)
.L_23:
        /*003c*/ 	.word	0x00000000
        /*0040*/ 	.short	0x000a
        /*0042*/ 	.short	0x0034
        /*0044*/ 	.byte	0x00, 0xf0, 0x11, 0x00


	//----- nvinfo : EIATTR_KPARAM_INFO
	.align		4
.L_24:
        /*0048*/ 	.byte	0x04, 0x17
        /*004a*/ 	.short	(.L_26 - .L_25)
.L_25:
        /*004c*/ 	.word	0x00000000
        /*0050*/ 	.short	0x0009
        /*0052*/ 	.short	0x0030
        /*0054*/ 	.byte	0x00, 0xf0, 0x11, 0x00


	//----- nvinfo : EIATTR_KPARAM_INFO
	.align		4
.L_26:
        /*0058*/ 	.byte	0x04, 0x17
        /*005a*/ 	.short	(.L_28 - .L_27)
.L_27:
        /*005c*/ 	.word	0x00000000
        /*0060*/ 	.short	0x0008
        /*0062*/ 	.short	0x002c
        /*0064*/ 	.byte	0x00, 0xf0, 0x11, 0x00


	//----- nvinfo : EIATTR_KPARAM_INFO
	.align		4
.L_28:
        /*0068*/ 	.byte	0x04, 0x17
        /*006a*/ 	.short	(.L_30 - .L_29)
.L_29:
        /*006c*/ 	.word	0x00000000
        /*0070*/ 	.short	0x0007
        /*0072*/ 	.short	0x0028
        /*0074*/ 	.byte	0x00, 0xf0, 0x11, 0x00


	//----- nvinfo : EIATTR_KPARAM_INFO
	.align		4
.L_30:
        /*0078*/ 	.byte	0x04, 0x17
        /*007a*/ 	.short	(.L_32 - .L_31)
.L_31:
        /*007c*/ 	.word	0x00000000
        /*0080*/ 	.short	0x0006
        /*0082*/ 	.short	0x0024
        /*0084*/ 	.byte	0x00, 0xf0, 0x11, 0x00


	//----- nvinfo : EIATTR_KPARAM_INFO
	.align		4
.L_32:
        /*0088*/ 	.byte	0x04, 0x17
        /*008a*/ 	.short	(.L_34 - .L_33)
.L_33:
        /*008c*/ 	.word	0x00000000
        /*0090*/ 	.short	0x0005
        /*0092*/ 	.short	0x0020
        /*0094*/ 	.byte	0x00, 0xf0, 0x11, 0x00


	//----- nvinfo : EIATTR_KPARAM_INFO
	.align		4
.L_34:
        /*0098*/ 	.byte	0x04, 0x17
        /*009a*/ 	.short	(.L_36 - .L_35)
.L_35:
        /*009c*/ 	.word	0x00000000
        /*00a0*/ 	.short	0x0004
        /*00a2*/ 	.short	0x001c
        /*00a4*/ 	.byte	0x00, 0xf0, 0x11, 0x00


	//----- nvinfo : EIATTR_KPARAM_INFO
	.align		4
.L_36:
        /*00a8*/ 	.byte	0x04, 0x17
        /*00aa*/ 	.short	(.L_38 - .L_37)
.L_37:
        /*00ac*/ 	.word	0x00000000
        /*00b0*/ 	.short	0x0003
        /*00b2*/ 	.short	0x0018
        /*00b4*/ 	.byte	0x00, 0xf0, 0x11, 0x00


	//----- nvinfo : EIATTR_KPARAM_INFO
	.align		4
.L_38:
        /*00b8*/ 	.byte	0x04, 0x17
        /*00ba*/ 	.short	(.L_40 - .L_39)
.L_39:
        /*00bc*/ 	.word	0x00000000
        /*00c0*/ 	.short	0x0002
        /*00c2*/ 	.short	0x0010
        /*00c4*/ 	.byte	0x00, 0xf4, 0x21, 0x00


	//----- nvinfo : EIATTR_KPARAM_INFO
	.align		4
.L_40:
        /*00c8*/ 	.byte	0x04, 0x17
        /*00ca*/ 	.short	(.L_42 - .L_41)
.L_41:
        /*00cc*/ 	.word	0x00000000
        /*00d0*/ 	.short	0x0001
        /*00d2*/ 	.short	0x0008
        /*00d4*/ 	.byte	0x00, 0xf4, 0x21, 0x00


	//----- nvinfo : EIATTR_KPARAM_INFO
	.align		4
.L_42:
        /*00d8*/ 	.byte	0x04, 0x17
        /*00da*/ 	.short	(.L_44 - .L_43)
.L_43:
        /*00dc*/ 	.word	0x00000000
        /*00e0*/ 	.short	0x0000
        /*00e2*/ 	.short	0x0000
        /*00e4*/ 	.byte	0x00, 0xf4, 0x21, 0x00


	//----- nvinfo : EIATTR_AT_ENTRY_FRAGMENTS
	.align		4
.L_44:
        /*00e8*/ 	.byte	0x04, 0x4f
        /*00ea*/ 	.short	(.L_46 - .L_45)


	//   ....[0]....
.L_45:
        /*00ec*/ 	.word	0x00000004


	//----- nvinfo : EIATTR_RESERVED_SMEM_USED
	.align		4
.L_46:
        /*00f0*/ 	.byte	0x01, 0x41
	.zero		2


	//----- nvinfo : EIATTR_SPARSE_MMA_MASK
	.align		4
        /*00f4*/ 	.byte	0x03, 0x50
        /*00f6*/ 	.short	0x0000


	//----- nvinfo : EIATTR_TCGEN05_1CTA_USED
	.align		4
        /*00f8*/ 	.byte	0x01, 0x51
	.zero		2


	//----- nvinfo : EIATTR_MAXREG_COUNT
	.align		4
        /*00fc*/ 	.byte	0x03, 0x1b
        /*00fe*/ 	.short	0x00ff


	//----- nvinfo : EIATTR_NUM_BARRIERS
	.align		4
        /*0100*/ 	.byte	0x02, 0x4c
        /*0102*/ 	.byte	0x01
	.zero		1


	//----- nvinfo : EIATTR_ANNOTATIONS
	.align		4
        /*0104*/ 	.byte	0x04, 0x55
        /*0106*/ 	.short	(.L_48 - .L_47)


	//   ....[0]....
.L_47:
        /*0108*/ 	.word	0x00000001
        /*010c*/ 	.byte	0xf0, 0x09, 0x00, 0x00, 0x01, 0x00, 0x00, 0x00, 0x30, 0x0a, 0x00, 0x00, 0x01, 0x00, 0x00, 0x00
        /* <DEDUP_REMOVED lines=604> */
        /*26dc*/ 	.byte	0x50, 0x6b, 0x01, 0x00, 0x01, 0x00, 0x00, 0x00, 0x60, 0x6b, 0x01, 0x00


	//----- nvinfo : EIATTR_INT_WARP_WIDE_INSTR_OFFSETS
	.align		4
.L_48:
        /*26e8*/ 	.byte	0x04, 0x31
        /*26ea*/ 	.short	(.L_50 - .L_49)


	//   ....[0]....
.L_49:
        /*26ec*/ 	.word	0x00002650


	//   ....[1]....
        /*26f0*/ 	.word	0x00002680


	//   ....[2]....
        /*26f4*/ 	.word	0x00002790


	//   ....[3]....
        /*26f8*/ 	.word	0x000191d0


	//   ....[4]....
        /*26fc*/ 	.word	0x00019220


	//----- nvinfo : EIATTR_COOP_GROUP_MASK_REGIDS
	.align		4
.L_50:
        /*2700*/ 	.byte	0x04, 0x29
        /*2702*/ 	.short	(.L_52 - .L_51)


	//   ....[0]....
.L_51:
        /*2704*/ 	.word	0xffffffff


	//   ....[1]....
        /*2708*/ 	.word	0xffffffff


	//   ....[2]....
        /*270c*/ 	.word	0xffffffff


	//   ....[3]....
        /*2710*/ 	.word	0xffffffff


	//----- nvinfo : EIATTR_COOP_GROUP_INSTR_OFFSETS
	.align		4
.L_52:
        /*2714*/ 	.byte	0x04, 0x28
        /*2716*/ 	.short	(.L_54 - .L_53)


	//   ....[0]....
.L_53:
        /*2718*/ 	.word	0x00000070


	//   ....[1]....
        /*271c*/ 	.word	0x00000330


	//   ....[2]....
        /*2720*/ 	.word	0x00019060


	//   ....[3]....
        /*2724*/ 	.word	0x000192d0


	//----- nvinfo : EIATTR_VRC_CTA_INIT_COUNT
	.align		4
.L_54:
        /*2728*/ 	.byte	0x02, 0x4a
        /*272a*/ 	.byte	0x80
	.zero		1


	//----- nvinfo : EIATTR_MBARRIER_INSTR_OFFSETS
	.align		4
        /*272c*/ 	.byte	0x04, 0x39
        /*272e*/ 	.short	(.L_56 - .L_55)


	//   ....[0]....
.L_55:
        /*2730*/ 	.word	0x00002840
        /*2734*/ 	.word	0x000000ff
        /*2738*/ 	.word	0x00000000
        /*273c*/ 	.short	0x0100
        /*273e*/ 	.byte	0x04
	.zero		1


	//   ....[1]....
        /*2740*/ 	.word	0x000028d0
        /*2744*/ 	.word	0x000000ff
        /*2748*/ 	.word	0x0002c008
        /*274c*/ 	.short	0x0100
        /*274e*/ 	.byte	0x09
	.zero		1


	//   ....[2]....
        /*2750*/ 	.word	0x0000fb20
        /*2754*/ 	.word	0x000000ff
        /*2758*/ 	.word	0x00000000
        /*275c*/ 	.short	0x010a
        /*275e*/ 	.byte	0x04
	.zero		1


	//   ....[3]....
        /*2760*/ 	.word	0x00016b10
        /*2764*/ 	.word	0x000000ff
        /*2768*/ 	.word	0x00000000
        /*276c*/ 	.short	0x010a
        /*276e*/ 	.byte	0x04
	.zero		1


	//   ....[4]....
        /*2770*/ 	.word	0x00016b80
        /*2774*/ 	.word	0x000000ff
        /*2778*/ 	.word	0x0002c000
        /*277c*/ 	.short	0x0108
        /*277e*/ 	.byte	0x09
	.zero		1


	//   ....[5]....
        /*2780*/ 	.word	0x00016bb0
        /*2784*/ 	.word	0x000000ff
        /*2788*/ 	.word	0x0002c008
        /*278c*/ 	.short	0x0108
        /*278e*/ 	.byte	0x09
	.zero		1


	//   ....[6]....
        /*2790*/ 	.word	0x000192f0
        /*2794*/ 	.word	0x000000ff
        /*2798*/ 	.word	0x00000000
        /*279c*/ 	.short	0x010a
        /*279e*/ 	.byte	0x04
	.zero		1


	//   ....[7]....
        /*27a0*/ 	.word	0x00019320
        /*27a4*/ 	.word	0x000000ff
        /*27a8*/ 	.word	0x00000000
        /*27ac*/ 	.short	0x010a
        /*27ae*/ 	.byte	0x04
	.zero		1


	//----- nvinfo : EIATTR_NUM_MBARRIERS
	.align		4
.L_56:
        /*27b0*/ 	.byte	0x03, 0x38
        /*27b2*/ 	.short	0x0002


	//----- nvinfo : EIATTR_EXIT_INSTR_OFFSETS
	.align		4
        /*27b4*/ 	.byte	0x04, 0x1c
        /*27b6*/ 	.short	(.L_58 - .L_57)


	//   ....[0]....
.L_57:
        /*27b8*/ 	.word	0x000192e0


	//----- nvinfo : EIATTR_REQNTID
	.align		4
.L_58:
        /*27bc*/ 	.byte	0x04, 0x10
        /*27be*/ 	.short	(.L_60 - .L_59)
.L_59:
        /*27c0*/ 	.word	0x00000080
        /*27c4*/ 	.word	0x00000001
        /*27c8*/ 	.word	0x00000001


	//----- nvinfo : EIATTR_CRS_STACK_SIZE
	.align		4
.L_60:
        /*27cc*/ 	.byte	0x04, 0x1e
        /*27ce*/ 	.short	(.L_62 - .L_61)
.L_61:
        /*27d0*/ 	.word	0x00000000


	//----- nvinfo : EIATTR_CBANK_PARAM_SIZE
	.align		4
.L_62:
        /*27d4*/ 	.byte	0x03, 0x19
        /*27d6*/ 	.short	0x0050


	//----- nvinfo : EIATTR_PARAM_CBANK
	.align		4
        /*27d8*/ 	.byte	0x04, 0x0a
        /*27da*/ 	.short	(.L_64 - .L_63)
	.align		4
.L_63:
        /*27dc*/ 	.word	index@(.nv.constant0.matmul_kernel)
        /*27e0*/ 	.short	0x0380
        /*27e2*/ 	.short	0x0050


	//----- nvinfo : EIATTR_SW_WAR
	.align		4
.L_64:
        /*27e4*/ 	.byte	0x04, 0x36
        /*27e6*/ 	.short	(.L_66 - .L_65)
.L_65:
        /*27e8*/ 	.word	0x00000008
.L_66:


//--------------------- .nv.compat                --------------------------
	.section	.nv.compat,"",@"SHT_CUDA_COMPAT_INFO"
	.align	4
        /*0000*/ 	.byte	0x02, 0x02, 0x02, 0x00, 0x02, 0x05, 0x05, 0x00, 0x02, 0x03, 0x00, 0x00, 0x02, 0x06, 0x01, 0x00


//--------------------- .nv.callgraph             --------------------------
	.section	.nv.callgraph,"",@"SHT_CUDA_CALLGRAPH"
	.align	4
	.sectionentsize	8
	.align		4
        /*0000*/ 	.word	0x00000000
	.align		4
        /*0004*/ 	.word	0xffffffff
	.align		4
        /*0008*/ 	.word	0x00000000
	.align		4
        /*000c*/ 	.word	0xfffffffe
	.align		4
        /*0010*/ 	.word	0x00000000
	.align		4
        /*0014*/ 	.word	0xfffffffd
	.align		4
        /*0018*/ 	.word	0x00000000
	.align		4
        /*001c*/ 	.word	0xfffffffc


//--------------------- .text.matmul_kernel       --------------------------
	.section	.text.matmul_kernel,"ax",@progbits
	.align	128
        .global         matmul_kernel
        .type           matmul_kernel,@function
        .size           matmul_kernel,(.L_x_21 - matmul_kernel)
        .other          matmul_kernel,@"STO_CUDA_ENTRY STV_DEFAULT"
matmul_kernel:
.text.matmul_kernel:
[----:B------:R-:W1:Y:S01]  /*0000*/  LDC R1, c[0x0][0x37c] ;  /* 0x0000df00ff017b82 */ /* 0x000e620000000800 */
[----:B------:R-:W2:Y:S01]  /*0010*/  S2R R0, SR_TID.X ;  /* 0x0000000000007919 */ /* 0x000ea20000002100 */
[----:B-1----:R-:W-:Y:S01]  /*0020*/  VIADD R1, R1, 0xfffffa48 ;  /* 0xfffffa4801017836 */ /* 0x002fe20000000000 */
[----:B--2---:R-:W-:-:S13]  /*0030*/  ISETP.GE.U32.AND P0, PT, R0, 0x20, PT ;  /* 0x000000200000780c */ /* 0x004fda0003f06070 */
[----:B------:R-:W-:Y:S02]  /*0040*/  VOTEU.ANY UP0, P0 ;  /* 0x0000000000ff7886 */ /* 0x000fe40000000100 */
[----:B------:R-:W-:Y:S05]  /*0050*/  BRA.U UP0, `(.L_x_0) ;  /* 0x0000000100b87547 */ /* 0x000fea000b800000 */
[----:B------:R-:W1:Y:S01]  /*0060*/  S2UR UR6, SR_CgaCtaId ;  /* 0x00000000000679c3 */ /* 0x000e620000008800 */
[----:B------:R-:W-:Y:S01]  /*0070*/  NOP ;  /* 0x0000000000007918 */ /* 0x000fe20000000000 */
[----:B------:R-:W-:Y:S02]  /*0080*/  UMOV UR4, 0x40 ;  /* 0x0000004000047882 */ /* 0x000fe40000000000 */
[----:B-1----:R-:W-:-:S09]  /*0090*/  ULEA UR4, UR6, UR4, 0x18 ;  /* 0x0000000406047291 */ /* 0x002fd2000f8ec0ff */
[----:B------:R-:W1:Y:S01]  /*00a0*/  LDS.U8 R0, [UR4] ;  /* 0x00000004ff007984 */ /* 0x000e620008000000 */
[----:B------:R-:W-:Y:S02]  /*00b0*/  UMOV UR4, 0x400 ;  /* 0x0000040000047882 */ /* 0x000fe40000000000 */
[----:B------:R-:W-:Y:S01]  /*00c0*/  ULEA UR4, UR6, UR4, 0x18 ;  /* 0x0000000406047291 */ /* 0x000fe2000f8ec0ff */
[----:B-1----:R-:W-:-:S13]  /*00d0*/  ISETP.NE.AND P0, PT, R0, RZ, PT ;  /* 0x000000ff0000720c */ /* 0x002fda0003f05270 */
[----:B------:R-:W-:Y:S05]  /*00e0*/  @P0 BRA `(.L_x_1) ;  /* 0x00000000007c0947 */ /* 0x000fea0003800000 */
[----:B------:R-:W-:-:S13]  /*00f0*/  ELECT P0, URZ, PT ;  /* 0x0000000000ff782f */ /* 0x000fda0003800000 */
[----:B------:R-:W-:Y:S05]  /*0100*/  @!P0 BRA `(.L_x_2) ;  /* 0x0000000000848947 */ /* 0x000fea0003800000 */
[----:B------:R-:W-:Y:S01]  /*0110*/  UMOV UR5, 0x8 ;  /* 0x0000000800057882 */ /* 0x000fe20000000000 */
[----:B------:R-:W-:Y:S02]  /*0120*/  IMAD.MOV.U32 R4, RZ, RZ, 0x1 ;  /* 0x00000001ff047424 */ /* 0x000fe400078e00ff */
[----:B------:R-:W-:Y:S02]  /*0130*/  IMAD.MOV.U32 R5, RZ, RZ, 0xff ;  /* 0x000000ffff057424 */ /* 0x000fe400078e00ff */
[----:B------:R-:W-:Y:S04]  /*0140*/  DEPBAR.LE SB1, 0x36 ;  /* 0x00009d800000791a */ /* 0x000fe80000000000 */
[----:B------:R-:W1:Y:S02]  /*0150*/  UTCATOMSWS.FIND_AND_SET.ALIGN UP1, UR5, UR5 ;  /* 0x00000005000575e3 */ /* 0x000e640008020800 */
[----:B-1----:R-:W-:-:S04]  /*0160*/  PLOP3.LUT P0, PT, PT, PT, UP1, 0x80, 0x8 ;  /* 0x000000000008781c */ /* 0x002fc80003f0f018 */
[----:B------:R-:W-:-:S04]  /*0170*/  SEL R0, RZ, 0xffffffff, !P0 ;  /* 0xffffffffff007807 */ /* 0x000fc80004000000 */
[----:B------:R-:W-:Y:S02]  /*0180*/  ISETP.NE.AND P0, PT, R0, RZ, PT ;  /* 0x000000ff0000720c */ /* 0x000fe40003f05270 */
[----:B------:R-:W-:-:S11]  /*0190*/  MOV R0, UR5 ;  /* 0x0000000500007c02 */ /* 0x000fd60008000f00 */
[----:B------:R-:W-:Y:S05]  /*01a0*/  @P0 BRA `(.L_x_3) ;  /* 0x0000000000240947 */ /* 0x000fea0003800000 */
.L_x_4:
[----:B------:R-:W-:Y:S05]  /*01b0*/  NANOSLEEP 0x64 ;  /* 0x000000640000795d */ /* 0x000fea0003800000 */
[----:B------:R-:W-:-:S05]  /*01c0*/  UMOV UR5, 0x8 ;  /* 0x0000000800057882 */ /* 0x000fca0000000000 */
[----:B------:R-:W-:Y:S04]  /*01d0*/  DEPBAR.LE SB1, 0x36 ;  /* 0x00009d800000791a */ /* 0x000fe80000000000 */
[----:B------:R-:W1:Y:S02]  /*01e0*/  UTCATOMSWS.FIND_AND_SET.ALIGN UP1, UR5, UR5 ;  /* 0x00000005000575e3 */ /* 0x000e640008020800 */
[----:B-1----:R-:W-:-:S04]  /*01f0*/  PLOP3.LUT P0, PT, PT, PT, UP1, 0x80, 0x8 ;  /* 0x000000000008781c */ /* 0x002fc80003f0f018 */
[----:B------:R-:W-:-:S04]  /*0200*/  SEL R0, RZ, 0xffffffff, !P0 ;  /* 0xffffffffff007807 */ /* 0x000fc80004000000 */
[----:B------:R-:W-:Y:S01]  /*0210*/  ISETP.NE.AND P0, PT, R0, RZ, PT ;  /* 0x000000ff0000720c */ /* 0x000fe20003f05270 */
[----:B------:R-:W-:-:S12]  /*0220*/  IMAD.U32 R0, RZ, RZ, UR5 ;  /* 0x00000005ff007e24 */ /* 0x000fd8000f8e00ff */
[----:B------:R-:W-:Y:S05]  /*0230*/  @!P0 BRA `(.L_x_4) ;  /* 0xfffffffc00dc8947 */ /* 0x000fea000383ffff */
.L_x_3:
[C---:B------:R-:W-:Y:S01]  /*0240*/  VIADD R3, R0.reuse, 0x10 ;  /* 0x0000001000037836 */ /* 0x040fe20000000000 */
[----:B------:R-:W-:Y:S01]  /*0250*/  UMOV UR5, 0x50 ;  /* 0x0000005000057882 */ /* 0x000fe20000000000 */
[----:B------:R-:W-:Y:S01]  /*0260*/  SHF.L.U32 R2, R5, R0, RZ ;  /* 0x0000000005027219 */ /* 0x000fe200000006ff */
[----:B------:R-:W-:Y:S01]  /*0270*/  ULEA UR5, UR6, UR5, 0x18 ;  /* 0x0000000506057291 */ /* 0x000fe2000f8ec0ff */
[----:B------:R-:W-:Y:S01]  /*0280*/  IMAD.SHL.U32 R0, R0, 0x20, RZ ;  /* 0x0000002000007824 */ /* 0x000fe200078e00ff */
[----:B------:R-:W-:-:S04]  /*0290*/  SHF.L.U32 R3, R4, R3, RZ ;  /* 0x0000000304037219 */ /* 0x000fc800000006ff */
[----:B------:R-:W-:-:S05]  /*02a0*/  LOP3.LUT R2, R3, R2, RZ, 0xfc, !PT ;  /* 0x0000000203027212 */ /* 0x000fca00078efcff */
[----:B------:R1:W-:Y:S04]  /*02b0*/  ATOMS.OR RZ, [UR5], R2 ;  /* 0x00000002ffff798c */ /* 0x0003e8000b000005 */
[----:B------:R1:W-:Y:S01]  /*02c0*/  STS [UR4], R0 ;  /* 0x00000000ff007988 */ /* 0x0003e20008000804 */
[----:B------:R-:W-:Y:S05]  /*02d0*/  BRA `(.L_x_2) ;  /* 0x0000000000107947 */ /* 0x000fea0003800000 */
.L_x_1:
[----:B------:R-:W-:Y:S02]  /*02e0*/  MOV R0, 0xffffffff ;  /* 0xffffffff00007802 */ /* 0x000fe40000000f00 */
[----:B------:R-:W-:-:S03]  /*02f0*/  MOV R2, 0x320 ;  /* 0x0000032000027802 */ /* 0x000fc60000000f00 */
[----:B------:R1:W-:Y:S04]  /*0300*/  STS [UR4], R0 ;  /* 0x00000000ff007988 */ /* 0x0003e80008000804 */
[----:B-1----:R-:W-:Y:S05]  /*0310*/  CALL.REL.NOINC `($__internal_1_$__cuda_sm10x_tcgen05_guardrail_trap_phase_invalid_during_alloc) ;  /* 0x0000019000187944 */ /* 0x002fea0003c00000 */
.L_x_2:
[----:B------:R-:W-:Y:S05]  /*0320*/  WARPSYNC.ALL ;  /* 0x0000000000007948 */ /* 0x000fea0003800000 */
[----:B------:R-:W-:Y:S01]  /*0330*/  NOP ;  /* 0x0000000000007918 */ /* 0x000fe20000000000 */
.L_x_0:
[----:B------:R-:W2:Y:S01]  /*0340*/  LDC.64 R4, c[0x0][0x398] ;  /* 0x0000e600ff047b82 */ /* 0x000ea20000000a00 */
[----:B------:R-:W3:Y:S01]  /*0350*/  S2R R7, SR_CTAID.X ;  /* 0x0000000000077919 */ /* 0x000ee20000002500 */
[----:B------:R-:W-:Y:S01]  /*0360*/  UMOV UR9, 0x400 ;  /* 0x0000040000097882 */ /* 0x000fe20000000000 */
[----:B------:R-:W4:Y:S01]  /*0370*/  LDCU UR7, c[0x0][0x3a4] ;  /* 0x00007480ff0777ac */ /* 0x000f220008000800 */
[----:B------:R-:W5:Y:S01]  /*0380*/  S2R R146, SR_TID.X ;  /* 0x0000000000927919 */ /* 0x000f620000002100 */
[----:B------:R-:W1:Y:S03]  /*0390*/  LDCU.128 UR16, c[0x0][0x380] ;  /* 0x00007000ff1077ac */ /* 0x000e660008000c00 */
[----:B------:R-:W1:Y:S01]  /*03a0*/  S2UR UR6, SR_CgaCtaId ;  /* 0x00000000000679c3 */ /* 0x000e620000008800 */
[----:B------:R-:W1:Y:S01]  /*03b0*/  LDCU.64 UR26, c[0x0][0x358] ;  /* 0x00006b00ff1a77ac */ /* 0x000e620008000a00 */
[----:B------:R-:W-:-:S06]  /*03c0*/  UMOV UR8, 0x1 ;  /* 0x0000000100087882 */ /* 0x000fcc0000000000 */
[----:B------:R-:W4:Y:S01]  /*03d0*/  LDC R42, c[0x0][0x3a0] ;  /* 0x0000e800ff2a7b82 */ /* 0x000f220000000800 */
[----:B-12---:R-:W-:Y:S01]  /*03e0*/  VIADD R0, R5, 0x3f ;  /* 0x0000003f05007836 */ /* 0x006fe20000000000 */
[----:B------:R-:W-:-:S04]  /*03f0*/  IABS R13, R4 ;  /* 0x00000004000d7213 */ /* 0x000fc80000000000 */
[----:B------:R-:W-:Y:S01]  /*0400*/  SHF.R.S32.HI R3, RZ, 0x1f, R0 ;  /* 0x0000001fff037819 */ /* 0x000fe20000011400 */
[----:B------:R-:W-:-:S03]  /*0410*/  ULEA UR9, UR6, UR9, 0x18 ;  /* 0x0000000906097291 */ /* 0x000fc6000f8ec0ff */
[----:B------:R-:W-:Y:S02]  /*0420*/  LEA.HI R3, R3, R0, RZ, 0x6 ;  /* 0x0000000003037211 */ /* 0x000fe400078f30ff */
[----:B---3--:R-:W-:Y:S01]  /*0430*/  IABS R10, R7 ;  /* 0x00000007000a7213 */ /* 0x008fe20000000000 */
[----:B------:R-:W-:Y:S01]  /*0440*/  UIADD3 UR4, UPT, UPT, UR9, 0x2c000, URZ ;  /* 0x0002c00009047890 */ /* 0x000fe2000fffe0ff */
[----:B------:R-:W-:Y:S02]  /*0450*/  SHF.R.S32.HI R3, RZ, 0x6, R3 ;  /* 0x00000006ff037819 */ /* 0x000fe40000011403 */
[----:B-----5:R-:W-:-:S03]  /*0460*/  SHF.R.S32.HI R16, RZ, 0x6, R146 ;  /* 0x00000006ff107819 */ /* 0x020fc60000011492 */
[----:B------:R-:W-:-:S05]  /*0470*/  IMAD.SHL.U32 R6, R3, 0x4, RZ ;  /* 0x0000000403067824 */ /* 0x000fca00078e00ff */
[-C--:B------:R-:W-:Y:S02]  /*0480*/  IABS R9, R6.reuse ;  /* 0x0000000600097213 */ /* 0x080fe40000000000 */
[----:B------:R-:W-:Y:S02]  /*0490*/  IABS R12, R6 ;  /* 0x00000006000c7213 */ /* 0x000fe40000000000 */
[----:B------:R-:W1:Y:S08]  /*04a0*/  I2F.RP R0, R9 ;  /* 0x0000000900007306 */ /* 0x000e700000209400 */
[----:B-1----:R-:W1:Y:S02]  /*04b0*/  MUFU.RCP R0, R0 ;  /* 0x0000000000007308 */ /* 0x002e640000001000 */
[----:B-1----:R-:W-:-:S02]  /*04c0*/  VIADD R2, R0, 0xffffffe ;  /* 0x0ffffffe00027836 */ /* 0x002fc40000000000 */
[----:B------:R-:W-:-:S04]  /*04d0*/  IMAD.MOV R0, RZ, RZ, -R12 ;  /* 0x000000ffff007224 */ /* 0x000fc800078e0a0c */
[----:B------:R1:W2:Y:S02]  /*04e0*/  F2I.FTZ.U32.TRUNC.NTZ R3, R2 ;  /* 0x0000000200037305 */ /* 0x0002a4000021f000 */
[----:B-1----:R-:W-:Y:S01]  /*04f0*/  IMAD.MOV.U32 R2, RZ, RZ, RZ ;  /* 0x000000ffff027224 */ /* 0x002fe200078e00ff */
[----:B--2---:R-:W-:-:S05]  /*0500*/  IADD3 R8, PT, PT, RZ, -R3, RZ ;  /* 0x80000003ff087210 */ /* 0x004fca0007ffe0ff */
[----:B------:R-:W-:Y:S02]  /*0510*/  IMAD R11, R8, R9, RZ ;  /* 0x00000009080b7224 */ /* 0x000fe400078e02ff */
[----:B------:R-:W-:Y:S02]  /*0520*/  IMAD.MOV.U32 R8, RZ, RZ, R10 ;  /* 0x000000ffff087224 */ /* 0x000fe400078e000a */
[----:B------:R-:W-:-:S06]  /*0530*/  IMAD.HI.U32 R3, R3, R11, R2 ;  /* 0x0000000b03037227 */ /* 0x000fcc00078e0002 */
[----:B------:R-:W-:-:S04]  /*0540*/  IMAD.HI.U32 R3, R3, R8, RZ ;  /* 0x0000000803037227 */ /* 0x000fc800078e00ff */
[----:B------:R-:W-:Y:S01]  /*0550*/  IMAD R0, R3, R0, R8 ;  /* 0x0000000003007224 */ /* 0x000fe200078e0208 */
[----:B------:R-:W-:Y:S04]  /*0560*/  BAR.SYNC.DEFER_BLOCKING 0x0 ;  /* 0x0000000000007b1d */ /* 0x000fe80000010000 */
[----:B------:R-:W-:-:S13]  /*0570*/  ISETP.GT.U32.AND P1, PT, R9, R0, PT ;  /* 0x000000000900720c */ /* 0x000fda0003f24070 */
[-C--:B------:R-:W-:Y:S01]  /*0580*/  @!P1 IADD3 R0, PT, PT, R0, -R9.reuse, RZ ;  /* 0x8000000900009210 */ /* 0x080fe20007ffe0ff */
[----:B------:R-:W-:Y:S01]  /*0590*/  @!P1 VIADD R3, R3, 0x1 ;  /* 0x0000000103039836 */ /* 0x000fe20000000000 */
[----:B------:R-:W-:Y:S02]  /*05a0*/  ISETP.NE.AND P1, PT, R6, RZ, PT ;  /* 0x000000ff0600720c */ /* 0x000fe40003f25270 */
[----:B------:R-:W-:Y:S02]  /*05b0*/  ISETP.GE.U32.AND P0, PT, R0, R9, PT ;  /* 0x000000090000720c */ /* 0x000fe40003f06070 */
[----:B------:R-:W-:-:S04]  /*05c0*/  LOP3.LUT R0, R7, R6, RZ, 0x3c, !PT ;  /* 0x0000000607007212 */ /* 0x000fc800078e3cff */
[----:B------:R-:W-:Y:S02]  /*05d0*/  ISETP.GE.AND P2, PT, R0, RZ, PT ;  /* 0x000000ff0000720c */ /* 0x000fe40003f46270 */
[----:B------:R-:W-:-:S05]  /*05e0*/  IADD3 R0, PT, PT, R4, 0xff, RZ ;  /* 0x000000ff04007810 */ /* 0x000fca0007ffe0ff */
[----:B------:R-:W-:-:S04]  /*05f0*/  @P0 VIADD R3, R3, 0x1 ;  /* 0x0000000103030836 */ /* 0x000fc80000000000 */
[----:B------:R-:W-:Y:S01]  /*0600*/  IMAD.MOV.U32 R2, RZ, RZ, R3 ;  /* 0x000000ffff027224 */ /* 0x000fe200078e0003 */
[----:B------:R-:W-:-:S03]  /*0610*/  SHF.R.S32.HI R3, RZ, 0x1f, R0 ;  /* 0x0000001fff037819 */ /* 0x000fc60000011400 */
[----:B------:R-:W-:Y:S01]  /*0620*/  @!P2 IMAD.MOV R2, RZ, RZ, -R2 ;  /* 0x000000ffff02a224 */ /* 0x000fe200078e0a02 */
[----:B------:R-:W-:Y:S02]  /*0630*/  @!P1 LOP3.LUT R2, RZ, R6, RZ, 0x33, !PT ;  /* 0x00000006ff029212 */ /* 0x000fe400078e33ff */
[----:B------:R-:W-:-:S03]  /*0640*/  LEA.HI R3, R3, R0, RZ, 0x8 ;  /* 0x0000000003037211 */ /* 0x000fc600078f40ff */
[C---:B------:R-:W-:Y:S01]  /*0650*/  IMAD.SHL.U32 R11, R2.reuse, 0x4, RZ ;  /* 0x00000004020b7824 */ /* 0x040fe200078e00ff */
[----:B------:R-:W-:-:S04]  /*0660*/  IADD3 R2, PT, PT, -R2, RZ, RZ ;  /* 0x000000ff02027210 */ /* 0x000fc80007ffe1ff */
[----:B------:R-:W-:Y:S01]  /*0670*/  LEA.HI.SX32 R3, R3, -R11, 0x18 ;  /* 0x8000000b03037211 */ /* 0x000fe200078fc2ff */
[----:B------:R-:W-:Y:S02]  /*0680*/  IMAD R14, R6, R2, R7 ;  /* 0x00000002060e7224 */ /* 0x000fe400078e0207 */
[----:B------:R-:W-:Y:S01]  /*0690*/  IMAD.MOV.U32 R2, RZ, RZ, RZ ;  /* 0x000000ffff027224 */ /* 0x000fe200078e00ff */
[----:B------:R-:W-:Y:S02]  /*06a0*/  VIMNMX R15, PT, PT, R3, 0x4, PT ;  /* 0x00000004030f7848 */ /* 0x000fe40003fe0100 */
[----:B------:R-:W-:Y:S02]  /*06b0*/  IABS R9, R14 ;  /* 0x0000000e00097213 */ /* 0x000fe40000000000 */
[-C--:B------:R-:W-:Y:S02]  /*06c0*/  IABS R12, R15.reuse ;  /* 0x0000000f000c7213 */ /* 0x080fe40000000000 */
[----:B------:R-:W-:-:S02]  /*06d0*/  IABS R6, R15 ;  /* 0x0000000f00067213 */ /* 0x000fc40000000000 */
[----:B------:R-:W1:Y:S08]  /*06e0*/  I2F.RP R0, R12 ;  /* 0x0000000c00007306 */ /* 0x000e700000209400 */
[----:B-1----:R-:W1:Y:S02]  /*06f0*/  MUFU.RCP R0, R0 ;  /* 0x0000000000007308 */ /* 0x002e640000001000 */
[----:B-1----:R-:W-:Y:S01]  /*0700*/  VIADD R3, R0, 0xffffffe ;  /* 0x0ffffffe00037836 */ /* 0x002fe20000000000 */
[----:B------:R-:W-:-:S05]  /*0710*/  IABS R0, R5 ;  /* 0x0000000500007213 */ /* 0x000fca0000000000 */
[----:B------:R-:W1:Y:S08]  /*0720*/  I2F.RP R10, R0 ;  /* 0x00000000000a7306 */ /* 0x000e700000209400 */
[----:B------:R-:W2:Y:S08]  /*0730*/  F2I.FTZ.U32.TRUNC.NTZ R3, R3 ;  /* 0x0000000300037305 */ /* 0x000eb0000021f000 */
[----:B-1----:R-:W-:Y:S01]  /*0740*/  MUFU.RCP R10, R10 ;  /* 0x0000000a000a7308 */ /* 0x002fe20000001000 */
[----:B--2---:R-:W-:-:S04]  /*0750*/  IMAD.MOV R8, RZ, RZ, -R3 ;  /* 0x000000ffff087224 */ /* 0x004fc800078e0a03 */
[----:B------:R-:W-:-:S03]  /*0760*/  IMAD.MOV.U32 R7, RZ, RZ, R8 ;  /* 0x000000ffff077224 */ /* 0x000fc600078e0008 */
[----:B------:R-:W1:Y:S01]  /*0770*/  I2F.RP R8, R13 ;  /* 0x0000000d00087306 */ /* 0x000e620000209400 */
[----:B------:R-:W-:-:S04]  /*0780*/  IMAD R7, R7, R12, RZ ;  /* 0x0000000c07077224 */ /* 0x000fc800078e02ff */
[----:B------:R-:W-:Y:S01]  /*0790*/  IMAD.HI.U32 R2, R3, R7, R2 ;  /* 0x0000000703027227 */ /* 0x000fe200078e0002 */
[----:B------:R-:W-:-:S05]  /*07a0*/  IADD3 R3, PT, PT, RZ, -R6, RZ ;  /* 0x80000006ff037210 */ /* 0x000fca0007ffe0ff */
[----:B------:R-:W-:Y:S01]  /*07b0*/  IMAD.HI.U32 R2, R2, R9, RZ ;  /* 0x0000000902027227 */ /* 0x000fe200078e00ff */
[----:B-1----:R-:W1:Y:S03]  /*07c0*/  MUFU.RCP R8, R8 ;  /* 0x0000000800087308 */ /* 0x002e660000001000 */
[----:B------:R-:W-:-:S05]  /*07d0*/  IMAD R3, R2, R3, R9 ;  /* 0x0000000302037224 */ /* 0x000fca00078e0209 */
[----:B------:R-:W-:Y:S01]  /*07e0*/  ISETP.GT.U32.AND P1, PT, R12, R3, PT ;  /* 0x000000030c00720c */ /* 0x000fe20003f24070 */
[----:B-1----:R-:W-:Y:S01]  /*07f0*/  VIADD R6, R8, 0xffffffe ;  /* 0x0ffffffe08067836 */ /* 0x002fe20000000000 */
[----:B------:R-:W-:-:S11]  /*0800*/  IADD3 R8, PT, PT, R10, 0xffffffe, RZ ;  /* 0x0ffffffe0a087810 */ /* 0x000fd60007ffe0ff */
[----:B------:R-:W-:Y:S02]  /*0810*/  @!P1 IMAD.IADD R3, R3, 0x1, -R12 ;  /* 0x0000000103039824 */ /* 0x000fe400078e0a0c */
[----:B------:R-:W-:Y:S01]  /*0820*/  @!P1 VIADD R2, R2, 0x1 ;  /* 0x0000000102029836 */ /* 0x000fe20000000000 */
[----:B------:R-:W-:Y:S01]  /*0830*/  ISETP.NE.AND P1, PT, R15, RZ, PT ;  /* 0x000000ff0f00720c */ /* 0x000fe20003f25270 */
[----:B------:R1:W2:Y:S01]  /*0840*/  F2I.FTZ.U32.TRUNC.NTZ R7, R6 ;  /* 0x0000000600077305 */ /* 0x0002a2000021f000 */
[----:B------:R-:W-:Y:S02]  /*0850*/  ISETP.GE.U32.AND P0, PT, R3, R12, PT ;  /* 0x0000000c0300720c */ /* 0x000fe40003f06070 */
[----:B------:R-:W-:-:S04]  /*0860*/  LOP3.LUT R3, R14, R15, RZ, 0x3c, !PT ;  /* 0x0000000f0e037212 */ /* 0x000fc800078e3cff */
[----:B------:R-:W-:Y:S01]  /*0870*/  ISETP.GE.AND P2, PT, R3, RZ, PT ;  /* 0x000000ff0300720c */ /* 0x000fe20003f46270 */
[----:B------:R3:W5:Y:S01]  /*0880*/  F2I.FTZ.U32.TRUNC.NTZ R9, R8 ;  /* 0x0000000800097305 */ /* 0x000762000021f000 */
[----:B-1----:R-:W-:-:S05]  /*0890*/  HFMA2 R6, -RZ, RZ, 0, 0 ;  /* 0x00000000ff067431 */ /* 0x002fca00000001ff */
[----:B------:R-:W-:Y:S02]  /*08a0*/  @P0 VIADD R2, R2, 0x1 ;  /* 0x0000000102020836 */ /* 0x000fe40000000000 */
[----:B--2---:R-:W-:Y:S02]  /*08b0*/  IMAD.MOV R10, RZ, RZ, -R7 ;  /* 0x000000ffff0a7224 */ /* 0x004fe400078e0a07 */
[----:B---3--:R-:W-:Y:S01]  /*08c0*/  IMAD.MOV.U32 R8, RZ, RZ, RZ ;  /* 0x000000ffff087224 */ /* 0x008fe200078e00ff */
[----:B------:R-:W-:-:S05]  /*08d0*/  MOV R12, R2 ;  /* 0x00000002000c7202 */ /* 0x000fca0000000f00 */
[----:B------:R-:W-:Y:S01]  /*08e0*/  @!P2 IMAD.MOV R12, RZ, RZ, -R12 ;  /* 0x000000ffff0ca224 */ /* 0x000fe200078e0a0c */
[----:B------:R-:W-:-:S05]  /*08f0*/  @!P1 LOP3.LUT R12, RZ, R15, RZ, 0x33, !PT ;  /* 0x0000000fff0c9212 */ /* 0x000fca00078e33ff */
[----:B------:R-:W-:Y:S02]  /*0900*/  IMAD.MOV R2, RZ, RZ, -R12 ;  /* 0x000000ffff027224 */ /* 0x000fe400078e0a0c */
[----:B------:R-:W-:Y:S02]  /*0910*/  IMAD.SHL.U32 R17, R12, 0x40, RZ ;  /* 0x000000400c117824 */ /* 0x000fe400078e00ff */
[----:B------:R-:W-:Y:S02]  /*0920*/  IMAD R2, R15, R2, R14 ;  /* 0x000000020f027224 */ /* 0x000fe400078e020e */
[----:B-----5:R-:W-:Y:S02]  /*0930*/  IMAD.MOV R15, RZ, RZ, -R9 ;  /* 0x000000ffff0f7224 */ /* 0x020fe400078e0a09 */
[----:B------:R-:W-:Y:S01]  /*0940*/  IMAD.IADD R3, R11, 0x1, R2 ;  /* 0x000000010b037824 */ /* 0x000fe200078e0202 */
[----:B------:R-:W-:Y:S01]  /*0950*/  LOP3.LUT R2, R146, 0x7f, RZ, 0xc0, !PT ;  /* 0x0000007f92027812 */ /* 0x000fe200078ec0ff */
[----:B------:R-:W-:Y:S01]  /*0960*/  IMAD R15, R15, R0, RZ ;  /* 0x000000000f0f7224 */ /* 0x000fe200078e02ff */
[----:B------:R-:W-:-:S03]  /*0970*/  SHF.R.U32.HI R11, RZ, 0x5, R146 ;  /* 0x00000005ff0b7819 */ /* 0x000fc60000011692 */
[----:B------:R-:W-:Y:S01]  /*0980*/  IMAD R20, R3, 0x100, R2 ;  /* 0x0000010003147824 */ /* 0x000fe200078e0202 */
[----:B------:R-:W-:Y:S01]  /*0990*/  R2UR UR12, R11 ;  /* 0x000000000b0c72ca */ /* 0x000fe200000e0000 */
[----:B------:R-:W-:Y:S02]  /*09a0*/  IMAD R3, R10, R13, RZ ;  /* 0x0000000d0a037224 */ /* 0x000fe400078e02ff */
[----:B------:R-:W-:Y:S01]  /*09b0*/  VIADD R18, R20, 0x80 ;  /* 0x0000008014127836 */ /* 0x000fe20000000000 */
[----:B------:R-:W-:Y:S01]  /*09c0*/  IABS R11, R20 ;  /* 0x00000014000b7213 */ /* 0x000fe20000000000 */
[----:B------:R-:W-:Y:S01]  /*09d0*/  IMAD.HI.U32 R6, R7, R3, R6 ;  /* 0x0000000307067227 */ /* 0x000fe200078e0006 */
[----:B------:R-:W-:Y:S01]  /*09e0*/  SHF.R.U32.HI R7, RZ, 0x6, R146 ;  /* 0x00000006ff077819 */ /* 0x000fe20000011692 */
[----:B------:R-:W-:Y:S01]  /*09f0*/  STL [R1+0xc], R20 ;  /* 0x00000c1401007387 */ /* 0x000fe20000100800 */
[----:B------:R-:W-:Y:S01]  /*0a00*/  IABS R14, R18 ;  /* 0x00000012000e7213 */ /* 0x000fe20000000000 */
[----:B------:R-:W-:Y:S01]  /*0a10*/  IMAD.HI.U32 R8, R9, R15, R8 ;  /* 0x0000000f09087227 */ /* 0x000fe200078e0008 */
[----:B------:R-:W-:Y:S01]  /*0a20*/  SGXT.U32 R7, R7, 0x1 ;  /* 0x000000010707781a */ /* 0x000fe20000000000 */
[----:B------:R-:W-:Y:S01]  /*0a30*/  STL [R1+0xd0], R18 ;  /* 0x0000d01201007387 */ /* 0x000fe20000100800 */
[----:B------:R-:W-:Y:S01]  /*0a40*/  SHF.L.U32 R9, R146, 0x8, RZ ;  /* 0x0000000892097819 */ /* 0x000fe200000006ff */
[----:B------:R-:W-:Y:S01]  /*0a50*/  IMAD.HI.U32 R3, R6, R11, RZ ;  /* 0x0000000b06037227 */ /* 0x000fe200078e00ff */
[----:B------:R-:W-:Y:S01]  /*0a60*/  LOP3.LUT R10, R17, R7, RZ, 0xfc, !PT ;  /* 0x00000007110a7212 */ /* 0x000fe200078efcff */
[----:B------:R1:W-:Y:S01]  /*0a70*/  STL [R1+0x4], R17 ;  /* 0x0000041101007387 */ /* 0x0003e20000100800 */
[----:B------:R-:W-:Y:S01]  /*0a80*/  SGXT R7, R16, 0x1 ;  /* 0x000000011007781a */ /* 0x000fe20000000200 */
[----:B------:R-:W-:Y:S01]  /*0a90*/  IMAD.HI.U32 R6, R6, R14, RZ ;  /* 0x0000000e06067227 */ /* 0x000fe200078e00ff */
[----:B------:R-:W-:Y:S01]  /*0aa0*/  IADD3 R12, PT, PT, -R3, RZ, RZ ;  /* 0x000000ff030c7210 */ /* 0x000fe20007ffe1ff */
[----:B------:R-:W-:Y:S01]  /*0ab0*/  USHF.L.U32 UR5, UR12, 0x15, URZ ;  /* 0x000000150c057899 */ /* 0x000fe200080006ff */
[----:B------:R-:W-:Y:S01]  /*0ac0*/  LOP3.LUT R7, R7, 0x90, RZ, 0xc0, !PT ;  /* 0x0000009007077812 */ /* 0x000fe200078ec0ff */
[----:B------:R-:W-:Y:S01]  /*0ad0*/  IMAD.MOV R6, RZ, RZ, -R6 ;  /* 0x000000ffff067224 */ /* 0x000fe200078e0a06 */
[C---:B------:R-:W-:Y:S01]  /*0ae0*/  LOP3.LUT R16, R10.reuse, 0x14, RZ, 0xfc, !PT ;  /* 0x000000140a107812 */ /* 0x040fe200078efcff */
[C---:B------:R-:W-:Y:S01]  /*0af0*/  IMAD R3, R13.reuse, R12, R11 ;  /* 0x0000000c0d037224 */ /* 0x040fe200078e020b */
[----:B------:R-:W-:Y:S01]  /*0b00*/  IABS R11, R10 ;  /* 0x0000000a000b7213 */ /* 0x000fe20000000000 */
[C---:B------:R-:W-:Y:S01]  /*0b10*/  IMAD R6, R13.reuse, R6, R14 ;  /* 0x000000060d067224 */ /* 0x040fe200078e020e */
[----:B------:R-:W-:Y:S01]  /*0b20*/  LOP3.LUT R14, R10, 0x2, RZ, 0xfc, !PT ;  /* 0x000000020a0e7812 */ /* 0x000fe200078efcff */
[----:B-1----:R-:W-:Y:S01]  /*0b30*/  IMAD.SHL.U32 R17, R146, 0x4, RZ ;  /* 0x0000000492117824 */ /* 0x002fe200078e00ff */
[C---:B------:R-:W-:Y:S01]  /*0b40*/  ISETP.GT.U32.AND P0, PT, R13.reuse, R3, PT ;  /* 0x000000030d00720c */ /* 0x040fe20003f04070 */
[----:B------:R-:W-:Y:S01]  /*0b50*/  ULOP3.LUT UR5, UR5, 0x600000, URZ, 0xc0, !UPT ;  /* 0x0060000005057892 */ /* 0x000fe2000f8ec0ff */
[----:B------:R-:W-:-:S02]  /*0b60*/  ISETP.GT.U32.AND P2, PT, R13, R6, PT ;  /* 0x000000060d00720c */ /* 0x000fc40003f44070 */
[----:B------:R-:W-:Y:S01]  /*0b70*/  LOP3.LUT R12, R7, 0x7c, R17, 0x78, !PT ;  /* 0x0000007c070c7812 */ /* 0x000fe200078e7811 */
[----:B------:R-:W-:Y:S01]  /*0b80*/  IMAD.HI.U32 R7, R8, R11, RZ ;  /* 0x0000000b08077227 */ /* 0x000fe200078e00ff */
[----:B------:R-:W-:Y:S02]  /*0b90*/  IABS R15, R14 ;  /* 0x0000000e000f7213 */ /* 0x000fe40000000000 */
[----:B------:R-:W-:Y:S01]  /*0ba0*/  LOP3.LUT R209, R12, 0x2000, R9, 0xf8, !PT ;  /* 0x000020000cd17812 */ /* 0x000fe200078ef809 */
[----:B------:R-:W-:Y:S01]  /*0bb0*/  IMAD.MOV R7, RZ, RZ, -R7 ;  /* 0x000000ffff077224 */ /* 0x000fe200078e0a07 */
[C---:B------:R-:W-:Y:S02]  /*0bc0*/  LOP3.LUT R9, R10.reuse, 0x4, RZ, 0xfc, !PT ;  /* 0x000000040a097812 */ /* 0x040fe400078efcff */
[----:B------:R-:W-:Y:S01]  /*0bd0*/  LOP3.LUT R12, R10, 0x6, RZ, 0xfc, !PT ;  /* 0x000000060a0c7812 */ /* 0x000fe200078efcff */
[--C-:B------:R-:W-:Y:S01]  /*0be0*/  @!P0 IMAD.IADD R3, R3, 0x1, -R13.reuse ;  /* 0x0000000103038824 */ /* 0x100fe200078e0a0d */
[----:B------:R-:W-:Y:S01]  /*0bf0*/  ISETP.GE.AND P1, PT, R9, RZ, PT ;  /* 0x000000ff0900720c */ /* 0x000fe20003f26270 */
[----:B------:R-:W-:Y:S01]  /*0c00*/  @!P2 IMAD.IADD R6, R6, 0x1, -R13 ;  /* 0x000000010606a824 */ /* 0x000fe200078e0a0d */
[----:B------:R-:W-:Y:S01]  /*0c10*/  IABS R17, R9 ;  /* 0x0000000900117213 */ /* 0x000fe20000000000 */
[----:B------:R-:W-:Y:S01]  /*0c20*/  IMAD.HI.U32 R9, R8, R15, RZ ;  /* 0x0000000f08097227 */ /* 0x000fe200078e00ff */
[C---:B------:R-:W-:Y:S01]  /*0c30*/  ISETP.GT.U32.AND P3, PT, R13.reuse, R3, PT ;  /* 0x000000030d00720c */ /* 0x040fe20003f64070 */
[----:B------:R-:W-:Y:S01]  /*0c40*/  STL [R1+0x348], R209 ;  /* 0x000348d101007387 */ /* 0x000fe20000100800 */
[----:B------:R-:W-:Y:S01]  /*0c50*/  ISETP.GT.U32.AND P2, PT, R13, R6, PT ;  /* 0x000000060d00720c */ /* 0x000fe20003f44070 */
[----:B------:R-:W-:Y:S01]  /*0c60*/  IMAD R7, R0, R7, R11 ;  /* 0x0000000700077224 */ /* 0x000fe200078e020b */
[----:B------:R-:W-:Y:S01]  /*0c70*/  ISETP.GE.AND P0, PT, R20, RZ, PT ;  /* 0x000000ff1400720c */ /* 0x000fe20003f06270 */
[----:B------:R-:W-:Y:S01]  /*0c80*/  IMAD.HI.U32 R11, R8, R17, RZ ;  /* 0x00000011080b7227 */ /* 0x000fe200078e00ff */
[----:B------:R-:W-:-:S02]  /*0c90*/  IADD3 R9, PT, PT, -R9, RZ, RZ ;  /* 0x000000ff09097210 */ /* 0x000fc40007ffe1ff */
[----:B------:R-:W-:Y:S01]  /*0ca0*/  IABS R19, R12 ;  /* 0x0000000c00137213 */ /* 0x000fe20000000000 */
[----:B------:R-:W-:Y:S01]  /*0cb0*/  IMAD.MOV R11, RZ, RZ, -R11 ;  /* 0x000000ffff0b7224 */ /* 0x000fe200078e0a0b */
[----:B------:R-:W-:Y:S01]  /*0cc0*/  ISETP.GE.AND P6, PT, R12, RZ, PT ;  /* 0x000000ff0c00720c */ /* 0x000fe20003fc6270 */
[C---:B------:R-:W-:Y:S01]  /*0cd0*/  IMAD R9, R0.reuse, R9, R15 ;  /* 0x0000000900097224 */ /* 0x040fe200078e020f */
[----:B------:R-:W-:Y:S01]  /*0ce0*/  ISETP.GT.U32.AND P4, PT, R0, R7, PT ;  /* 0x000000070000720c */ /* 0x000fe20003f84070 */
[--C-:B------:R-:W-:Y:S01]  /*0cf0*/  @!P3 IMAD.IADD R3, R3, 0x1, -R13.reuse ;  /* 0x000000010303b824 */ /* 0x100fe200078e0a0d */
[----:B------:R-:W-:Y:S01]  /*0d00*/  ISETP.GE.AND P3, PT, R18, RZ, PT ;  /* 0x000000ff1200720c */ /* 0x000fe20003f66270 */
[----:B------:R-:W-:Y:S01]  /*0d10*/  IMAD.HI.U32 R12, R8, R19, RZ ;  /* 0x00000013080c7227 */ /* 0x000fe200078e00ff */
[----:B------:R-:W-:Y:S02]  /*0d20*/  ISETP.GE.AND P5, PT, R14, RZ, PT ;  /* 0x000000ff0e00720c */ /* 0x000fe40003fa6270 */
[----:B------:R-:W-:Y:S01]  /*0d30*/  LOP3.LUT R14, R10, 0xc, RZ, 0xfc, !PT ;  /* 0x0000000c0a0e7812 */ /* 0x000fe200078efcff */
[----:B------:R-:W-:Y:S01]  /*0d40*/  @!P2 IMAD.IADD R6, R6, 0x1, -R13 ;  /* 0x000000010606a824 */ /* 0x000fe200078e0a0d */
[----:B------:R-:W-:Y:S01]  /*0d50*/  ISETP.NE.AND P2, PT, R4, RZ, PT ;  /* 0x000000ff0400720c */ /* 0x000fe20003f45270 */
[----:B------:R-:W-:Y:S01]  /*0d60*/  @!P0 IMAD.MOV R3, RZ, RZ, -R3 ;  /* 0x000000ffff038224 */ /* 0x000fe200078e0a03 */
[C---:B------:R-:W-:Y:S01]  /*0d70*/  ISETP.GT.U32.AND P0, PT, R0.reuse, R9, PT ;  /* 0x000000090000720c */ /* 0x040fe20003f04070 */
[----:B------:R-:W-:Y:S01]  /*0d80*/  IMAD R11, R0, R11, R17 ;  /* 0x0000000b000b7224 */ /* 0x000fe200078e0211 */
[----:B------:R-:W-:Y:S01]  /*0d90*/  LOP3.LUT R4, RZ, R4, RZ, 0x33, !PT ;  /* 0x00000004ff047212 */ /* 0x000fe200078e33ff */
[----:B------:R-:W-:Y:S01]  /*0da0*/  @!P4 IMAD.IADD R7, R7, 0x1, -R0 ;  /* 0x000000010707c824 */ /* 0x000fe200078e0a00 */
[----:B------:R-:W-:Y:S01]  /*0db0*/  IADD3 R12, PT, PT, -R12, RZ, RZ ;  /* 0x000000ff0c0c7210 */ /* 0x000fe20007ffe1ff */
[----:B------:R-:W-:Y:S01]  /*0dc0*/  @!P3 IMAD.MOV R6, RZ, RZ, -R6 ;  /* 0x000000ffff06b224 */ /* 0x000fe200078e0a06 */
[----:B------:R-:W-:-:S02]  /*0dd0*/  SEL R24, R4, R3, !P2 ;  /* 0x0000000304187207 */ /* 0x000fc40005000000 */
[C---:B------:R-:W-:Y:S01]  /*0de0*/  ISETP.GT.U32.AND P3, PT, R0.reuse, R7, PT ;  /* 0x000000070000720c */ /* 0x040fe20003f64070 */
[----:B------:R-:W-:Y:S01]  /*0df0*/  IMAD R13, R0, R12, R19 ;  /* 0x0000000c000d7224 */ /* 0x000fe200078e0213 */
[----:B------:R-:W-:Y:S01]  /*0e00*/  SEL R20, R4, R6, !P2 ;  /* 0x0000000604147207 */ /* 0x000fe20005000000 */
[----:B----4-:R-:W-:Y:S01]  /*0e10*/  IMAD R24, R24, UR7, RZ ;  /* 0x0000000718187c24 */ /* 0x010fe2000f8e02ff */
[----:B------:R-:W-:Y:S02]  /*0e20*/  ISETP.GT.U32.AND P2, PT, R0, R11, PT ;  /* 0x0000000b0000720c */ /* 0x000fe40003f44070 */
[----:B------:R-:W-:Y:S01]  /*0e30*/  @!P0 IADD3 R9, PT, PT, R9, -R0, RZ ;  /* 0x8000000009098210 */ /* 0x000fe20007ffe0ff */
[----:B------:R-:W-:Y:S01]  /*0e40*/  IMAD R20, R20, UR7, RZ ;  /* 0x0000000714147c24 */ /* 0x000fe2000f8e02ff */
[----:B------:R-:W-:Y:S02]  /*0e50*/  ISETP.GT.U32.AND P0, PT, R0, R13, PT ;  /* 0x0000000d0000720c */ /* 0x000fe40003f04070 */
[----:B------:R-:W-:-:S02]  /*0e60*/  LOP3.LUT R6, R10, 0x8, RZ, 0xfc, !PT ;  /* 0x000000080a067812 */ /* 0x000fc400078efcff */
[C---:B------:R-:W-:Y:S01]  /*0e70*/  ISETP.GE.AND P4, PT, R10.reuse, RZ, PT ;  /* 0x000000ff0a00720c */ /* 0x040fe20003f86270 */
[--C-:B------:R-:W-:Y:S01]  /*0e80*/  @!P3 IMAD.IADD R7, R7, 0x1, -R0.reuse ;  /* 0x000000010707b824 */ /* 0x100fe200078e0a00 */
[----:B------:R-:W-:Y:S02]  /*0e90*/  IABS R15, R6 ;  /* 0x00000006000f7213 */ /* 0x000fe40000000000 */
[----:B------:R-:W-:Y:S01]  /*0ea0*/  LOP3.LUT R12, R10, 0xa, RZ, 0xfc, !PT ;  /* 0x0000000a0a0c7812 */ /* 0x000fe200078efcff */
[--C-:B------:R-:W-:Y:S01]  /*0eb0*/  @!P2 IMAD.IADD R11, R11, 0x1, -R0.reuse ;  /* 0x000000010b0ba824 */ /* 0x100fe200078e0a00 */
[----:B------:R-:W-:Y:S01]  /*0ec0*/  IABS R19, R14 ;  /* 0x0000000e00137213 */ /* 0x000fe20000000000 */
[----:B------:R-:W-:Y:S01]  /*0ed0*/  IMAD.HI.U32 R3, R8, R15, RZ ;  /* 0x0000000f08037227 */ /* 0x000fe200078e00ff */
[----:B------:R-:W-:Y:S02]  /*0ee0*/  IABS R17, R12 ;  /* 0x0000000c00117213 */ /* 0x000fe40000000000 */
[----:B------:R-:W-:Y:S01]  /*0ef0*/  ISETP.GT.U32.AND P2, PT, R0, R11, PT ;  /* 0x0000000b0000720c */ /* 0x000fe20003f44070 */
[----:B------:R-:W-:Y:S01]  /*0f00*/  @!P0 IMAD.IADD R13, R13, 0x1, -R0 ;  /* 0x000000010d0d8824 */ /* 0x000fe200078e0a00 */
[----:B------:R-:W-:Y:S01]  /*0f10*/  IADD3 R3, PT, PT, -R3, RZ, RZ ;  /* 0x000000ff03037210 */ /* 0x000fe20007ffe1ff */
[----:B------:R-:W-:Y:S01]  /*0f20*/  IMAD.HI.U32 R4, R8, R17, RZ ;  /* 0x0000001108047227 */ /* 0x000fe200078e00ff */
[----:B------:R-:W-:-:S02]  /*0f30*/  ISETP.GT.U32.AND P3, PT, R0, R9, PT ;  /* 0x000000090000720c */ /* 0x000fc40003f64070 */
[----:B------:R-:W-:Y:S01]  /*0f40*/  ISETP.GT.U32.AND P0, PT, R0, R13, PT ;  /* 0x0000000d0000720c */ /* 0x000fe20003f04070 */
[----:B------:R-:W-:Y:S01]  /*0f50*/  @!P4 IMAD.MOV R7, RZ, RZ, -R7 ;  /* 0x000000ffff07c224 */ /* 0x000fe200078e0a07 */
[----:B------:R-:W-:Y:S01]  /*0f60*/  ISETP.GE.AND P4, PT, R6, RZ, PT ;  /* 0x000000ff0600720c */ /* 0x000fe20003f86270 */
[----:B------:R-:W-:Y:S01]  /*0f70*/  IMAD R3, R0, R3, R15 ;  /* 0x0000000300037224 */ /* 0x000fe200078e020f */
[----:B------:R-:W-:Y:S01]  /*0f80*/  IABS R29, R16 ;  /* 0x00000010001d7213 */ /* 0x000fe20000000000 */
[----:B------:R-:W-:Y:S01]  /*0f90*/  IMAD.MOV R6, RZ, RZ, -R4 ;  /* 0x000000ffff067224 */ /* 0x000fe200078e0a04 */
[----:B------:R-:W-:Y:S01]  /*0fa0*/  LOP3.LUT R18, R10, 0x22, RZ, 0xfc, !PT ;  /* 0x000000220a127812 */ /* 0x000fe200078efcff */
[----:B------:R-:W-:Y:S01]  /*0fb0*/  IMAD.HI.U32 R4, R8, R19, RZ ;  /* 0x0000001308047227 */ /* 0x000fe200078e00ff */
[----:B------:R-:W-:Y:S02]  /*0fc0*/  @!P2 IADD3 R11, PT, PT, R11, -R0, RZ ;  /* 0x800000000b0ba210 */ /* 0x000fe40007ffe0ff */
[C---:B------:R-:W-:Y:S01]  /*0fd0*/  ISETP.GT.U32.AND P2, PT, R0.reuse, R3, PT ;  /* 0x000000030000720c */ /* 0x040fe20003f44070 */
[----:B------:R-:W-:Y:S01]  /*0fe0*/  IMAD.MOV R4, RZ, RZ, -R4 ;  /* 0x000000ffff047224 */ /* 0x000fe200078e0a04 */
[----:B------:R-:W-:Y:S01]  /*0ff0*/  IABS R43, R18 ;  /* 0x00000012002b7213 */ /* 0x000fe20000000000 */
[C---:B------:R-:W-:Y:S01]  /*1000*/  IMAD R17, R0.reuse, R6, R17 ;  /* 0x0000000600117224 */ /* 0x040fe200078e0211 */
[----:B------:R-:W-:Y:S01]  /*1010*/  @!P0 IADD3 R13, PT, PT, R13, -R0, RZ ;  /* 0x800000000d0d8210 */ /* 0x000fe20007ffe0ff */
[----:B------:R-:W-:Y:S01]  /*1020*/  IMAD R19, R0, R4, R19 ;  /* 0x0000000400137224 */ /* 0x000fe200078e0213 */
[----:B------:R-:W-:Y:S01]  /*1030*/  LOP3.LUT R4, R10, 0xe, RZ, 0xfc, !PT ;  /* 0x0000000e0a047812 */ /* 0x000fe200078efcff */
[----:B------:R-:W-:Y:S01]  /*1040*/  @!P1 IMAD.MOV R11, RZ, RZ, -R11 ;  /* 0x000000ffff0b9224 */ /* 0x000fe200078e0a0b */
[C---:B------:R-:W-:Y:S01]  /*1050*/  ISETP.GT.U32.AND P1, PT, R0.reuse, R17, PT ;  /* 0x000000110000720c */ /* 0x040fe20003f24070 */
[----:B------:R-:W-:Y:S01]  /*1060*/  @!P6 IMAD.MOV R13, RZ, RZ, -R13 ;  /* 0x000000ffff0de224 */ /* 0x000fe200078e0a0d */
[----:B------:R-:W-:Y:S01]  /*1070*/  ISETP.GT.U32.AND P6, PT, R0, R19, PT ;  /* 0x000000130000720c */ /* 0x000fe20003fc4070 */
[--C-:B------:R-:W-:Y:S01]  /*1080*/  @!P3 IMAD.IADD R9, R9, 0x1, -R0.reuse ;  /* 0x000000010909b824 */ /* 0x100fe200078e0a00 */
[----:B------:R-:W-:Y:S01]  /*1090*/  IABS R21, R4 ;  /* 0x0000000400157213 */ /* 0x000fe20000000000 */
[----:B------:R-:W-:Y:S01]  /*10a0*/  @!P2 IMAD.IADD R3, R3, 0x1, -R0 ;  /* 0x000000010303a824 */ /* 0x000fe200078e0a00 */
[----:B------:R-:W-:Y:S01]  /*10b0*/  ISETP.GE.AND P0, PT, R4, RZ, PT ;  /* 0x000000ff0400720c */ /* 0x000fe20003f06270 */
[----:B------:R-:W-:Y:S01]  /*10c0*/  @!P5 IMAD.MOV R9, RZ, RZ, -R9 ;  /* 0x000000ffff09d224 */ /* 0x000fe200078e0a09 */
[----:B------:R-:W-:Y:S01]  /*10d0*/  ISETP.GE.AND P5, PT, R14, RZ, PT ;  /* 0x000000ff0e00720c */ /* 0x000fe20003fa6270 */
[----:B------:R-:W-:Y:S01]  /*10e0*/  IMAD.HI.U32 R4, R8, R21, RZ ;  /* 0x0000001508047227 */ /* 0x000fe200078e00ff */
[----:B------:R-:W-:-:S02]  /*10f0*/  ISETP.GT.U32.AND P2, PT, R0, R3, PT ;  /* 0x000000030000720c */ /* 0x000fc40003f44070 */
[----:B------:R-:W-:Y:S01]  /*1100*/  LOP3.LUT R14, R10, 0x12, RZ, 0xfc, !PT ;  /* 0x000000120a0e7812 */ /* 0x000fe200078efcff */
[----:B------:R-:W-:Y:S01]  /*1110*/  @!P1 IMAD.IADD R17, R17, 0x1, -R0 ;  /* 0x0000000111119824 */ /* 0x000fe200078e0a00 */
[----:B------:R-:W-:Y:S02]  /*1120*/  IADD3 R4, PT, PT, -R4, RZ, RZ ;  /* 0x000000ff04047210 */ /* 0x000fe40007ffe1ff */
[----:B------:R-:W-:Y:S02]  /*1130*/  IABS R25, R14 ;  /* 0x0000000e00197213 */ /* 0x000fe40000000000 */
[----:B------:R-:W-:Y:S01]  /*1140*/  @!P6 IADD3 R19, PT, PT, R19, -R0, RZ ;  /* 0x800000001313e210 */ /* 0x000fe20007ffe0ff */
[----:B------:R-:W-:Y:S01]  /*1150*/  IMAD R21, R0, R4, R21 ;  /* 0x0000000400157224 */ /* 0x000fe200078e0215 */
[----:B------:R-:W-:Y:S01]  /*1160*/  ISETP.GE.AND P3, PT, R12, RZ, PT ;  /* 0x000000ff0c00720c */ /* 0x000fe20003f66270 */
[----:B------:R-:W-:Y:S01]  /*1170*/  IMAD.HI.U32 R4, R8, R25, RZ ;  /* 0x0000001908047227 */ /* 0x000fe200078e00ff */
[----:B------:R-:W-:-:S02]  /*1180*/  ISETP.GT.U32.AND P6, PT, R0, R19, PT ;  /* 0x000000130000720c */ /* 0x000fc40003fc4070 */
[----:B------:R-:W-:Y:S01]  /*1190*/  LOP3.LUT R12, R10, 0x10, RZ, 0xfc, !PT ;  /* 0x000000100a0c7812 */ /* 0x000fe200078efcff */
[----:B------:R-:W-:Y:S01]  /*11a0*/  @!P2 IMAD.IADD R3, R3, 0x1, -R0 ;  /* 0x000000010303a824 */ /* 0x000fe200078e0a00 */
[----:B------:R-:W-:Y:S01]  /*11b0*/  ISETP.GT.U32.AND P1, PT, R0, R17, PT ;  /* 0x000000110000720c */ /* 0x000fe20003f24070 */
[----:B------:R-:W-:Y:S01]  /*11c0*/  IMAD.MOV R4, RZ, RZ, -R4 ;  /* 0x000000ffff047224 */ /* 0x000fe200078e0a04 */
[----:B------:R-:W-:Y:S01]  /*11d0*/  IABS R23, R12 ;  /* 0x0000000c00177213 */ /* 0x000fe20000000000 */
[----:B------:R-:W-:Y:S01]  /*11e0*/  IMAD.MOV.U32 R15, RZ, RZ, R3 ;  /* 0x000000ffff0f7224 */ /* 0x000fe200078e0003 */
[----:B------:R-:W-:Y:S01]  /*11f0*/  ISETP.GE.AND P2, PT, R12, RZ, PT ;  /* 0x000000ff0c00720c */ /* 0x000fe20003f46270 */
[----:B------:R-:W-:Y:S01]  /*1200*/  IMAD R3, R0, R4, R25 ;  /* 0x0000000400037224 */ /* 0x000fe200078e0219 */
[----:B------:R-:W-:Y:S01]  /*1210*/  LOP3.LUT R12, R10, 0x16, RZ, 0xfc, !PT ;  /* 0x000000160a0c7812 */ /* 0x000fe200078efcff */
[----:B------:R-:W-:Y:S01]  /*1220*/  IMAD.HI.U32 R6, R8, R23, RZ ;  /* 0x0000001708067227 */ /* 0x000fe200078e00ff */
[----:B------:R-:W-:-:S02]  /*1230*/  @!P4 IADD3 R15, PT, PT, -R15, RZ, RZ ;  /* 0x000000ff0f0fc210 */ /* 0x000fc40007ffe1ff */
[----:B------:R-:W-:Y:S01]  /*1240*/  IABS R31, R12 ;  /* 0x0000000c001f7213 */ /* 0x000fe20000000000 */
[----:B------:R-:W-:Y:S01]  /*1250*/  @!P6 IMAD.IADD R19, R19, 0x1, -R0 ;  /* 0x000000011313e824 */ /* 0x000fe200078e0a00 */
[----:B------:R-:W-:Y:S01]  /*1260*/  ISETP.GT.U32.AND P6, PT, R0, R3, PT ;  /* 0x000000030000720c */ /* 0x000fe20003fc4070 */
[----:B------:R-:W-:Y:S01]  /*1270*/  IMAD.MOV R6, RZ, RZ, -R6 ;  /* 0x000000ffff067224 */ /* 0x000fe200078e0a06 */
[----:B------:R-:W-:Y:S01]  /*1280*/  LOP3.LUT R28, R10, 0x2c, RZ, 0xfc, !PT ;  /* 0x0000002c0a1c7812 */ /* 0x000fe200078efcff */
[----:B------:R-:W-:Y:S01]  /*1290*/  @!P1 IMAD.IADD R17, R17, 0x1, -R0 ;  /* 0x0000000111119824 */ /* 0x000fe200078e0a00 */
[C---:B------:R-:W-:Y:S01]  /*12a0*/  ISETP.GT.U32.AND P1, PT, R0.reuse, R21, PT ;  /* 0x000000150000720c */ /* 0x040fe20003f24070 */
[----:B------:R-:W-:Y:S01]  /*12b0*/  IMAD R23, R0, R6, R23 ;  /* 0x0000000600177224 */ /* 0x000fe200078e0217 */
[----:B------:R-:W-:Y:S01]  /*12c0*/  IABS R51, R28 ;  /* 0x0000001c00337213 */ /* 0x000fe20000000000 */
[----:B------:R-:W-:Y:S01]  /*12d0*/  IMAD.HI.U32 R4, R8, R31, RZ ;  /* 0x0000001f08047227 */ /* 0x000fe200078e00ff */
[----:B------:R-:W-:-:S02]  /*12e0*/  LOP3.LUT R26, R10, 0x2a, RZ, 0xfc, !PT ;  /* 0x0000002a0a1a7812 */ /* 0x000fc400078efcff */
[----:B------:R-:W-:Y:S01]  /*12f0*/  ISETP.GT.U32.AND P4, PT, R0, R23, PT ;  /* 0x000000170000720c */ /* 0x000fe20003f84070 */
[----:B------:R-:W-:Y:S01]  /*1300*/  IMAD.HI.U32 R6, R8, R29, RZ ;  /* 0x0000001d08067227 */ /* 0x000fe200078e00ff */
[----:B------:R-:W-:Y:S02]  /*1310*/  IADD3 R4, PT, PT, -R4, RZ, RZ ;  /* 0x000000ff04047210 */ /* 0x000fe40007ffe1ff */
[----:B------:R-:W-:Y:S01]  /*1320*/  IABS R49, R26 ;  /* 0x0000001a00317213 */ /* 0x000fe20000000000 */
[--C-:B------:R-:W-:Y:S01]  /*1330*/  @!P6 IMAD.IADD R3, R3, 0x1, -R0.reuse ;  /* 0x000000010303e824 */ /* 0x100fe200078e0a00 */
[C---:B------:R-:W-:Y:S01]  /*1340*/  LOP3.LUT R22, R10.reuse, 0x28, RZ, 0xfc, !PT ;  /* 0x000000280a167812 */ /* 0x040fe200078efcff */
[----:B------:R-:W-:Y:S01]  /*1350*/  @!P1 IMAD.IADD R21, R21, 0x1, -R0 ;  /* 0x0000000115159824 */ /* 0x000fe200078e0a00 */
[----:B------:R-:W-:Y:S01]  /*1360*/  LOP3.LUT R30, R10, 0x30, RZ, 0xfc, !PT ;  /* 0x000000300a1e7812 */ /* 0x000fe200078efcff */
[----:B------:R-:W-:Y:S01]  /*1370*/  IMAD.MOV R6, RZ, RZ, -R6 ;  /* 0x000000ffff067224 */ /* 0x000fe200078e0a06 */
[C---:B------:R-:W-:Y:S01]  /*1380*/  ISETP.GT.U32.AND P6, PT, R0.reuse, R3, PT ;  /* 0x000000030000720c */ /* 0x040fe20003fc4070 */
[C---:B------:R-:W-:Y:S01]  /*1390*/  IMAD R31, R0.reuse, R4, R31 ;  /* 0x00000004001f7224 */ /* 0x040fe200078e021f */
[C---:B------:R-:W-:Y:S01]  /*13a0*/  ISETP.GT.U32.AND P1, PT, R0.reuse, R21, PT ;  /* 0x000000150000720c */ /* 0x040fe20003f24070 */
[----:B------:R-:W-:Y:S01]  /*13b0*/  IMAD R29, R0, R6, R29 ;  /* 0x00000006001d7224 */ /* 0x000fe200078e021d */
[----:B------:R-:W-:Y:S01]  /*13c0*/  @!P4 IADD3 R23, PT, PT, R23, -R0, RZ ;  /* 0x800000001717c210 */ /* 0x000fe20007ffe0ff */
[----:B------:R-:W-:Y:S01]  /*13d0*/  @!P3 IMAD.MOV R17, RZ, RZ, -R17 ;  /* 0x000000ffff11b224 */ /* 0x000fe200078e0a11 */
[----:B------:R-:W-:Y:S01]  /*13e0*/  LOP3.LUT R4, R10, 0x1a, RZ, 0xfc, !PT ;  /* 0x0000001a0a047812 */ /* 0x000fe200078efcff */
[----:B------:R-:W-:Y:S01]  /*13f0*/  @!P5 IMAD.MOV R19, RZ, RZ, -R19 ;  /* 0x000000ffff13d224 */ /* 0x000fe200078e0a13 */
[----:B------:R-:W-:-:S02]  /*1400*/  ISETP.GT.U32.AND P4, PT, R0, R23, PT ;  /* 0x000000170000720c */ /* 0x000fc40003f84070 */
[----:B------:R-:W-:Y:S02]  /*1410*/  ISETP.GE.AND P3, PT, R14, RZ, PT ;  /* 0x000000ff0e00720c */ /* 0x000fe40003f66270 */
[----:B------:R-:W-:Y:S01]  /*1420*/  LOP3.LUT R14, R10, 0x18, RZ, 0xfc, !PT ;  /* 0x000000180a0e7812 */ /* 0x000fe200078efcff */
[--C-:B------:R-:W-:Y:S01]  /*1430*/  @!P6 IMAD.IADD R3, R3, 0x1, -R0.reuse ;  /* 0x000000010303e824 */ /* 0x100fe200078e0a00 */
[C---:B------:R-:W-:Y:S01]  /*1440*/  ISETP.GT.U32.AND P6, PT, R0.reuse, R31, PT ;  /* 0x0000001f0000720c */ /* 0x040fe20003fc4070 */
[--C-:B------:R-:W-:Y:S01]  /*1450*/  @!P1 IMAD.IADD R21, R21, 0x1, -R0.reuse ;  /* 0x0000000115159824 */ /* 0x100fe200078e0a00 */
[----:B------:R-:W-:Y:S01]  /*1460*/  ISETP.GT.U32.AND P1, PT, R0, R29, PT ;  /* 0x0000001d0000720c */ /* 0x000fe20003f24070 */
[----:B------:R-:W-:Y:S01]  /*1470*/  IMAD.MOV.U32 R27, RZ, RZ, R3 ;  /* 0x000000ffff1b7224 */ /* 0x000fe200078e0003 */
[----:B------:R-:W-:Y:S01]  /*1480*/  IABS R33, R14 ;  /* 0x0000000e00217213 */ /* 0x000fe20000000000 */
[----:B------:R-:W-:Y:S01]  /*1490*/  @!P0 IMAD.MOV R21, RZ, RZ, -R21 ;  /* 0x000000ffff158224 */ /* 0x000fe200078e0a15 */
[----:B------:R-:W-:Y:S01]  /*14a0*/  ISETP.GE.AND P5, PT, R16, RZ, PT ;  /* 0x000000ff1000720c */ /* 0x000fe20003fa6270 */
[----:B------:R-:W-:Y:S01]  /*14b0*/  @!P4 IMAD.IADD R23, R23, 0x1, -R0 ;  /* 0x000000011717c824 */ /* 0x000fe200078e0a00 */
[----:B------:R-:W-:Y:S01]  /*14c0*/  LOP3.LUT R16, R10, 0x20, RZ, 0xfc, !PT ;  /* 0x000000200a107812 */ /* 0x000fe200078efcff */
[----:B------:R-:W-:Y:S01]  /*14d0*/  IMAD.HI.U32 R6, R8, R33, RZ ;  /* 0x0000002108067227 */ /* 0x000fe200078e00ff */
[----:B------:R-:W-:-:S02]  /*14e0*/  ISETP.GE.AND P0, PT, R12, RZ, PT ;  /* 0x000000ff0c00720c */ /* 0x000fc40003f06270 */
[----:B------:R-:W-:Y:S01]  /*14f0*/  LOP3.LUT R12, R10, 0x1e, RZ, 0xfc, !PT ;  /* 0x0000001e0a0c7812 */ /* 0x000fe200078efcff */
[----:B------:R-:W-:Y:S01]  /*1500*/  IMAD.MOV.U32 R25, RZ, RZ, R23 ;  /* 0x000000ffff197224 */ /* 0x000fe200078e0017 */
[----:B------:R-:W-:Y:S01]  /*1510*/  IABS R23, R4 ;  /* 0x0000000400177213 */ /* 0x000fe20000000000 */
[----:B------:R-:W-:Y:S01]  /*1520*/  @!P6 IMAD.IADD R31, R31, 0x1, -R0 ;  /* 0x000000011f1fe824 */ /* 0x000fe200078e0a00 */
[----:B------:R-:W-:Y:S01]  /*1530*/  @!P1 IADD3 R29, PT, PT, R29, -R0, RZ ;  /* 0x800000001d1d9210 */ /* 0x000fe20007ffe0ff */
[----:B------:R-:W-:Y:S01]  /*1540*/  IMAD.MOV R6, RZ, RZ, -R6 ;  /* 0x000000ffff067224 */ /* 0x000fe200078e0a06 */
[----:B------:R-:W-:Y:S01]  /*1550*/  IABS R41, R16 ;  /* 0x0000001000297213 */ /* 0x000fe20000000000 */
[----:B------:R-:W-:Y:S01]  /*1560*/  IMAD.HI.U32 R3, R8, R23, RZ ;  /* 0x0000001708037227 */ /* 0x000fe200078e00ff */
[C---:B------:R-:W-:Y:S02]  /*1570*/  ISETP.GT.U32.AND P6, PT, R0.reuse, R31, PT ;  /* 0x0000001f0000720c */ /* 0x040fe40003fc4070 */
[C---:B------:R-:W-:Y:S01]  /*1580*/  ISETP.GT.U32.AND P1, PT, R0.reuse, R29, PT ;  /* 0x0000001d0000720c */ /* 0x040fe20003f24070 */
[----:B------:R-:W-:Y:S01]  /*1590*/  IMAD.MOV R3, RZ, RZ, -R3 ;  /* 0x000000ffff037224 */ /* 0x000fe200078e0a03 */
[----:B------:R-:W-:Y:S01]  /*15a0*/  IABS R39, R12 ;  /* 0x0000000c00277213 */ /* 0x000fe20000000000 */
[----:B------:R-:W-:Y:S01]  /*15b0*/  IMAD R33, R0, R6, R33 ;  /* 0x0000000600217224 */ /* 0x000fe200078e0221 */
[----:B------:R-:W-:Y:S01]  /*15c0*/  LOP3.LUT R6, R10, 0x1c, RZ, 0xfc, !PT ;  /* 0x0000001c0a067812 */ /* 0x000fe200078efcff */
[----:B------:R-:W-:Y:S01]  /*15d0*/  IMAD R3, R0, R3, R23 ;  /* 0x0000000300037224 */ /* 0x000fe200078e0217 */
[----:B------:R-:W-:Y:S01]  /*15e0*/  @!P2 IADD3 R25, PT, PT, -R25, RZ, RZ ;  /* 0x000000ff1919a210 */ /* 0x000fe20007ffe1ff */
[----:B------:R-:W-:Y:S01]  /*15f0*/  @!P3 IMAD.MOV R27, RZ, RZ, -R27 ;  /* 0x000000ffff1bb224 */ /* 0x000fe200078e0a1b */
[----:B------:R-:W-:-:S02]  /*1600*/  IABS R35, R6 ;  /* 0x0000000600237213 */ /* 0x000fc40000000000 */
[----:B------:R-:W-:Y:S01]  /*1610*/  ISETP.GE.AND P2, PT, R4, RZ, PT ;  /* 0x000000ff0400720c */ /* 0x000fe20003f46270 */
[--C-:B------:R-:W-:Y:S01]  /*1620*/  @!P6 IMAD.IADD R31, R31, 0x1, -R0.reuse ;  /* 0x000000011f1fe824 */ /* 0x100fe200078e0a00 */
[----:B------:R-:W-:Y:S01]  /*1630*/  ISETP.GT.U32.AND P6, PT, R0, R3, PT ;  /* 0x000000030000720c */ /* 0x000fe20003fc4070 */
[----:B------:R-:W-:Y:S01]  /*1640*/  @!P1 IMAD.IADD R29, R29, 0x1, -R0 ;  /* 0x000000011d1d9824 */ /* 0x000fe200078e0a00 */
[----:B------:R-:W-:Y:S01]  /*1650*/  ISETP.GE.AND P1, PT, R12, RZ, PT ;  /* 0x000000ff0c00720c */ /* 0x000fe20003f26270 */
[----:B------:R-:W-:Y:S01]  /*1660*/  IMAD.HI.U32 R12, R8, R41, RZ ;  /* 0x00000029080c7227 */ /* 0x000fe200078e00ff */
[----:B------:R-:W-:Y:S02]  /*1670*/  ISETP.GE.AND P3, PT, R6, RZ, PT ;  /* 0x000000ff0600720c */ /* 0x000fe40003f66270 */
[----:B------:R-:W-:Y:S01]  /*1680*/  @!P5 IADD3 R29, PT, PT, -R29, RZ, RZ ;  /* 0x000000ff1d1dd210 */ /* 0x000fe20007ffe1ff */
[----:B------:R-:W-:Y:S01]  /*1690*/  IMAD.MOV R12, RZ, RZ, -R12 ;  /* 0x000000ffff0c7224 */ /* 0x000fe200078e0a0c */
[----:B------:R-:W-:Y:S01]  /*16a0*/  ISETP.GT.U32.AND P5, PT, R0, R33, PT ;  /* 0x000000210000720c */ /* 0x000fe20003fa4070 */
[----:B------:R-:W-:Y:S01]  /*16b0*/  IMAD.HI.U32 R4, R8, R35, RZ ;  /* 0x0000002308047227 */ /* 0x000fe200078e00ff */
[----:B------:R-:W-:-:S02]  /*16c0*/  ISETP.GE.AND P4, PT, R14, RZ, PT ;  /* 0x000000ff0e00720c */ /* 0x000fc40003f86270 */
[----:B------:R-:W-:Y:S01]  /*16d0*/  IABS R37, R22 ;  /* 0x0000001600257213 */ /* 0x000fe20000000000 */
[--C-:B------:R-:W-:Y:S01]  /*16e0*/  @!P6 IMAD.IADD R3, R3, 0x1, -R0.reuse ;  /* 0x000000010303e824 */ /* 0x100fe200078e0a00 */
[----:B------:R-:W-:Y:S01]  /*16f0*/  IADD3 R4, PT, PT, -R4, RZ, RZ ;  /* 0x000000ff04047210 */ /* 0x000fe20007ffe1ff */
[C---:B------:R-:W-:Y:S01]  /*1700*/  IMAD R41, R0.reuse, R12, R41 ;  /* 0x0000000c00297224 */ /* 0x040fe200078e0229 */
[----:B------:R-:W-:Y:S01]  /*1710*/  IABS R55, R30 ;  /* 0x0000001e00377213 */ /* 0x000fe20000000000 */
[----:B------:R-:W-:Y:S01]  /*1720*/  @!P0 IMAD.MOV R31, RZ, RZ, -R31 ;  /* 0x000000ffff1f8224 */ /* 0x000fe200078e0a1f */
[C---:B------:R-:W-:Y:S01]  /*1730*/  ISETP.GT.U32.AND P6, PT, R0.reuse, R3, PT ;  /* 0x000000030000720c */ /* 0x040fe20003fc4070 */
[----:B------:R-:W-:Y:S01]  /*1740*/  IMAD R23, R0, R4, R35 ;  /* 0x0000000400177224 */ /* 0x000fe200078e0223 */
[----:B------:R-:W-:Y:S01]  /*1750*/  ISETP.GE.AND P0, PT, R16, RZ, PT ;  /* 0x000000ff1000720c */ /* 0x000fe20003f06270 */
[----:B------:R-:W-:Y:S01]  /*1760*/  @!P5 IMAD.IADD R33, R33, 0x1, -R0 ;  /* 0x000000012121d824 */ /* 0x000fe200078e0a00 */
[----:B------:R-:W-:Y:S01]  /*1770*/  LOP3.LUT R16, R10, 0x26, RZ, 0xfc, !PT ;  /* 0x000000260a107812 */ /* 0x000fe200078efcff */
[----:B------:R-:W-:Y:S01]  /*1780*/  IMAD.HI.U32 R6, R8, R39, RZ ;  /* 0x0000002708067227 */ /* 0x000fe200078e00ff */
[----:B------:R-:W-:-:S02]  /*1790*/  LOP3.LUT R32, R10, 0x32, RZ, 0xfc, !PT ;  /* 0x000000320a207812 */ /* 0x000fc400078efcff */
[----:B------:R-:W-:Y:S01]  /*17a0*/  ISETP.GT.U32.AND P5, PT, R0, R33, PT ;  /* 0x000000210000720c */ /* 0x000fe20003fa4070 */
[----:B------:R-:W-:Y:S01]  /*17b0*/  IMAD.MOV R6, RZ, RZ, -R6 ;  /* 0x000000ffff067224 */ /* 0x000fe200078e0a06 */
[----:B------:R-:W-:Y:S01]  /*17c0*/  IABS R47, R16 ;  /* 0x00000010002f7213 */ /* 0x000fe20000000000 */
[----:B------:R-:W-:Y:S01]  /*17d0*/  IMAD.HI.U32 R14, R8, R43, RZ ;  /* 0x0000002b080e7227 */ /* 0x000fe200078e00ff */
[----:B------:R-:W-:Y:S02]  /*17e0*/  IABS R57, R32 ;  /* 0x0000002000397213 */ /* 0x000fe40000000000 */
[----:B------:R-:W-:Y:S01]  /*17f0*/  @!P6 IADD3 R3, PT, PT, R3, -R0, RZ ;  /* 0x800000000303e210 */ /* 0x000fe20007ffe0ff */
[C---:B------:R-:W-:Y:S01]  /*1800*/  IMAD R39, R0.reuse, R6, R39 ;  /* 0x0000000600277224 */ /* 0x040fe200078e0227 */
[----:B------:R-:W-:Y:S01]  /*1810*/  ISETP.GT.U32.AND P6, PT, R0, R41, PT ;  /* 0x000000290000720c */ /* 0x000fe20003fc4070 */
[----:B------:R-:W-:Y:S01]  /*1820*/  IMAD.HI.U32 R6, R8, R47, RZ ;  /* 0x0000002f08067227 */ /* 0x000fe200078e00ff */
[----:B------:R-:W-:-:S02]  /*1830*/  IADD3 R14, PT, PT, -R14, RZ, RZ ;  /* 0x000000ff0e0e7210 */ /* 0x000fc40007ffe1ff */
[----:B------:R-:W-:Y:S01]  /*1840*/  LOP3.LUT R34, R10, 0x34, RZ, 0xfc, !PT ;  /* 0x000000340a227812 */ /* 0x000fe200078efcff */
[----:B------:R-:W-:Y:S01]  /*1850*/  @!P5 IMAD.IADD R33, R33, 0x1, -R0 ;  /* 0x000000012121d824 */ /* 0x000fe200078e0a00 */
[C---:B------:R-:W-:Y:S01]  /*1860*/  ISETP.GT.U32.AND P5, PT, R0.reuse, R23, PT ;  /* 0x000000170000720c */ /* 0x040fe20003fa4070 */
[----:B------:R-:W-:Y:S01]  /*1870*/  IMAD.MOV R6, RZ, RZ, -R6 ;  /* 0x000000ffff067224 */ /* 0x000fe200078e0a06 */
[----:B------:R-:W-:Y:S01]  /*1880*/  IABS R59, R34 ;  /* 0x00000022003b7213 */ /* 0x000fe20000000000 */
[----:B------:R-:W-:Y:S01]  /*1890*/  @!P4 IMAD.MOV R33, RZ, RZ, -R33 ;  /* 0x000000ffff21c224 */ /* 0x000fe200078e0a21 */
[C---:B------:R-:W-:Y:S01]  /*18a0*/  ISETP.GT.U32.AND P4, PT, R0.reuse, R39, PT ;  /* 0x000000270000720c */ /* 0x040fe20003f84070 */
[----:B------:R-:W-:Y:S01]  /*18b0*/  IMAD R47, R0, R6, R47 ;  /* 0x00000006002f7224 */ /* 0x000fe200078e022f */
[C---:B------:R-:W-:Y:S01]  /*18c0*/  LOP3.LUT R36, R10.reuse, 0x38, RZ, 0xfc, !PT ;  /* 0x000000380a247812 */ /* 0x040fe200078efcff */
[----:B------:R-:W-:Y:S01]  /*18d0*/  @!P6 IMAD.IADD R41, R41, 0x1, -R0 ;  /* 0x000000012929e824 */ /* 0x000fe200078e0a00 */
[----:B------:R-:W-:Y:S01]  /*18e0*/  LOP3.LUT R38, R10, 0x3a, RZ, 0xfc, !PT ;  /* 0x0000003a0a267812 */ /* 0x000fe200078efcff */
[----:B------:R-:W-:Y:S01]  /*18f0*/  IMAD R43, R0, R14, R43 ;  /* 0x0000000e002b7224 */ /* 0x000fe200078e022b */
[----:B------:R-:W-:Y:S01]  /*1900*/  LOP3.LUT R14, R10, 0x24, RZ, 0xfc, !PT ;  /* 0x000000240a0e7812 */ /* 0x000fe200078efcff */
[----:B------:R-:W-:Y:S01]  /*1910*/  IMAD.HI.U32 R6, R8, R51, RZ ;  /* 0x0000003308067227 */ /* 0x000fe200078e00ff */
[----:B------:R-:W-:-:S02]  /*1920*/  ISETP.GT.U32.AND P6, PT, R0, R41, PT ;  /* 0x000000290000720c */ /* 0x000fc40003fc4070 */
[----:B------:R-:W-:Y:S01]  /*1930*/  IABS R45, R14 ;  /* 0x0000000e002d7213 */ /* 0x000fe20000000000 */
[--C-:B------:R-:W-:Y:S01]  /*1940*/  @!P5 IMAD.IADD R23, R23, 0x1, -R0.reuse ;  /* 0x000000011717d824 */ /* 0x100fe200078e0a00 */
[----:B------:R-:W-:Y:S01]  /*1950*/  IABS R63, R36 ;  /* 0x00000024003f7213 */ /* 0x000fe20000000000 */
[----:B------:R-:W-:Y:S01]  /*1960*/  @!P4 IMAD.IADD R39, R39, 0x1, -R0 ;  /* 0x000000012727c824 */ /* 0x000fe200078e0a00 */
[----:B------:R-:W-:Y:S01]  /*1970*/  IABS R65, R38 ;  /* 0x0000002600417213 */ /* 0x000fe20000000000 */
[----:B------:R-:W-:Y:S01]  /*1980*/  IMAD.HI.U32 R4, R8, R45, RZ ;  /* 0x0000002d08047227 */ /* 0x000fe200078e00ff */
[C---:B------:R-:W-:Y:S02]  /*1990*/  ISETP.GT.U32.AND P5, PT, R0.reuse, R23, PT ;  /* 0x000000170000720c */ /* 0x040fe40003fa4070 */
[----:B------:R-:W-:Y:S01]  /*19a0*/  ISETP.GT.U32.AND P4, PT, R0, R39, PT ;  /* 0x000000270000720c */ /* 0x000fe20003f84070 */
[----:B------:R-:W-:Y:S01]  /*19b0*/  IMAD.MOV R6, RZ, RZ, -R6 ;  /* 0x000000ffff067224 */ /* 0x000fe200078e0a06 */
[----:B------:R-:W-:Y:S01]  /*19c0*/  IADD3 R4, PT, PT, -R4, RZ, RZ ;  /* 0x000000ff04047210 */ /* 0x000fe20007ffe1ff */
[----:B------:R-:W-:Y:S01]  /*19d0*/  IMAD.MOV.U32 R35, RZ, RZ, R3 ;  /* 0x000000ffff237224 */ /* 0x000fe200078e0003 */
[----:B------:R-:W-:Y:S01]  /*19e0*/  @!P6 IADD3 R41, PT, PT, R41, -R0, RZ ;  /* 0x800000002929e210 */ /* 0x000fe20007ffe0ff */
[C---:B------:R-:W-:Y:S01]  /*19f0*/  IMAD R51, R0.reuse, R6, R51 ;  /* 0x0000000600337224 */ /* 0x040fe200078e0233 */
[C---:B------:R-:W-:Y:S01]  /*1a00*/  ISETP.GT.U32.AND P6, PT, R0.reuse, R47, PT ;  /* 0x0000002f0000720c */ /* 0x040fe20003fc4070 */
[----:B------:R-:W-:Y:S01]  /*1a10*/  IMAD R45, R0, R4, R45 ;  /* 0x00000004002d7224 */ /* 0x000fe200078e022d */
[----:B------:R-:W-:Y:S01]  /*1a20*/  LOP3.LUT R40, R10, 0x3c, RZ, 0xfc, !PT ;  /* 0x0000003c0a287812 */ /* 0x000fe200078efcff */
[----:B------:R-:W-:-:S03]  /*1a30*/  IMAD.HI.U32 R4, R8, R49, RZ ;  /* 0x0000003108047227 */ /* 0x000fc600078e00ff */
[----:B------:R-:W-:Y:S01]  /*1a40*/  IABS R67, R40 ;  /* 0x0000002800437213 */ /* 0x000fe20000000000 */
[----:B------:R-:W-:Y:S01]  /*1a50*/  @!P5 IMAD.IADD R23, R23, 0x1, -R0 ;  /* 0x000000011717d824 */ /* 0x000fe200078e0a00 */
[C---:B------:R-:W-:Y:S01]  /*1a60*/  ISETP.GT.U32.AND P5, PT, R0.reuse, R43, PT ;  /* 0x0000002b0000720c */ /* 0x040fe20003fa4070 */
[----:B------:R-:W-:Y:S01]  /*1a70*/  IMAD.MOV R4, RZ, RZ, -R4 ;  /* 0x000000ffff047224 */ /* 0x000fe200078e0a04 */
[----:B------:R-:W-:Y:S01]  /*1a80*/  @!P4 IADD3 R39, PT, PT, R39, -R0, RZ ;  /* 0x800000002727c210 */ /* 0x000fe20007ffe0ff */
[----:B------:R-:W-:Y:S01]  /*1a90*/  @!P2 IMAD.MOV R35, RZ, RZ, -R35 ;  /* 0x000000ffff23a224 */ /* 0x000fe200078e0a23 */
[C---:B------:R-:W-:Y:S01]  /*1aa0*/  ISETP.GT.U32.AND P4, PT, R0.reuse, R45, PT ;  /* 0x0000002d0000720c */ /* 0x040fe20003f84070 */
[----:B------:R-:W-:Y:S01]  /*1ab0*/  IMAD R49, R0, R4, R49 ;  /* 0x0000000400317224 */ /* 0x000fe200078e0231 */
[----:B------:R-:W-:Y:S01]  /*1ac0*/  @!P6 IADD3 R47, PT, PT, R47, -R0, RZ ;  /* 0x800000002f2fe210 */ /* 0x000fe20007ffe0ff */
[----:B------:R-:W-:-:S03]  /*1ad0*/  IMAD.HI.U32 R12, R8, R37, RZ ;  /* 0x00000025080c7227 */ /* 0x000fc600078e00ff */
[----:B------:R-:W-:Y:S01]  /*1ae0*/  ISETP.GT.U32.AND P6, PT, R0, R47, PT ;  /* 0x0000002f0000720c */ /* 0x000fe20003fc4070 */
[----:B------:R-:W-:-:S04]  /*1af0*/  IMAD.HI.U32 R6, R8, R55, RZ ;  /* 0x0000003708067227 */ /* 0x000fc800078e00ff */
[--C-:B------:R-:W-:Y:S01]  /*1b00*/  @!P5 IMAD.IADD R43, R43, 0x1, -R0.reuse ;  /* 0x000000012b2bd824 */ /* 0x100fe200078e0a00 */
[----:B------:R-:W-:Y:S01]  /*1b10*/  ISETP.GE.AND P5, PT, R18, RZ, PT ;  /* 0x000000ff1200720c */ /* 0x000fe20003fa6270 */
[----:B------:R-:W-:Y:S01]  /*1b20*/  @!P4 IMAD.IADD R45, R45, 0x1, -R0 ;  /* 0x000000012d2dc824 */ /* 0x000fe200078e0a00 */
[----:B------:R-:W-:Y:S01]  /*1b30*/  LOP3.LUT R18, R10, 0x2e, RZ, 0xfc, !PT ;  /* 0x0000002e0a127812 */ /* 0x000fe200078efcff */
[----:B------:R-:W-:Y:S01]  /*1b40*/  IMAD.MOV R12, RZ, RZ, -R12 ;  /* 0x000000ffff0c7224 */ /* 0x000fe200078e0a0c */
[C---:B------:R-:W-:Y:S01]  /*1b50*/  ISETP.GT.U32.AND P2, PT, R0.reuse, R43, PT ;  /* 0x0000002b0000720c */ /* 0x040fe20003f44070 */
[----:B------:R-:W-:Y:S01]  /*1b60*/  IMAD.MOV R6, RZ, RZ, -R6 ;  /* 0x000000ffff067224 */ /* 0x000fe200078e0a06 */
[----:B------:R-:W-:Y:S01]  /*1b70*/  IABS R53, R18 ;  /* 0x0000001200357213 */ /* 0x000fe20000000000 */
[----:B------:R-:W-:Y:S01]  /*1b80*/  @!P6 IMAD.IADD R47, R47, 0x1, -R0 ;  /* 0x000000012f2fe824 */ /* 0x000fe200078e0a00 */
[C---:B------:R-:W-:Y:S01]  /*1b90*/  ISETP.GT.U32.AND P6, PT, R0.reuse, R51, PT ;  /* 0x000000330000720c */ /* 0x040fe20003fc4070 */
[C---:B------:R-:W-:Y:S01]  /*1ba0*/  IMAD R3, R0.reuse, R12, R37 ;  /* 0x0000000c00037224 */ /* 0x040fe200078e0225 */
[----:B------:R-:W-:Y:S01]  /*1bb0*/  ISETP.GT.U32.AND P4, PT, R0, R45, PT ;  /* 0x0000002d0000720c */ /* 0x000fe20003f84070 */
[----:B------:R-:W-:-:S04]  /*1bc0*/  IMAD.HI.U32 R4, R8, R53, RZ ;  /* 0x0000003508047227 */ /* 0x000fc800078e00ff */
[----:B------:R-:W-:Y:S02]  /*1bd0*/  IMAD.MOV R4, RZ, RZ, -R4 ;  /* 0x000000ffff047224 */ /* 0x000fe400078e0a04 */
[C---:B------:R-:W-:Y:S02]  /*1be0*/  IMAD R55, R0.reuse, R6, R55 ;  /* 0x0000000600377224 */ /* 0x040fe400078e0237 */
[C---:B------:R-:W-:Y:S02]  /*1bf0*/  IMAD R53, R0.reuse, R4, R53 ;  /* 0x0000000400357224 */ /* 0x040fe400078e0235 */
[--C-:B------:R-:W-:Y:S02]  /*1c00*/  @!P6 IMAD.IADD R51, R51, 0x1, -R0.reuse ;  /* 0x000000013333e824 */ /* 0x100fe400078e0a00 */
[--C-:B------:R-:W-:Y:S01]  /*1c10*/  @!P4 IMAD.IADD R45, R45, 0x1, -R0.reuse ;  /* 0x000000012d2dc824 */ /* 0x100fe200078e0a00 */
[C---:B------:R-:W-:Y:S01]  /*1c20*/  ISETP.GT.U32.AND P6, PT, R0.reuse, R53, PT ;  /* 0x000000350000720c */ /* 0x040fe20003fc4070 */
[----:B------:R-:W-:Y:S01]  /*1c30*/  @!P2 IMAD.IADD R43, R43, 0x1, -R0 ;  /* 0x000000012b2ba824 */ /* 0x000fe200078e0a00 */
[----:B------:R-:W-:Y:S01]  /*1c40*/  ISETP.GT.U32.AND P4, PT, R0, R49, PT ;  /* 0x000000310000720c */ /* 0x000fe20003f84070 */
[----:B------:R-:W-:Y:S01]  /*1c50*/  IMAD.HI.U32 R12, R8, R57, RZ ;  /* 0x00000039080c7227 */ /* 0x000fe200078e00ff */
[----:B------:R-:W-:-:S03]  /*1c60*/  ISETP.GT.U32.AND P2, PT, R0, R3, PT ;  /* 0x000000030000720c */ /* 0x000fc60003f44070 */
[----:B------:R-:W-:Y:S02]  /*1c70*/  IMAD.MOV R12, RZ, RZ, -R12 ;  /* 0x000000ffff0c7224 */ /* 0x000fe400078e0a0c */
[----:B------:R-:W-:Y:S02]  /*1c80*/  IMAD.MOV.U32 R37, RZ, RZ, R23 ;  /* 0x000000ffff257224 */ /* 0x000fe400078e0017 */
[C---:B------:R-:W-:Y:S02]  /*1c90*/  IMAD R57, R0.reuse, R12, R57 ;  /* 0x0000000c00397224 */ /* 0x040fe400078e0239 */
[----:B------:R-:W-:Y:S01]  /*1ca0*/  @!P6 IMAD.IADD R53, R53, 0x1, -R0 ;  /* 0x000000013535e824 */ /* 0x000fe200078e0a00 */
[----:B------:R-:W-:Y:S01]  /*1cb0*/  ISETP.GT.U32.AND P6, PT, R0, R55, PT ;  /* 0x000000370000720c */ /* 0x000fe20003fc4070 */
[----:B------:R-:W-:Y:S01]  /*1cc0*/  @!P1 IMAD.MOV R39, RZ, RZ, -R39 ;  /* 0x000000ffff279224 */ /* 0x000fe200078e0a27 */
[-C--:B------:R-:W-:Y:S01]  /*1cd0*/  @!P4 IADD3 R49, PT, PT, R49, -R0.reuse, RZ ;  /* 0x800000003131c210 */ /* 0x080fe20007ffe0ff */
[----:B------:R-:W-:Y:S01]  /*1ce0*/  @!P0 IMAD.MOV R41, RZ, RZ, -R41 ;  /* 0x000000ffff298224 */ /* 0x000fe200078e0a29 */
[----:B------:R-:W-:Y:S01]  /*1cf0*/  @!P2 IADD3 R3, PT, PT, R3, -R0, RZ ;  /* 0x800000000303a210 */ /* 0x000fe20007ffe0ff */
[----:B------:R-:W-:Y:S01]  /*1d00*/  IMAD.HI.U32 R6, R8, R63, RZ ;  /* 0x0000003f08067227 */ /* 0x000fe200078e00ff */
[----:B------:R-:W-:-:S02]  /*1d10*/  ISETP.GE.AND P4, PT, R16, RZ, PT ;  /* 0x000000ff1000720c */ /* 0x000fc40003f86270 */
[----:B------:R-:W-:Y:S01]  /*1d20*/  ISETP.GE.AND P2, PT, R14, RZ, PT ;  /* 0x000000ff0e00720c */ /* 0x000fe20003f46270 */
[----:B------:R-:W-:Y:S01]  /*1d30*/  IMAD.HI.U32 R14, R8, R59, RZ ;  /* 0x0000003b080e7227 */ /* 0x000fe200078e00ff */
[----:B------:R-:W-:Y:S02]  /*1d40*/  LOP3.LUT R16, R10, 0x36, RZ, 0xfc, !PT ;  /* 0x000000360a107812 */ /* 0x000fe400078efcff */
[----:B------:R-:W-:Y:S01]  /*1d50*/  @!P3 IADD3 R37, PT, PT, -R37, RZ, RZ ;  /* 0x000000ff2525b210 */ /* 0x000fe20007ffe1ff */
[----:B------:R-:W-:Y:S01]  /*1d60*/  @!P6 IMAD.IADD R55, R55, 0x1, -R0 ;  /* 0x000000013737e824 */ /* 0x000fe200078e0a00 */
[C---:B------:R-:W-:Y:S01]  /*1d70*/  ISETP.GT.U32.AND P6, PT, R0.reuse, R57, PT ;  /* 0x000000390000720c */ /* 0x040fe20003fc4070 */
[----:B------:R-:W-:Y:S01]  /*1d80*/  IMAD.MOV R14, RZ, RZ, -R14 ;  /* 0x000000ffff0e7224 */ /* 0x000fe200078e0a0e */
[----:B------:R-:W-:Y:S01]  /*1d90*/  IABS R61, R16 ;  /* 0x00000010003d7213 */ /* 0x000fe20000000000 */
[----:B------:R-:W-:Y:S01]  /*1da0*/  IMAD.MOV R6, RZ, RZ, -R6 ;  /* 0x000000ffff067224 */ /* 0x000fe200078e0a06 */
[C---:B------:R-:W-:Y:S01]  /*1db0*/  ISETP.GT.U32.AND P3, PT, R0.reuse, R3, PT ;  /* 0x000000030000720c */ /* 0x040fe20003f64070 */
[----:B------:R-:W-:Y:S01]  /*1dc0*/  IMAD R59, R0, R14, R59 ;  /* 0x0000000e003b7224 */ /* 0x000fe200078e023b */
[----:B------:R-:W-:Y:S01]  /*1dd0*/  LOP3.LUT R14, R10, 0x3e, RZ, 0xfc, !PT ;  /* 0x0000003e0a0e7812 */ /* 0x000fe200078efcff */
[----:B------:R-:W-:Y:S01]  /*1de0*/  IMAD.HI.U32 R4, R8, R61, RZ ;  /* 0x0000003d08047227 */ /* 0x000fe200078e00ff */
[----:B------:R-:W-:-:S02]  /*1df0*/  ISETP.GT.U32.AND P1, PT, R0, R49, PT ;  /* 0x000000310000720c */ /* 0x000fc40003f24070 */
[----:B------:R-:W-:Y:S01]  /*1e00*/  ISETP.GT.U32.AND P0, PT, R0, R51, PT ;  /* 0x000000330000720c */ /* 0x000fe20003f04070 */
[----:B------:R-:W-:Y:S01]  /*1e10*/  IMAD.HI.U32 R10, R8, R65, RZ ;  /* 0x00000041080a7227 */ /* 0x000fe200078e00ff */
[----:B------:R-:W-:Y:S02]  /*1e20*/  IADD3 R4, PT, PT, -R4, RZ, RZ ;  /* 0x000000ff04047210 */ /* 0x000fe40007ffe1ff */
[----:B------:R-:W-:Y:S01]  /*1e30*/  IABS R69, R14 ;  /* 0x0000000e00457213 */ /* 0x000fe20000000000 */
[----:B------:R-:W-:Y:S01]  /*1e40*/  IMAD.MOV R10, RZ, RZ, -R10 ;  /* 0x000000ffff0a7224 */ /* 0x000fe200078e0a0a */
[----:B------:R-:W-:Y:S01]  /*1e50*/  @!P2 IADD3 R45, PT, PT, -R45, RZ, RZ ;  /* 0x000000ff2d2da210 */ /* 0x000fe20007ffe1ff */
[----:B------:R-:W-:Y:S01]  /*1e60*/  @!P6 IMAD.IADD R57, R57, 0x1, -R0 ;  /* 0x000000013939e824 */ /* 0x000fe200078e0a00 */
[C---:B------:R-:W-:Y:S01]  /*1e70*/  ISETP.GT.U32.AND P2, PT, R0.reuse, R55, PT ;  /* 0x000000370000720c */ /* 0x040fe20003f44070 */
[C---:B------:R-:W-:Y:S01]  /*1e80*/  IMAD R61, R0.reuse, R4, R61 ;  /* 0x00000004003d7224 */ /* 0x040fe200078e023d */
[C---:B------:R-:W-:Y:S01]  /*1e90*/  ISETP.GT.U32.AND P6, PT, R0.reuse, R53, PT ;  /* 0x000000350000720c */ /* 0x040fe20003fc4070 */
[C---:B------:R-:W-:Y:S01]  /*1ea0*/  IMAD R63, R0.reuse, R6, R63 ;  /* 0x00000006003f7224 */ /* 0x040fe200078e023f */
[----:B------:R-:W1:Y:S01]  /*1eb0*/  LDS R4, [UR9] ;  /* 0x00000009ff047984 */ /* 0x000e620008000800 */
[C---:B------:R-:W-:Y:S01]  /*1ec0*/  IMAD R65, R0.reuse, R10, R65 ;  /* 0x0000000a00417224 */ /* 0x040fe200078e0241 */
[----:B------:R-:W-:Y:S01]  /*1ed0*/  @!P0 IADD3 R51, PT, PT, R51, -R0, RZ ;  /* 0x8000000033338210 */ /* 0x000fe20007ffe0ff */
[----:B------:R-:W-:Y:S01]  /*1ee0*/  @!P5 IMAD.MOV R43, RZ, RZ, -R43 ;  /* 0x000000ffff2bd224 */ /* 0x000fe200078e0a2b */
[----:B------:R-:W-:Y:S01]  /*1ef0*/  ISETP.GT.U32.AND P5, PT, R0, R57, PT ;  /* 0x000000390000720c */ /* 0x000fe20003fa4070 */
[----:B------:R-:W-:Y:S01]  /*1f00*/  IMAD.HI.U32 R12, R8, R67, RZ ;  /* 0x00000043080c7227 */ /* 0x000fe200078e00ff */
[----:B------:R-:W-:-:S03]  /*1f10*/  ISETP.GT.U32.AND P0, PT, R0, R65, PT ;  /* 0x000000410000720c */ /* 0x000fc60003f04070 */
[----:B------:R-:W-:Y:S01]  /*1f20*/  @!P4 IMAD.MOV R47, RZ, RZ, -R47 ;  /* 0x000000ffff2fc224 */ /* 0x000fe200078e0a2f */
[----:B------:R-:W-:Y:S01]  /*1f30*/  ISETP.GT.U32.AND P4, PT, R0, R59, PT ;  /* 0x0000003b0000720c */ /* 0x000fe20003f84070 */
[----:B------:R-:W-:Y:S01]  /*1f40*/  IMAD.HI.U32 R8, R8, R69, RZ ;  /* 0x0000004508087227 */ /* 0x000fe200078e00ff */
[----:B------:R-:W-:-:S03]  /*1f50*/  IADD3 R12, PT, PT, -R12, RZ, RZ ;  /* 0x000000ff0c0c7210 */ /* 0x000fc60007ffe1ff */
[--C-:B------:R-:W-:Y:S01]  /*1f60*/  @!P3 IMAD.IADD R3, R3, 0x1, -R0.reuse ;  /* 0x000000010303b824 */ /* 0x100fe200078e0a00 */
[C---:B------:R-:W-:Y:S01]  /*1f70*/  ISETP.GT.U32.AND P3, PT, R0.reuse, R61, PT ;  /* 0x0000003d0000720c */ /* 0x040fe20003f64070 */
[----:B------:R-:W-:Y:S01]  /*1f80*/  @!P1 IMAD.IADD R49, R49, 0x1, -R0 ;  /* 0x0000000131319824 */ /* 0x000fe200078e0a00 */
[C---:B------:R-:W-:Y:S01]  /*1f90*/  ISETP.GT.U32.AND P1, PT, R0.reuse, R63, PT ;  /* 0x0000003f0000720c */ /* 0x040fe20003f24070 */
[----:B------:R-:W-:Y:S02]  /*1fa0*/  IMAD.MOV R8, RZ, RZ, -R8 ;  /* 0x000000ffff087224 */ /* 0x000fe400078e0a08 */
[C---:B------:R-:W-:Y:S02]  /*1fb0*/  IMAD R67, R0.reuse, R12, R67 ;  /* 0x0000000c00437224 */ /* 0x040fe400078e0243 */
[----:B------:R-:W-:Y:S01]  /*1fc0*/  IMAD R69, R0, R8, R69 ;  /* 0x0000000800457224 */ /* 0x000fe200078e0245 */
[-C--:B------:R-:W-:Y:S01]  /*1fd0*/  @!P4 IADD3 R59, PT, PT, R59, -R0.reuse, RZ ;  /* 0x800000003b3bc210 */ /* 0x080fe20007ffe0ff */
[--C-:B------:R-:W-:Y:S01]  /*1fe0*/  @!P2 IMAD.IADD R55, R55, 0x1, -R0.reuse ;  /* 0x000000013737a824 */ /* 0x100fe200078e0a00 */
[----:B------:R-:W-:Y:S01]  /*1ff0*/  ISETP.GE.AND P2, PT, R22, RZ, PT ;  /* 0x000000ff1600720c */ /* 0x000fe20003f46270 */
[--C-:B------:R-:W-:Y:S01]  /*2000*/  @!P5 IMAD.IADD R57, R57, 0x1, -R0.reuse ;  /* 0x000000013939d824 */ /* 0x100fe200078e0a00 */
[C---:B------:R-:W-:Y:S01]  /*2010*/  ISETP.GT.U32.AND P5, PT, R0.reuse, R69, PT ;  /* 0x000000450000720c */ /* 0x040fe20003fa4070 */
[--C-:B------:R-:W-:Y:S01]  /*2020*/  @!P6 IMAD.IADD R53, R53, 0x1, -R0.reuse ;  /* 0x000000013535e824 */ /* 0x100fe200078e0a00 */
[----:B------:R-:W-:Y:S01]  /*2030*/  ISETP.GT.U32.AND P6, PT, R0, R67, PT ;  /* 0x000000430000720c */ /* 0x000fe20003fc4070 */
[--C-:B------:R-:W-:Y:S01]  /*2040*/  @!P3 IMAD.IADD R61, R61, 0x1, -R0.reuse ;  /* 0x000000013d3db824 */ /* 0x100fe200078e0a00 */
[----:B------:R-:W-:Y:S01]  /*2050*/  ISETP.GE.AND P4, PT, R26, RZ, PT ;  /* 0x000000ff1a00720c */ /* 0x000fe20003f86270 */
[--C-:B------:R-:W-:Y:S01]  /*2060*/  @!P1 IMAD.IADD R63, R63, 0x1, -R0.reuse ;  /* 0x000000013f3f9824 */ /* 0x100fe200078e0a00 */
[----:B------:R-:W-:Y:S01]  /*2070*/  ISETP.GE.AND P3, PT, R28, RZ, PT ;  /* 0x000000ff1c00720c */ /* 0x000fe20003f66270 */
[--C-:B------:R-:W-:Y:S01]  /*2080*/  @!P0 IMAD.IADD R65, R65, 0x1, -R0.reuse ;  /* 0x0000000141418824 */ /* 0x100fe200078e0a00 */
[----:B------:R-:W-:Y:S01]  /*2090*/  ISETP.GE.AND P1, PT, R18, RZ, PT ;  /* 0x000000ff1200720c */ /* 0x000fe20003f26270 */
[----:B------:R-:W-:Y:S01]  /*20a0*/  IMAD.MOV.U32 R137, RZ, RZ, R3 ;  /* 0x000000ffff897224 */ /* 0x000fe200078e0003 */
[----:B------:R-:W-:Y:S01]  /*20b0*/  ISETP.GE.AND P0, PT, R30, RZ, PT ;  /* 0x000000ff1e00720c */ /* 0x000fe20003f06270 */
[----:B------:R-:W2:Y:S01]  /*20c0*/  LDC.64 R22, c[0x0][0x3a8] ;  /* 0x0000ea00ff167b82 */ /* 0x000ea20000000a00 */
[----:B------:R-:W-:Y:S01]  /*20d0*/  IADD3 R3, PT, PT, R42, -0x2, RZ ;  /* 0xfffffffe2a037810 */ /* 0x000fe20007ffe0ff */
[----:B------:R-:W-:Y:S01]  /*20e0*/  @!P5 IMAD.IADD R69, R69, 0x1, -R0 ;  /* 0x000000014545d824 */ /* 0x000fe200078e0a00 */
[----:B------:R-:W-:Y:S01]  /*20f0*/  ISETP.GT.U32.AND P5, PT, R0, R63, PT ;  /* 0x0000003f0000720c */ /* 0x000fe20003fa4070 */
[----:B------:R-:W-:Y:S01]  /*2100*/  @!P2 IMAD.MOV R137, RZ, RZ, -R137 ;  /* 0x000000ffff89a224 */ /* 0x000fe200078e0a89 */
[----:B------:R-:W-:-:S02]  /*2110*/  @!P6 IADD3 R67, PT, PT, R67, -R0, RZ ;  /* 0x800000004343e210 */ /* 0x000fc40007ffe0ff */
[C---:B------:R-:W-:Y:S01]  /*2120*/  ISETP.GT.U32.AND P2, PT, R0.reuse, R59, PT ;  /* 0x0000003b0000720c */ /* 0x040fe20003f44070 */
[----:B------:R-:W-:Y:S01]  /*2130*/  @!P3 IMAD.MOV R51, RZ, RZ, -R51 ;  /* 0x000000ffff33b224 */ /* 0x000fe200078e0a33 */
[----:B------:R-:W-:Y:S01]  /*2140*/  @!P4 IADD3 R49, PT, PT, -R49, RZ, RZ ;  /* 0x000000ff3131c210 */ /* 0x000fe20007ffe1ff */
[----:B------:R-:W-:Y:S01]  /*2150*/  @!P1 IMAD.MOV R53, RZ, RZ, -R53 ;  /* 0x000000ffff359224 */ /* 0x000fe200078e0a35 */
[----:B------:R-:W-:Y:S01]  /*2160*/  ISETP.GT.U32.AND P4, PT, R0, R61, PT ;  /* 0x0000003d0000720c */ /* 0x000fe20003f84070 */
[----:B------:R-:W-:Y:S01]  /*2170*/  @!P0 IMAD.MOV R55, RZ, RZ, -R55 ;  /* 0x000000ffff378224 */ /* 0x000fe200078e0a37 */
[----:B------:R-:W-:Y:S02]  /*2180*/  ISETP.GE.AND P6, PT, R32, RZ, PT ;  /* 0x000000ff2000720c */ /* 0x000fe40003fc6270 */
[C---:B------:R-:W-:Y:S01]  /*2190*/  ISETP.GT.U32.AND P3, PT, R0.reuse, R65, PT ;  /* 0x000000410000720c */ /* 0x040fe20003f64070 */
[----:B------:R-:W-:Y:S01]  /*21a0*/  @!P5 IMAD.IADD R63, R63, 0x1, -R0 ;  /* 0x000000013f3fd824 */ /* 0x000fe200078e0a00 */
[----:B------:R-:W-:-:S02]  /*21b0*/  ISETP.GT.U32.AND P1, PT, R0, R67, PT ;  /* 0x000000430000720c */ /* 0x000fc40003f24070 */
[----:B------:R-:W-:Y:S01]  /*21c0*/  ISETP.GT.U32.AND P0, PT, R0, R69, PT ;  /* 0x000000450000720c */ /* 0x000fe20003f04070 */
[--C-:B------:R-:W-:Y:S01]  /*21d0*/  @!P2 IMAD.IADD R59, R59, 0x1, -R0.reuse ;  /* 0x000000013b3ba824 */ /* 0x100fe200078e0a00 */
[----:B------:R-:W-:Y:S01]  /*21e0*/  ISETP.GE.AND P2, PT, R16, RZ, PT ;  /* 0x000000ff1000720c */ /* 0x000fe20003f46270 */
[----:B------:R-:W-:Y:S01]  /*21f0*/  BAR.SYNC.DEFER_BLOCKING 0x0 ;  /* 0x0000000000007b1d */ /* 0x000fe20000010000 */
[----:B------:R-:W-:Y:S01]  /*2200*/  ISETP.GE.AND P5, PT, R38, RZ, PT ;  /* 0x000000ff2600720c */ /* 0x000fe20003fa6270 */
[--C-:B------:R-:W-:Y:S01]  /*2210*/  @!P4 IMAD.IADD R61, R61, 0x1, -R0.reuse ;  /* 0x000000013d3dc824 */ /* 0x100fe200078e0a00 */
[----:B------:R-:W-:Y:S02]  /*2220*/  ISETP.GE.AND P4, PT, R36, RZ, PT ;  /* 0x000000ff2400720c */ /* 0x000fe40003f86270 */
[----:B------:R-:W-:Y:S02]  /*2230*/  @!P6 IADD3 R57, PT, PT, -R57, RZ, RZ ;  /* 0x000000ff3939e210 */ /* 0x000fe40007ffe1ff */
[----:B------:R-:W-:Y:S01]  /*2240*/  ISETP.GE.AND P6, PT, R34, RZ, PT ;  /* 0x000000ff2200720c */ /* 0x000fe20003fc6270 */
[--C-:B------:R-:W-:Y:S01]  /*2250*/  @!P1 IMAD.IADD R67, R67, 0x1, -R0.reuse ;  /* 0x0000000143439824 */ /* 0x100fe200078e0a00 */
[----:B------:R-:W-:Y:S01]  /*2260*/  @!P3 IADD3 R65, PT, PT, R65, -R0, RZ ;  /* 0x800000004141b210 */ /* 0x000fe20007ffe0ff */
[----:B------:R-:W-:Y:S01]  /*2270*/  @!P0 IMAD.IADD R69, R69, 0x1, -R0 ;  /* 0x0000000145458824 */ /* 0x000fe200078e0a00 */
[----:B------:R-:W-:Y:S01]  /*2280*/  ISETP.GE.AND P3, PT, R40, RZ, PT ;  /* 0x000000ff2800720c */ /* 0x000fe20003f66270 */
[----:B------:R-:W-:Y:S01]  /*2290*/  VIADD R0, R42, 0xffffffff ;  /* 0xffffffff2a007836 */ /* 0x000fe20000000000 */
[----:B------:R-:W-:Y:S01]  /*22a0*/  ISETP.GE.AND P1, PT, R14, RZ, PT ;  /* 0x000000ff0e00720c */ /* 0x000fe20003f26270 */
[----:B------:R-:W-:Y:S01]  /*22b0*/  @!P2 IMAD.MOV R61, RZ, RZ, -R61 ;  /* 0x000000ffff3da224 */ /* 0x000fe200078e0a3d */
[----:B------:R-:W-:Y:S01]  /*22c0*/  ISETP.GE.U32.AND P2, PT, R3, 0x7fffffbf, PT ;  /* 0x7fffffbf0300780c */ /* 0x000fe20003f46070 */
[----:B------:R-:W-:Y:S01]  /*22d0*/  @!P4 IMAD.MOV R63, RZ, RZ, -R63 ;  /* 0x000000ffff3fc224 */ /* 0x000fe200078e0a3f */
[----:B------:R-:W-:Y:S01]  /*22e0*/  ISETP.GE.U32.AND P0, PT, R0, 0x7fffffc0, PT ;  /* 0x7fffffc00000780c */ /* 0x000fe20003f06070 */
[C---:B------:R-:W-:Y:S01]  /*22f0*/  VIADD R0, R42.reuse, 0xfffffffd ;  /* 0xfffffffd2a007836 */ /* 0x040fe20000000000 */
[----:B------:R-:W-:Y:S01]  /*2300*/  IADD3 R3, PT, PT, R42, -0x4, RZ ;  /* 0xfffffffc2a037810 */ /* 0x000fe20007ffe0ff */
[----:B------:R-:W-:Y:S01]  /*2310*/  @!P6 IMAD.MOV R59, RZ, RZ, -R59 ;  /* 0x000000ffff3be224 */ /* 0x000fe200078e0a3b */
[----:B------:R-:W-:Y:S01]  /*2320*/  ISETP.NE.AND P6, PT, R5, RZ, PT ;  /* 0x000000ff0500720c */ /* 0x000fe20003fc5270 */
[----:B------:R-:W-:Y:S01]  /*2330*/  @!P5 IMAD.MOV R65, RZ, RZ, -R65 ;  /* 0x000000ffff41d224 */ /* 0x000fe200078e0a41 */
[----:B------:R-:W-:Y:S01]  /*2340*/  ISETP.GE.U32.AND P4, PT, R0, 0x7fffffbe, PT ;  /* 0x7fffffbe0000780c */ /* 0x000fe20003f86070 */
[----:B------:R-:W-:Y:S01]  /*2350*/  @!P3 IMAD.MOV R67, RZ, RZ, -R67 ;  /* 0x000000ffff43b224 */ /* 0x000fe200078e0a43 */
[----:B------:R-:W-:-:S02]  /*2360*/  LOP3.LUT R0, RZ, R5, RZ, 0x33, !PT ;  /* 0x00000005ff007212 */ /* 0x000fc400078e33ff */
[----:B------:R-:W-:Y:S02]  /*2370*/  @!P1 IADD3 R69, PT, PT, -R69, RZ, RZ ;  /* 0x000000ff45459210 */ /* 0x000fe40007ffe1ff */
[----:B------:R-:W-:Y:S02]  /*2380*/  ISETP.GE.U32.AND P5, PT, R3, 0x7fffffbd, PT ;  /* 0x7fffffbd0300780c */ /* 0x000fe40003fa6070 */
[C---:B------:R-:W-:Y:S02]  /*2390*/  SEL R3, R0.reuse, R7, !P6 ;  /* 0x0000000700037207 */ /* 0x040fe40007000000 */
[C---:B------:R-:W-:Y:S02]  /*23a0*/  SEL R5, R0.reuse, R9, !P6 ;  /* 0x0000000900057207 */ /* 0x040fe40007000000 */
[----:B------:R-:W-:Y:S02]  /*23b0*/  SEL R6, R0, R11, !P6 ;  /* 0x0000000b00067207 */ /* 0x000fe40007000000 */
[----:B-1----:R-:W-:-:S02]  /*23c0*/  R2UR UR10, R4 ;  /* 0x00000000040a72ca */ /* 0x002fc400000e0000 */
[C---:B------:R-:W-:Y:S02]  /*23d0*/  SEL R7, R0.reuse, R13, !P6 ;  /* 0x0000000d00077207 */ /* 0x040fe40007000000 */
[C---:B------:R-:W-:Y:S02]  /*23e0*/  SEL R8, R0.reuse, R15, !P6 ;  /* 0x0000000f00087207 */ /* 0x040fe40007000000 */
[C---:B------:R-:W-:Y:S02]  /*23f0*/  SEL R9, R0.reuse, R17, !P6 ;  /* 0x0000001100097207 */ /* 0x040fe40007000000 */
[C---:B------:R-:W-:Y:S02]  /*2400*/  SEL R10, R0.reuse, R19, !P6 ;  /* 0x00000013000a7207 */ /* 0x040fe40007000000 */
[----:B------:R-:W-:Y:S02]  /*2410*/  SEL R11, R0, R21, !P6 ;  /* 0x00000015000b7207 */ /* 0x000fe40007000000 */
[----:B------:R-:W-:-:S02]  /*2420*/  ISETP.NE.U32.AND P3, PT, R2, RZ, PT ;  /* 0x000000ff0200720c */ /* 0x000fc40003f65070 */
[C---:B------:R-:W-:Y:S02]  /*2430*/  SEL R12, R0.reuse, R25, !P6 ;  /* 0x00000019000c7207 */ /* 0x040fe40007000000 */
[C---:B------:R-:W-:Y:S02]  /*2440*/  SEL R13, R0.reuse, R27, !P6 ;  /* 0x0000001b000d7207 */ /* 0x040fe40007000000 */
[C---:B------:R-:W-:Y:S02]  /*2450*/  SEL R14, R0.reuse, R29, !P6 ;  /* 0x0000001d000e7207 */ /* 0x040fe40007000000 */
[C---:B------:R-:W-:Y:S02]  /*2460*/  SEL R15, R0.reuse, R31, !P6 ;  /* 0x0000001f000f7207 */ /* 0x040fe40007000000 */
[C---:B------:R-:W-:Y:S02]  /*2470*/  SEL R16, R0.reuse, R33, !P6 ;  /* 0x0000002100107207 */ /* 0x040fe40007000000 */
[----:B------:R-:W-:-:S02]  /*2480*/  SEL R17, R0, R35, !P6 ;  /* 0x0000002300117207 */ /* 0x000fc40007000000 */
        /* <DEDUP_REMOVED lines=13> */
[----:B------:R-:W-:Y:S02]  /*2560*/  SEL R4, R0, R61, !P6 ;  /* 0x0000003d00047207 */ /* 0x000fe40007000000 */
[----:B------:R-:W-:Y:S02]  /*2570*/  LEA R26, P1, R24, UR16, 0x2 ;  /* 0x00000010181a7c11 */ /* 0x000fe4000f8210ff */
[C---:B------:R-:W-:Y:S02]  /*2580*/  SEL R138, R0.reuse, R63, !P6 ;  /* 0x0000003f008a7207 */ /* 0x040fe40007000000 */
[C---:B------:R-:W-:Y:S02]  /*2590*/  SEL R139, R0.reuse, R65, !P6 ;  /* 0x00000041008b7207 */ /* 0x040fe40007000000 */
[----:B------:R-:W-:-:S02]  /*25a0*/  SEL R142, R0, R67, !P6 ;  /* 0x00000043008e7207 */ /* 0x000fc40007000000 */
[----:B------:R-:W-:Y:S01]  /*25b0*/  SEL R208, R0, R69, !P6 ;  /* 0x0000004500d07207 */ /* 0x000fe20007000000 */
[----:B--2---:R-:W-:Y:S06]  /*25c0*/  BRA.U UP0, `(.L_x_5) ;  /* 0x0000000100187547 */ /* 0x004fec000b800000 */
[----:B------:R-:W-:Y:S01]  /*25d0*/  ELECT P6, URZ, PT ;  /* 0x0000000000ff782f */ /* 0x000fe200038c0000 */
[----:B------:R-:W-:Y:S01]  /*25e0*/  IMAD.MOV.U32 R0, RZ, RZ, 0x1 ;  /* 0x00000001ff007424 */ /* 0x000fe200078e00ff */
[----:B------:R-:W-:Y:S01]  /*25f0*/  UMOV UR7, 0x40 ;  /* 0x0000004000077882 */ /* 0x000fe20000000000 */
[----:B------:R-:W-:Y:S01]  /*2600*/  UVIRTCOUNT.DEALLOC.SMPOOL 0x80 ;  /* 0x000000800000784c */ /* 0x000fe20000000000 */
[----:B------:R-:W-:-:S09]  /*2610*/  ULEA UR7, UR6, UR7, 0x18 ;  /* 0x0000000706077291 */ /* 0x000fd2000f8ec0ff */
[----:B------:R1:W-:Y:S03]  /*2620*/  @P6 STS.U8 [UR7], R0 ;  /* 0x00000000ff006988 */ /* 0x0003e60008000007 */
.L_x_5:
[----:B------:R-:W-:Y:S01]  /*2630*/  UIADD3 UR11, UPT, UPT, UR10, UR5, URZ ;  /* 0x000000050a0b7290 */ /* 0x000fe2000fffe0ff */
[----:B------:R-:W-:Y:S01]  /*2640*/  LEA.HI.X.SX32 R27, R24, UR17, 0x2, P1 ;  /* 0x00000011181b7c11 */ /* 0x000fe200088f16ff */
[----:B------:R-:W-:Y:S01]  /*2650*/  VOTEU.ALL UP1, P3 ;  /* 0x0000000000ff7886 */ /* 0x000fe20001820000 */
[----:B-1----:R-:W-:Y:S01]  /*2660*/  VIADD R0, R42, 0xfffffffb ;  /* 0xfffffffb2a007836 */ /* 0x002fe20000000000 */
[----:B------:R-:W-:Y:S01]  /*2670*/  LEA R24, P1, R20, UR16, 0x2 ;  /* 0x0000001014187c11 */ /* 0x000fe2000f8210ff */
[----:B------:R-:W-:Y:S01]  /*2680*/  VOTEU.ALL UP2, P3 ;  /* 0x0000000000ff7886 */ /* 0x000fe20001840000 */
[----:B------:R-:W-:Y:S01]  /*2690*/  LEA R252, R2, UR9, 0x2 ;  /* 0x0000000902fc7c11 */ /* 0x000fe2000f8e10ff */
[----:B------:R-:W-:Y:S01]  /*26a0*/  IMAD.WIDE R32, R22, 0x4, R26 ;  /* 0x0000000416207825 */ /* 0x000fe200078e021a */
[----:B------:R-:W-:-:S04]  /*26b0*/  @!UP1 UIADD3 UR14, UPT, UPT, -UR8, 0x100000, URZ ;  /* 0x00100000080e9890 */ /* 0x000fc8000fffe1ff */
[----:B------:R-:W-:Y:S02]  /*26c0*/  @!UP1 USHF.L.U32 UR15, UR14, 0xb, URZ ;  /* 0x0000000b0e0f9899 */ /* 0x000fe400080006ff */
[----:B------:R-:W-:Y:S01]  /*26d0*/  @!UP1 USHF.L.U32 UR14, UR14, 0x1, URZ ;  /* 0x000000010e0e9899 */ /* 0x000fe200080006ff */
[----:B------:R-:W-:Y:S01]  /*26e0*/  STTM.x128 tmem[UR11], RZ ;  /* 0x000000ff000079ed */ /* 0x000fe200083c000b */
[----:B------:R-:W1:Y:S01]  /*26f0*/  FENCE.VIEW.ASYNC.T ;  /* 0x00000000000073c6 */ /* 0x000e620000000200 */
[----:B------:R-:W-:-:S04]  /*2700*/  @!UP1 UIADD3 UR6, UPT, UPT, -UR8, 0x100000, URZ ;  /* 0x0010000008069890 */ /* 0x000fc8000fffe1ff */
[----:B------:R-:W-:Y:S02]  /*2710*/  @!UP1 USHF.L.U32 UR7, UR6, 0xb, URZ ;  /* 0x0000000b06079899 */ /* 0x000fe400080006ff */
[----:B------:R-:W-:Y:S01]  /*2720*/  @!UP1 USHF.L.U32 UR6, UR6, 0x1, URZ ;  /* 0x0000000106069899 */ /* 0x000fe200080006ff */
[----:B-1----:R-:W-:Y:S01]  /*2730*/  BAR.SYNC.DEFER_BLOCKING 0x0 ;  /* 0x0000000000007b1d */ /* 0x002fe20000010000 */
[----:B------:R-:W-:Y:S01]  /*2740*/  LEA.HI.X.SX32 R25, R20, UR17, 0x2, P1 ;  /* 0x0000001114197c11 */ /* 0x000fe200088f16ff */
[----:B------:R-:W-:Y:S01]  /*2750*/  IMAD.SHL.U32 R29, R22, 0x2, RZ ;  /* 0x00000002161d7824 */ /* 0x000fe200078e00ff */
[----:B------:R-:W-:Y:S01]  /*2760*/  ISETP.GE.U32.AND P6, PT, R0, 0x7fffffbc, PT ;  /* 0x7fffffbc0000780c */ /* 0x000fe20003fc6070 */
[C---:B------:R-:W-:Y:S01]  /*2770*/  VIADD R0, R42.reuse, 0xfffffffa ;  /* 0xfffffffa2a007836 */ /* 0x040fe20000000000 */
[----:B------:R-:W-:Y:S01]  /*2780*/  IADD3 R20, PT, PT, R42, -0x7, RZ ;  /* 0xfffffff92a147810 */ /* 0x000fe20007ffe0ff */
[----:B------:R-:W-:Y:S01]  /*2790*/  VOTEU.ALL UP1, P3 ;  /* 0x0000000000ff7886 */ /* 0x000fe20001820000 */
[----:B------:R-:W-:Y:S01]  /*27a0*/  IMAD.WIDE R30, R22, 0x4, R24 ;  /* 0x00000004161e7825 */ /* 0x000fe200078e0218 */
[----:B------:R-:W1:Y:S01]  /*27b0*/  LDCU UR5, c[0x0][0x3b0] ;  /* 0x00007600ff0577ac */ /* 0x000e620008000800 */
[----:B------:R-:W-:-:S02]  /*27c0*/  ISETP.GE.U32.AND P1, PT, R20, 0x7fffffba, PT ;  /* 0x7fffffba1400780c */ /* 0x000fc40003f26070 */
[C---:B------:R-:W-:Y:S01]  /*27d0*/  IMAD.WIDE R36, R29.reuse, 0x4, R26 ;  /* 0x000000041d247825 */ /* 0x040fe200078e021a */
[----:B------:R2:W-:Y:S03]  /*27e0*/  STL.64 [R1+0xe0], R30 ;  /* 0x0000e01e01007387 */ /* 0x0005e60000100a00 */
[----:B------:R-:W-:-:S04]  /*27f0*/  IMAD.WIDE R206, R29, 0x4, R24 ;  /* 0x000000041dce7825 */ /* 0x000fc800078e0218 */
[C---:B------:R-:W-:Y:S02]  /*2800*/  IMAD.SHL.U32 R29, R22.reuse, 0x4, RZ ;  /* 0x00000004161d7824 */ /* 0x040fe400078e00ff */
[C---:B------:R-:W-:Y:S02]  /*2810*/  IMAD R251, R22.reuse, 0xe, RZ ;  /* 0x0000000e16fb7824 */ /* 0x040fe400078e02ff */
[----:B------:R-:W-:Y:S01]  /*2820*/  IMAD.WIDE R38, R29, 0x4, R26 ;  /* 0x000000041d267825 */ /* 0x000fe200078e021a */
[----:B------:R-:W3:Y:S02]  /*2830*/  FENCE.VIEW.ASYNC.S ;  /* 0x00000000000073c6 */ /* 0x000ee40000000000 */
[----:B---3--:R3:W4:Y:S02]  /*2840*/  @!UP1 SYNCS.EXCH.64 URZ, [UR4], UR14 ;  /* 0x0000000e04ff95b2 */ /* 0x0087240008000100 */
[----:B----4-:R-:W-:Y:S01]  /*2850*/  BAR.SYNC.DEFER_BLOCKING 0x0 ;  /* 0x0000000000007b1d */ /* 0x010fe20000010000 */
[----:B------:R-:W-:-:S02]  /*2860*/  IMAD R247, R22, 0xf, RZ ;  /* 0x0000000f16f77824 */ /* 0x000fc400078e02ff */
[----:B------:R-:W-:Y:S02]  /*2870*/  IMAD.SHL.U32 R243, R22, 0x10, RZ ;  /* 0x0000001016f37824 */ /* 0x000fe400078e00ff */
[----:B------:R-:W-:-:S04]  /*2880*/  IMAD.WIDE R248, R247, 0x4, R26 ;  /* 0x00000004f7f87825 */ /* 0x000fc800078e021a */
[----:B------:R-:W-:-:S04]  /*2890*/  IMAD.WIDE R246, R247, 0x4, R24 ;  /* 0x00000004f7f67825 */ /* 0x000fc800078e0218 */
[----:B------:R-:W-:-:S04]  /*28a0*/  IMAD.WIDE R244, R243, 0x4, R26 ;  /* 0x00000004f3f47825 */ /* 0x000fc800078e021a */
[----:B------:R-:W-:-:S04]  /*28b0*/  IMAD.WIDE R242, R243, 0x4, R24 ;  /* 0x00000004f3f27825 */ /* 0x000fc800078e0218 */
[C---:B------:R-:W-:Y:S01]  /*28c0*/  IMAD R41, R22.reuse, 0x14, RZ ;  /* 0x0000001416297824 */ /* 0x040fe200078e02ff */
[----:B------:R3:W4:Y:S02]  /*28d0*/  @!UP2 SYNCS.EXCH.64 URZ, [UR9+0x2c008], UR6 ;  /* 0x02c0080609ffa5b2 */ /* 0x0007240008000100 */
[----:B------:R-:W-:Y:S01]  /*28e0*/  @!PT LDS RZ, [RZ] ;  /* 0x00000000fffff984 */ /* 0x000fe20000000800 */
[----:B------:R-:W-:Y:S01]  /*28f0*/  @!PT LDS RZ, [RZ] ;  /* 0x00000000fffff984 */ /* 0x000fe20000000800 */
[----:B------:R-:W-:Y:S01]  /*2900*/  @!PT LDS RZ, [RZ] ;  /* 0x00000000fffff984 */ /* 0x000fe20000000800 */
[----:B----4-:R-:W-:Y:S01]  /*2910*/  LDGSTS.E [R252], desc[UR26][R26.64], !P0 ;  /* 0x000000001afc7fae */ /* 0x010fe2000c1a101a */
[C---:B------:R-:W-:Y:S02]  /*2920*/  IMAD R45, R22.reuse, 0x15, RZ ;  /* 0x00000015162d7824 */ /* 0x040fe400078e02ff */
[----:B------:R-:W-:Y:S01]  /*2930*/  IMAD R49, R22, 0x16, RZ ;  /* 0x0000001616317824 */ /* 0x000fe200078e02ff */
[----:B------:R-:W-:Y:S01]  /*2940*/  LDGSTS.E [R252+0x200], desc[UR26][R24.64], !P0 ;  /* 0x0020000018fc7fae */ /* 0x000fe2000c1a101a */
[----:B------:R-:W-:Y:S01]  /*2950*/  ISETP.GE.U32.AND P0, PT, R0, 0x7fffffbb, PT ;  /* 0x7fffffbb0000780c */ /* 0x000fe20003f06070 */
[----:B------:R-:W-:Y:S02]  /*2960*/  VIADD R0, R42, 0xfffffff8 ;  /* 0xfffffff82a007836 */ /* 0x000fe40000000000 */
[----:B------:R-:W-:Y:S01]  /*2970*/  LDGSTS.E [R252+0x400], desc[UR26][R32.64], !P2 ;  /* 0x0040000020fc7fae */ /* 0x000fe2000d1a101a */
[----:B------:R-:W-:-:S03]  /*2980*/  IMAD.WIDE R46, R49, 0x4, R26 ;  /* 0x00000004312e7825 */ /* 0x000fc600078e021a */
[----:B------:R2:W-:Y:S01]  /*2990*/  LDGSTS.E [R252+0x600], desc[UR26][R30.64], !P2 ;  /* 0x006000001efc7fae */ /* 0x0005e2000d1a101a */
[----:B------:R-:W-:Y:S01]  /*29a0*/  ISETP.GE.U32.AND P2, PT, R0, 0x7fffffb9, PT ;  /* 0x7fffffb90000780c */ /* 0x000fe20003f46070 */
[----:B------:R-:W-:Y:S02]  /*29b0*/  VIADD R0, R42, 0xfffffff7 ;  /* 0xfffffff72a007836 */ /* 0x000fe40000000000 */
[----:B------:R4:W-:Y:S01]  /*29c0*/  LDGSTS.E [R252+0x800], desc[UR26][R36.64], !P4 ;  /* 0x0080000024fc7fae */ /* 0x0009e2000e1a101a */
[----:B------:R-:W-:-:S03]  /*29d0*/  IMAD.WIDE R48, R49, 0x4, R24 ;  /* 0x0000000431307825 */ /* 0x000fc600078e0218 */
[----:B------:R-:W-:Y:S01]  /*29e0*/  LDGSTS.E [R252+0xa00], desc[UR26][R206.64], !P4 ;  /* 0x00a00000cefc7fae */ /* 0x000fe2000e1a101a */
[----:B------:R-:W-:Y:S01]  /*29f0*/  ISETP.GE.U32.AND P4, PT, R0, 0x7fffffb8, PT ;  /* 0x7fffffb80000780c */ /* 0x000fe20003f86070 */
[----:B------:R-:W-:Y:S01]  /*2a00*/  IMAD R53, R22, 0x17, RZ ;  /* 0x0000001716357824 */ /* 0x000fe200078e02ff */
[----:B------:R-:W-:Y:S01]  /*2a10*/  IADD3 R0, PT, PT, R42, -0xa, RZ ;  /* 0xfffffff62a007810 */ /* 0x000fe20007ffe0ff */
[----:B--2---:R-:W-:Y:S02]  /*2a20*/  IMAD R31, R22, 0x3, RZ ;  /* 0x00000003161f7824 */ /* 0x004fe400078e02ff */
[----:B------:R-:W-:-:S04]  /*2a30*/  IMAD.WIDE R50, R53, 0x4, R26 ;  /* 0x0000000435327825 */ /* 0x000fc800078e021a */
[----:B------:R-:W-:-:S04]  /*2a40*/  IMAD.WIDE R34, R31, 0x4, R26 ;  /* 0x000000041f227825 */ /* 0x000fc800078e021a */
[--C-:B------:R-:W-:Y:S01]  /*2a50*/  IMAD.WIDE R32, R31, 0x4, R24.reuse ;  /* 0x000000041f207825 */ /* 0x100fe200078e0218 */
[----:B------:R2:W-:Y:S03]  /*2a60*/  LDGSTS.E [R252+0xc00], desc[UR26][R34.64], !P5 ;  /* 0x00c0000022fc7fae */ /* 0x0005e6000e9a101a */
[----:B----4-:R-:W-:Y:S01]  /*2a70*/  IMAD.WIDE R36, R29, 0x4, R24 ;  /* 0x000000041d247825 */ /* 0x010fe200078e0218 */
[----:B------:R4:W-:Y:S01]  /*2a80*/  LDGSTS.E [R252+0xe00], desc[UR26][R32.64], !P5 ;  /* 0x00e0000020fc7fae */ /* 0x0009e2000e9a101a */
[----:B------:R-:W-:Y:S02]  /*2a90*/  ISETP.GE.U32.AND P5, PT, R0, 0x7fffffb7, PT ;  /* 0x7fffffb70000780c */ /* 0x000fe40003fa6070 */
[----:B------:R-:W-:Y:S01]  /*2aa0*/  IMAD R31, R22, 0x5, RZ ;  /* 0x00000005161f7824 */ /* 0x000fe200078e02ff */
[----:B------:R2:W-:Y:S01]  /*2ab0*/  STL.64 [R1+0xc0], R34 ;  /* 0x0000c02201007387 */ /* 0x0005e20000100a00 */
[----:B------:R-:W-:-:S02]  /*2ac0*/  VIADD R0, R42, 0xfffffff5 ;  /* 0xfffffff52a007836 */ /* 0x000fc40000000000 */
[----:B------:R-:W-:Y:S01]  /*2ad0*/  IMAD R29, R22, 0x6, RZ ;  /* 0x00000006161d7824 */ /* 0x000fe200078e02ff */
[----:B------:R5:W-:Y:S01]  /*2ae0*/  LDGSTS.E [R252+0x1000], desc[UR26][R38.64], !P6 ;  /* 0x0100000026fc7fae */ /* 0x000be2000f1a101a */
[----:B------:R-:W-:-:S03]  /*2af0*/  IMAD.WIDE R52, R53, 0x4, R24 ;  /* 0x0000000435347825 */ /* 0x000fc600078e0218 */
[----:B------:R4:W-:Y:S01]  /*2b00*/  STL.64 [R1+0xb8], R32 ;  /* 0x0000b82001007387 */ /* 0x0009e20000100a00 */
[C---:B------:R-:W-:Y:S02]  /*2b10*/  IMAD R57, R22.reuse, 0x18, RZ ;  /* 0x0000001816397824 */ /* 0x040fe400078e02ff */
[----:B------:R-:W-:Y:S01]  /*2b20*/  IMAD R61, R22, 0x19, RZ ;  /* 0x00000019163d7824 */ /* 0x000fe200078e02ff */
[----:B------:R1:W-:Y:S01]  /*2b30*/  LDGSTS.E [R252+0x1200], desc[UR26][R36.64], !P6 ;  /* 0x0120000024fc7fae */ /* 0x0003e2000f1a101a */
[--C-:B--2---:R-:W-:Y:S01]  /*2b40*/  IMAD.WIDE R34, R31, 0x4, R26.reuse ;  /* 0x000000041f227825 */ /* 0x104fe200078e021a */
[----:B------:R-:W-:Y:S02]  /*2b50*/  ISETP.GE.U32.AND P6, PT, R0, 0x7fffffb6, PT ;  /* 0x7fffffb60000780c */ /* 0x000fe40003fc6070 */
[----:B------:R5:W-:Y:S01]  /*2b60*/  STL.64 [R1+0xb0], R38 ;  /* 0x0000b02601007387 */ /* 0x000be20000100a00 */
[----:B------:R-:W-:Y:S02]  /*2b70*/  VIADD R0, R42, 0xfffffff4 ;  /* 0xfffffff42a007836 */ /* 0x000fe40000000000 */
[----:B------:R-:W-:Y:S01]  /*2b80*/  IMAD.WIDE R54, R57, 0x4, R26 ;  /* 0x0000000439367825 */ /* 0x000fe200078e021a */
[----:B------:R1:W-:Y:S03]  /*2b90*/  STL.64 [R1+0xa8], R36 ;  /* 0x0000a82401007387 */ /* 0x0003e60000100a00 */
[----:B----4-:R-:W-:Y:S01]  /*2ba0*/  IMAD.WIDE R32, R31, 0x4, R24 ;  /* 0x000000041f207825 */ /* 0x010fe200078e0218 */
[----:B------:R2:W-:Y:S03]  /*2bb0*/  LDGSTS.E [R252+0x1400], desc[UR26][R34.64], !P0 ;  /* 0x0140000022fc7fae */ /* 0x0005e6000c1a101a */
[----:B------:R-:W-:Y:S01]  /*2bc0*/  IMAD R31, R22, 0x7, RZ ;  /* 0x00000007161f7824 */ /* 0x000fe200078e02ff */
[----:B------:R4:W-:Y:S01]  /*2bd0*/  LDGSTS.E [R252+0x1600], desc[UR26][R32.64], !P0 ;  /* 0x0160000020fc7fae */ /* 0x0009e2000c1a101a */
[----:B-----5:R-:W-:Y:S01]  /*2be0*/  IMAD.WIDE R38, R29, 0x4, R26 ;  /* 0x000000041d267825 */ /* 0x020fe200078e021a */
[----:B------:R-:W-:-:S02]  /*2bf0*/  ISETP.GE.U32.AND P0, PT, R0, 0x7fffffb5, PT ;  /* 0x7fffffb50000780c */ /* 0x000fc40003f06070 */
[----:B------:R-:W-:Y:S01]  /*2c00*/  IADD3 R0, PT, PT, R42, -0xd, RZ ;  /* 0xfffffff32a007810 */ /* 0x000fe20007ffe0ff */
[--C-:B-1----:R-:W-:Y:S01]  /*2c10*/  IMAD.WIDE R36, R29, 0x4, R24.reuse ;  /* 0x000000041d247825 */ /* 0x102fe200078e0218 */
[----:B------:R2:W-:Y:S03]  /*2c20*/  STL.64 [R1+0xa0], R34 ;  /* 0x0000a02201007387 */ /* 0x0005e60000100a00 */
[----:B------:R-:W-:Y:S01]  /*2c30*/  IMAD.SHL.U32 R29, R22, 0x8, RZ ;  /* 0x00000008161d7824 */ /* 0x000fe200078e00ff */
[----:B------:R1:W-:Y:S01]  /*2c40*/  LDGSTS.E [R252+0x1800], desc[UR26][R38.64], !P1 ;  /* 0x0180000026fc7fae */ /* 0x0003e2000c9a101a */
[----:B------:R-:W-:-:S03]  /*2c50*/  IMAD.WIDE R56, R57, 0x4, R24 ;  /* 0x0000000439387825 */ /* 0x000fc600078e0218 */
[----:B------:R4:W-:Y:S01]  /*2c60*/  STL.64 [R1+0x98], R32 ;  /* 0x0000982001007387 */ /* 0x0009e20000100a00 */
[----:B------:R-:W-:-:S03]  /*2c70*/  IMAD.WIDE R58, R61, 0x4, R26 ;  /* 0x000000043d3a7825 */ /* 0x000fc600078e021a */
[----:B------:R5:W-:Y:S01]  /*2c80*/  LDGSTS.E [R252+0x1a00], desc[UR26][R36.64], !P1 ;  /* 0x01a0000024fc7fae */ /* 0x000be2000c9a101a */
[----:B--2---:R-:W-:Y:S01]  /*2c90*/  IMAD.WIDE R34, R31, 0x4, R26 ;  /* 0x000000041f227825 */ /* 0x004fe200078e021a */
[----:B------:R-:W-:Y:S02]  /*2ca0*/  ISETP.GE.U32.AND P1, PT, R0, 0x7fffffb4, PT ;  /* 0x7fffffb40000780c */ /* 0x000fe40003f26070 */
[----:B------:R1:W-:Y:S01]  /*2cb0*/  STL.64 [R1+0x90], R38 ;  /* 0x0000902601007387 */ /* 0x0003e20000100a00 */
[----:B------:R-:W-:Y:S02]  /*2cc0*/  VIADD R0, R42, 0xfffffff2 ;  /* 0xfffffff22a007836 */ /* 0x000fe40000000000 */
[--C-:B------:R-:W-:Y:S01]  /*2cd0*/  IMAD.WIDE R60, R61, 0x4, R24.reuse ;  /* 0x000000043d3c7825 */ /* 0x100fe200078e0218 */
[----:B------:R2:W-:Y:S03]  /*2ce0*/  LDGSTS.E [R252+0x1c00], desc[UR26][R34.64], !P2 ;  /* 0x01c0000022fc7fae */ /* 0x0005e6000d1a101a */
[----:B----4-:R-:W-:Y:S01]  /*2cf0*/  IMAD.WIDE R32, R31, 0x4, R24 ;  /* 0x000000041f207825 */ /* 0x010fe200078e0218 */
[----:B------:R5:W-:Y:S03]  /*2d00*/  STL.64 [R1+0x88], R36 ;  /* 0x0000882401007387 */ /* 0x000be60000100a00 */
[----:B------:R-:W-:Y:S01]  /*2d10*/  IMAD R31, R22, 0x9, RZ ;  /* 0x00000009161f7824 */ /* 0x000fe200078e02ff */
[----:B------:R4:W-:Y:S01]  /*2d20*/  LDGSTS.E [R252+0x1e00], desc[UR26][R32.64], !P2 ;  /* 0x01e0000020fc7fae */ /* 0x0009e2000d1a101a */
[----:B-1----:R-:W-:Y:S01]  /*2d30*/  IMAD.WIDE R38, R29, 0x4, R26 ;  /* 0x000000041d267825 */ /* 0x002fe200078e021a */
[----:B------:R-:W-:-:S02]  /*2d40*/  ISETP.GE.U32.AND P2, PT, R0, 0x7fffffb3, PT ;  /* 0x7fffffb30000780c */ /* 0x000fc40003f46070 */
[----:B------:R2:W-:Y:S01]  /*2d50*/  STL.64 [R1+0x80], R34 ;  /* 0x0000802201007387 */ /* 0x0005e20000100a00 */
[----:B------:R-:W-:Y:S02]  /*2d60*/  VIADD R0, R42, 0xfffffff1 ;  /* 0xfffffff12a007836 */ /* 0x000fe40000000000 */
[----:B------:R-:W-:Y:S01]  /*2d70*/  IMAD R65, R22, 0x1a, RZ ;  /* 0x0000001a16417824 */ /* 0x000fe200078e02ff */
[----:B------:R4:W-:Y:S01]  /*2d80*/  STL.64 [R1+0x78], R32 ;  /* 0x0000782001007387 */ /* 0x0009e20000100a00 */
[----:B-----5:R-:W-:-:S03]  /*2d90*/  IMAD.WIDE R36, R29, 0x4, R24 ;  /* 0x000000041d247825 */ /* 0x020fc600078e0218 */
[----:B------:R1:W-:Y:S01]  /*2da0*/  LDGSTS.E [R252+0x2000], desc[UR26][R38.64], !P4 ;  /* 0x0200000026fc7fae */ /* 0x0003e2000e1a101a */
[----:B------:R-:W-:Y:S02]  /*2db0*/  IMAD R29, R22, 0xa, RZ ;  /* 0x0000000a161d7824 */ /* 0x000fe400078e02ff */
[--C-:B------:R-:W-:Y:S01]  /*2dc0*/  IMAD.WIDE R62, R65, 0x4, R26.reuse ;  /* 0x00000004413e7825 */ /* 0x100fe200078e021a */
[----:B------:R5:W-:Y:S01]  /*2dd0*/  LDGSTS.E [R252+0x2200], desc[UR26][R36.64], !P4 ;  /* 0x0220000024fc7fae */ /* 0x000be2000e1a101a */
[----:B------:R-:W-:Y:S02]  /*2de0*/  ISETP.GE.U32.AND P4, PT, R0, 0x7fffffb2, PT ;  /* 0x7fffffb20000780c */ /* 0x000fe40003f86070 */
[C---:B--2---:R-:W-:Y:S01]  /*2df0*/  IMAD.WIDE R34, R31.reuse, 0x4, R26 ;  /* 0x000000041f227825 */ /* 0x044fe200078e021a */
[----:B------:R-:W-:Y:S01]  /*2e00*/  IADD3 R0, PT, PT, R42, -0x10, RZ ;  /* 0xfffffff02a007810 */ /* 0x000fe20007ffe0ff */
[----:B------:R1:W-:Y:S02]  /*2e10*/  STL.64 [R1+0x70], R38 ;  /* 0x0000702601007387 */ /* 0x0003e40000100a00 */
[----:B----4-:R-:W-:-:S02]  /*2e20*/  IMAD.WIDE R32, R31, 0x4, R24 ;  /* 0x000000041f207825 */ /* 0x010fc400078e0218 */
[----:B------:R2:W-:Y:S02]  /*2e30*/  LDGSTS.E [R252+0x2400], desc[UR26][R34.64], !P5 ;  /* 0x0240000022fc7fae */ /* 0x0005e4000e9a101a */
[----:B------:R-:W-:Y:S02]  /*2e40*/  IMAD R31, R22, 0xb, RZ ;  /* 0x0000000b161f7824 */ /* 0x000fe400078e02ff */
[----:B------:R5:W-:Y:S01]  /*2e50*/  STL.64 [R1+0x68], R36 ;  /* 0x0000682401007387 */ /* 0x000be20000100a00 */
[----:B------:R-:W-:-:S03]  /*2e60*/  IMAD.WIDE R64, R65, 0x4, R24 ;  /* 0x0000000441407825 */ /* 0x000fc600078e0218 */
[----:B------:R4:W-:Y:S01]  /*2e70*/  LDGSTS.E [R252+0x2600], desc[UR26][R32.64], !P5 ;  /* 0x0260000020fc7fae */ /* 0x0009e2000e9a101a */
[C---:B-1----:R-:W-:Y:S01]  /*2e80*/  IMAD.WIDE R38, R29.reuse, 0x4, R26 ;  /* 0x000000041d267825 */ /* 0x042fe200078e021a */
[----:B------:R-:W-:Y:S02]  /*2e90*/  ISETP.GE.U32.AND P5, PT, R0, 0x7fffffb1, PT ;  /* 0x7fffffb10000780c */ /* 0x000fe40003fa6070 */
        /* <DEDUP_REMOVED lines=8> */
[----:B------:R1:W-:Y:S03]  /*2f20*/  STL.64 [R1+0x50], R38 ;  /* 0x0000502601007387 */ /* 0x0003e60000100a00 */
[C---:B--2---:R-:W-:Y:S01]  /*2f30*/  IMAD.WIDE R34, R31.reuse, 0x4, R26 ;  /* 0x000000041f227825 */ /* 0x044fe200078e021a */
[----:B------:R2:W-:Y:S01]  /*2f40*/  LDGSTS.E [R252+0x2a00], desc[UR26][R36.64], !P6 ;  /* 0x02a0000024fc7fae */ /* 0x0005e2000f1a101a */
[----:B------:R-:W-:Y:S02]  /*2f50*/  ISETP.GE.U32.AND P6, PT, R0, 0x7fffffb0, PT ;  /* 0x7fffffb00000780c */ /* 0x000fe40003fc6070 */
[----:B----4-:R-:W-:Y:S01]  /*2f60*/  IMAD.WIDE R32, R31, 0x4, R24 ;  /* 0x000000041f207825 */ /* 0x010fe200078e0218 */
[----:B------:R2:W-:Y:S03]  /*2f70*/  STL.64 [R1+0x48], R36 ;  /* 0x0000482401007387 */ /* 0x0005e60000100a00 */
[----:B------:R-:W-:Y:S01]  /*2f80*/  IMAD R31, R22, 0xd, RZ ;  /* 0x0000000d161f7824 */ /* 0x000fe200078e02ff */
[----:B------:R4:W-:Y:S01]  /*2f90*/  STL.64 [R1+0x40], R34 ;  /* 0x0000402201007387 */ /* 0x0009e20000100a00 */
[----:B-1----:R-:W-:-:S03]  /*2fa0*/  IMAD.WIDE R38, R29, 0x4, R26 ;  /* 0x000000041d267825 */ /* 0x002fc600078e021a */
[----:B------:R4:W-:Y:S01]  /*2fb0*/  LDGSTS.E [R252+0x2c00], desc[UR26][R34.64], !P0 ;  /* 0x02c0000022fc7fae */ /* 0x0009e2000c1a101a */
[----:B------:R-:W-:Y:S02]  /*2fc0*/  VIADD R0, R42, 0xffffffee ;  /* 0xffffffee2a007836 */ /* 0x000fe40000000000 */
[--C-:B------:R-:W-:Y:S01]  /*2fd0*/  IMAD.WIDE R68, R69, 0x4, R24.reuse ;  /* 0x0000000445447825 */ /* 0x100fe200078e0218 */
[----:B------:R1:W-:Y:S03]  /*2fe0*/  STL.64 [R1+0x38], R32 ;  /* 0x0000382001007387 */ /* 0x0003e60000100a00 */
[----:B--2---:R-:W-:Y:S01]  /*2ff0*/  IMAD.WIDE R36, R29, 0x4, R24 ;  /* 0x000000041d247825 */ /* 0x004fe200078e0218 */
[----:B------:R1:W-:Y:S01]  /*3000*/  LDGSTS.E [R252+0x2e00], desc[UR26][R32.64], !P0 ;  /* 0x02e0000020fc7fae */ /* 0x0003e2000c1a101a */
[----:B------:R-:W-:Y:S02]  /*3010*/  ISETP.GE.U32.AND P0, PT, R0, 0x7fffffaf, PT ;  /* 0x7fffffaf0000780c */ /* 0x000fe40003f06070 */
[--C-:B------:R-:W-:Y:S01]  /*3020*/  IMAD.WIDE R28, R251, 0x4, R26.reuse ;  /* 0x00000004fb1c7825 */ /* 0x100fe200078e021a */
[----:B------:R2:W-:Y:S03]  /*3030*/  STL.64 [R1+0x30], R38 ;  /* 0x0000302601007387 */ /* 0x0005e60000100a00 */
[----:B----4-:R-:W-:Y:S01]  /*3040*/  IMAD.WIDE R34, R31, 0x4, R26 ;  /* 0x000000041f227825 */ /* 0x010fe200078e021a */
[----:B------:R2:W-:Y:S03]  /*3050*/  LDGSTS.E [R252+0x3000], desc[UR26][R38.64], !P1 ;  /* 0x0300000026fc7fae */ /* 0x0005e6000c9a101a */
[--C-:B------:R-:W-:Y:S01]  /*3060*/  IMAD.WIDE R250, R251, 0x4, R24.reuse ;  /* 0x00000004fbfa7825 */ /* 0x100fe200078e0218 */
[----:B------:R4:W-:Y:S03]  /*3070*/  STL.64 [R1+0x28], R36 ;  /* 0x0000282401007387 */ /* 0x0009e60000100a00 */
[----:B-1----:R-:W-:Y:S01]  /*3080*/  IMAD.WIDE R32, R31, 0x4, R24 ;  /* 0x000000041f207825 */ /* 0x002fe200078e0218 */
[----:B------:R4:W-:Y:S03]  /*3090*/  LDGSTS.E [R252+0x3200], desc[UR26][R36.64], !P1 ;  /* 0x0320000024fc7fae */ /* 0x0009e6000c9a101a */
[----:B------:R-:W-:Y:S01]  /*30a0*/  VIADD R0, R42, 0xffffffed ;  /* 0xffffffed2a007836 */ /* 0x000fe20000000000 */
[----:B------:R1:W-:Y:S01]  /*30b0*/  STL.64 [R1+0x20], R34 ;  /* 0x0000202201007387 */ /* 0x0003e20000100a00 */
[----:B--2---:R-:W-:-:S03]  /*30c0*/  IMAD.WIDE R38, R41, 0x4, R26 ;  /* 0x0000000429267825 */ /* 0x004fc600078e021a */
[----:B------:R1:W-:Y:S01]  /*30d0*/  LDGSTS.E [R252+0x3400], desc[UR26][R34.64], !P2 ;  /* 0x0340000022fc7fae */ /* 0x0003e2000d1a101a */
[----:B------:R-:W-:Y:S01]  /*30e0*/  ISETP.GE.U32.AND P1, PT, R0, 0x7fffffae, PT ;  /* 0x7fffffae0000780c */ /* 0x000fe20003f26070 */
[----:B------:R-:W-:Y:S01]  /*30f0*/  IMAD.WIDE R40, R41, 0x4, R24 ;  /* 0x0000000429287825 */ /* 0x000fe200078e0218 */
[----:B------:R-:W-:Y:S01]  /*3100*/  IADD3 R0, PT, PT, R42, -0x14, RZ ;  /* 0xffffffec2a007810 */ /* 0x000fe20007ffe0ff */
[----:B------:R2:W-:Y:S02]  /*3110*/  STL.64 [R1+0x18], R32 ;  /* 0x0000182001007387 */ /* 0x0005e40000100a00 */
[----:B----4-:R-:W-:Y:S02]  /*3120*/  IMAD R37, R22, 0x13, RZ ;  /* 0x0000001316257824 */ /* 0x010fe400078e02ff */
[----:B------:R2:W-:Y:S01]  /*3130*/  LDGSTS.E [R252+0x3600], desc[UR26][R32.64], !P2 ;  /* 0x0360000020fc7fae */ /* 0x0005e2000d1a101a */
[----:B------:R-:W-:Y:S01]  /*3140*/  ISETP.GE.U32.AND P2, PT, R0, 0x7fffffad, PT ;  /* 0x7fffffad0000780c */ /* 0x000fe20003f46070 */
[----:B------:R-:W-:-:S02]  /*3150*/  VIADD R0, R42, 0xffffffeb ;  /* 0xffffffeb2a007836 */ /* 0x000fc40000000000 */
[----:B------:R4:W-:Y:S01]  /*3160*/  STL.64 [R1+0x10], R28 ;  /* 0x0000101c01007387 */ /* 0x0009e20000100a00 */
[----:B-1----:R-:W-:-:S03]  /*3170*/  IMAD.WIDE R34, R37, 0x4, R26 ;  /* 0x0000000425227825 */ /* 0x002fc600078e021a */
[----:B------:R4:W-:Y:S01]  /*3180*/  LDGSTS.E [R252+0x3800], desc[UR26][R28.64], !P4 ;  /* 0x038000001cfc7fae */ /* 0x0009e2000e1a101a */
[----:B------:R-:W-:-:S03]  /*3190*/  IMAD.WIDE R36, R37, 0x4, R24 ;  /* 0x0000000425247825 */ /* 0x000fc600078e0218 */
[----:B------:R-:W-:Y:S01]  /*31a0*/  LDGSTS.E [R252+0x3a00], desc[UR26][R250.64], !P4 ;  /* 0x03a00000fafc7fae */ /* 0x000fe2000e1a101a */
[----:B------:R-:W-:Y:S01]  /*31b0*/  ISETP.GE.U32.AND P4, PT, R0, 0x7fffffac, PT ;  /* 0x7fffffac0000780c */ /* 0x000fe20003f86070 */
[----:B------:R-:W-:Y:S02]  /*31c0*/  VIADD R0, R42, 0xffffffea ;  /* 0xffffffea2a007836 */ /* 0x000fe40000000000 */
[----:B------:R-:W-:Y:S01]  /*31d0*/  STL.64 [R1+0x568], R250 ;  /* 0x000568fa01007387 */ /* 0x000fe20000100a00 */
[C---:B--2---:R-:W-:Y:S02]  /*31e0*/  IMAD R33, R22.reuse, 0x12, RZ ;  /* 0x0000001216217824 */ /* 0x044fe400078e02ff */
[C---:B------:R-:W-:Y:S01]  /*31f0*/  IMAD R73, R22.reuse, 0x1c, RZ ;  /* 0x0000001c16497824 */ /* 0x040fe200078e02ff */
[----:B------:R1:W-:Y:S01]  /*3200*/  LDGSTS.E [R252+0x3c00], desc[UR26][R248.64], !P5 ;  /* 0x03c00000f8fc7fae */ /* 0x0003e2000e9a101a */
[----:B----4-:R-:W-:Y:S02]  /*3210*/  IMAD R29, R22, 0x11, RZ ;  /* 0x00000011161d7824 */ /* 0x010fe400078e02ff */
[--C-:B------:R-:W-:Y:S01]  /*3220*/  IMAD.WIDE R30, R33, 0x4, R26.reuse ;  /* 0x00000004211e7825 */ /* 0x100fe200078e021a */
[----:B------:R1:W-:Y:S03]  /*3230*/  STL.64 [R1+0x570], R248 ;  /* 0x000570f801007387 */ /* 0x0003e60000100a00 */
[----:B------:R-:W-:Y:S01]  /*3240*/  IMAD.WIDE R240, R29, 0x4, R26 ;  /* 0x000000041df07825 */ /* 0x000fe200078e021a */
[----:B------:R2:W-:Y:S01]  /*3250*/  LDGSTS.E [R252+0x3e00], desc[UR26][R246.64], !P5 ;  /* 0x03e00000f6fc7fae */ /* 0x0005e2000e9a101a */
[----:B------:R-:W-:-:S02]  /*3260*/  ISETP.GE.U32.AND P5, PT, R0, 0x7fffffab, PT ;  /* 0x7fffffab0000780c */ /* 0x000fc40003fa6070 */
[----:B------:R-:W-:Y:S01]  /*3270*/  IADD3 R0, PT, PT, R42, -0x17, RZ ;  /* 0xffffffe92a007810 */ /* 0x000fe20007ffe0ff */
[----:B------:R2:W-:Y:S01]  /*3280*/  STL.64 [R1+0x578], R246 ;  /* 0x000578f601007387 */ /* 0x0005e20000100a00 */
[----:B------:R-:W-:-:S03]  /*3290*/  IMAD.WIDE R28, R29, 0x4, R24 ;  /* 0x000000041d1c7825 */ /* 0x000fc600078e0218 */
[----:B------:R-:W-:Y:S01]  /*32a0*/  LDGSTS.E [R252+0x4000], desc[UR26][R244.64], !P6 ;  /* 0x04000000f4fc7fae */ /* 0x000fe2000f1a101a */
[----:B------:R-:W-:Y:S01]  /*32b0*/  IMAD.WIDE R32, R33, 0x4, R24 ;  /* 0x0000000421207825 */ /* 0x000fe200078e0218 */
[----:B-1----:R-:W-:Y:S02]  /*32c0*/  MOV R248, R206 ;  /* 0x000000ce00f87202 */ /* 0x002fe40000000f00 */
[----:B------:R-:W-:Y:S01]  /*32d0*/  STL.64 [R1+0x580], R244 ;  /* 0x000580f401007387 */ /* 0x000fe20000100a00 */
[----:B------:R-:W-:-:S03]  /*32e0*/  IMAD.WIDE R42, R45, 0x4, R26 ;  /* 0x000000042d2a7825 */ /* 0x000fc600078e021a */
[----:B------:R1:W-:Y:S01]  /*32f0*/  LDGSTS.E [R252+0x4200], desc[UR26][R242.64], !P6 ;  /* 0x04200000f2fc7fae */ /* 0x0003e2000f1a101a */
[----:B------:R-:W-:Y:S01]  /*3300*/  ISETP.GE.U32.AND P6, PT, R0, 0x7fffffaa, PT ;  /* 0x7fffffaa0000780c */ /* 0x000fe20003fc6070 */
[----:B------:R-:W-:Y:S01]  /*3310*/  IMAD.WIDE R44, R45, 0x4, R24 ;  /* 0x000000042d2c7825 */ /* 0x000fe200078e0218 */
[----:B--2---:R-:W-:Y:S01]  /*3320*/  LOP3.LUT R246, R146, 0x3f, RZ, 0xc0, !PT ;  /* 0x0000003f92f67812 */ /* 0x004fe200078ec0ff */
[----:B------:R1:W-:Y:S02]  /*3330*/  STL.64 [R1+0x588], R242 ;  /* 0x000588f201007387 */ /* 0x0003e40000100a00 */
[C---:B------:R-:W-:Y:S02]  /*3340*/  IMAD.WIDE R70, R73.reuse, 0x4, R26 ;  /* 0x0000000449467825 */ /* 0x040fe400078e021a */
[----:B------:R-:W-:Y:S02]  /*3350*/  LDGSTS.E [R252+0x4400], desc[UR26][R240.64], !P0 ;  /* 0x04400000f0fc7fae */ /* 0x000fe4000c1a101a */
[----:B------:R-:W-:-:S02]  /*3360*/  IMAD.WIDE R72, R73, 0x4, R24 ;  /* 0x0000000449487825 */ /* 0x000fc400078e0218 */
[----:B------:R-:W-:Y:S02]  /*3370*/  LDGSTS.E [R252+0x4600], desc[UR26][R28.64], !P0 ;  /* 0x046000001cfc7fae */ /* 0x000fe4000c1a101a */
[----:B------:R-:W-:Y:S01]  /*3380*/  IMAD R77, R22, 0x1d, RZ ;  /* 0x0000001d164d7824 */ /* 0x000fe200078e02ff */
[----:B-1----:R-:W1:Y:S01]  /*3390*/  LDC R243, c[0x0][0x3a0] ;  /* 0x0000e800fff37b82 */ /* 0x002e620000000800 */
[----:B------:R2:W-:Y:S02]  /*33a0*/  LDGSTS.E [R252+0x4800], desc[UR26][R30.64], !P1 ;  /* 0x048000001efc7fae */ /* 0x0005e4000c9a101a */
[C---:B------:R-:W-:Y:S02]  /*33b0*/  IMAD.WIDE R74, R77.reuse, 0x4, R26 ;  /* 0x000000044d4a7825 */ /* 0x040fe400078e021a */
[----:B------:R-:W-:Y:S02]  /*33c0*/  LDGSTS.E [R252+0x4a00], desc[UR26][R32.64], !P1 ;  /* 0x04a0000020fc7fae */ /* 0x000fe4000c9a101a */
[----:B------:R-:W-:-:S02]  /*33d0*/  IMAD.WIDE R76, R77, 0x4, R24 ;  /* 0x000000044d4c7825 */ /* 0x000fc400078e0218 */
[----:B------:R4:W-:Y:S02]  /*33e0*/  LDGSTS.E [R252+0x4c00], desc[UR26][R34.64], !P2 ;  /* 0x04c0000022fc7fae */ /* 0x0009e4000d1a101a */
[C---:B------:R-:W-:Y:S02]  /*33f0*/  IMAD R81, R22.reuse, 0x1e, RZ ;  /* 0x0000001e16517824 */ /* 0x040fe400078e02ff */
[----:B------:R-:W-:Y:S01]  /*3400*/  IMAD R85, R22, 0x1f, RZ ;  /* 0x0000001f16557824 */ /* 0x000fe200078e02ff */
[----:B------:R5:W-:Y:S01]  /*3410*/  LDGSTS.E [R252+0x4e00], desc[UR26][R36.64], !P2 ;  /* 0x04e0000024fc7fae */ /* 0x000be2000d1a101a */
[----:B------:R-:W-:-:S03]  /*3420*/  IMAD.WIDE R78, R81, 0x4, R26 ;  /* 0x00000004514e7825 */ /* 0x000fc600078e021a */
[----:B------:R-:W-:Y:S01]  /*3430*/  LDGSTS.E [R252+0x5000], desc[UR26][R38.64], !P4 ;  /* 0x0500000026fc7fae */ /* 0x000fe2000e1a101a */
[----:B------:R-:W-:-:S03]  /*3440*/  IMAD.WIDE R80, R81, 0x4, R24 ;  /* 0x0000000451507825 */ /* 0x000fc600078e0218 */
[----:B------:R-:W-:Y:S01]  /*3450*/  LDGSTS.E [R252+0x5200], desc[UR26][R40.64], !P4 ;  /* 0x0520000028fc7fae */ /* 0x000fe2000e1a101a */
[----:B------:R-:W-:Y:S01]  /*3460*/  IMAD.WIDE R82, R85, 0x4, R26 ;  /* 0x0000000455527825 */ /* 0x000fe200078e021a */
[C---:B-1----:R-:W-:Y:S02]  /*3470*/  IADD3 R20, PT, PT, R243.reuse, -0x3e, RZ ;  /* 0xffffffc2f3147810 */ /* 0x042fe40007ffe0ff */
[----:B------:R-:W-:Y:S01]  /*3480*/  LDGSTS.E [R252+0x5400], desc[UR26][R42.64], !P5 ;  /* 0x054000002afc7fae */ /* 0x000fe2000e9a101a */
[----:B------:R-:W-:Y:S02]  /*3490*/  VIADD R0, R243, 0xffffffe8 ;  /* 0xffffffe8f3007836 */ /* 0x000fe40000000000 */
[----:B------:R-:W-:Y:S01]  /*34a0*/  IMAD.WIDE R84, R85, 0x4, R24 ;  /* 0x0000000455547825 */ /* 0x000fe200078e0218 */
[----:B------:R-:W-:Y:S02]  /*34b0*/  LDGSTS.E [R252+0x5600], desc[UR26][R44.64], !P5 ;  /* 0x056000002cfc7fae */ /* 0x000fe4000e9a101a */
[----:B------:R-:W-:Y:S01]  /*34c0*/  ISETP.GE.U32.AND P0, PT, R0, 0x7fffffa9, PT ;  /* 0x7fffffa90000780c */ /* 0x000fe20003f06070 */
[----:B------:R-:W-:Y:S01]  /*34d0*/  VIADD R0, R243, 0xffffffe7 ;  /* 0xffffffe7f3007836 */ /* 0x000fe20000000000 */
[----:B------:R-:W-:Y:S01]  /*34e0*/  LDGSTS.E [R252+0x5800], desc[UR26][R46.64], !P6 ;  /* 0x058000002efc7fae */ /* 0x000fe2000f1a101a */
[----:B------:R-:W-:-:S02]  /*34f0*/  IMAD.SHL.U32 R89, R22, 0x20, RZ ;  /* 0x0000002016597824 */ /* 0x000fc400078e00ff */
[----:B------:R-:W-:Y:S01]  /*3500*/  IMAD R93, R22, 0x21, RZ ;  /* 0x00000021165d7824 */ /* 0x000fe200078e02ff */
[----:B------:R-:W-:Y:S01]  /*3510*/  ISETP.GE.U32.AND P1, PT, R0, 0x7fffffa8, PT ;  /* 0x7fffffa80000780c */ /* 0x000fe20003f26070 */
[----:B------:R-:W-:Y:S01]  /*3520*/  VIADD R0, R243, 0xffffffe6 ;  /* 0xffffffe6f3007836 */ /* 0x000fe20000000000 */
[----:B------:R-:W-:Y:S01]  /*3530*/  LDGSTS.E [R252+0x5a00], desc[UR26][R48.64], !P6 ;  /* 0x05a0000030fc7fae */ /* 0x000fe2000f1a101a */
[----:B------:R-:W-:-:S03]  /*3540*/  IMAD.WIDE R86, R89, 0x4, R26 ;  /* 0x0000000459567825 */ /* 0x000fc600078e021a */
[----:B------:R-:W-:Y:S01]  /*3550*/  ISETP.GE.U32.AND P2, PT, R0, 0x7fffffa7, PT ;  /* 0x7fffffa70000780c */ /* 0x000fe20003f46070 */
[----:B------:R-:W-:Y:S01]  /*3560*/  LDGSTS.E [R252+0x5c00], desc[UR26][R50.64], !P0 ;  /* 0x05c0000032fc7fae */ /* 0x000fe2000c1a101a */
[----:B------:R-:W-:Y:S01]  /*3570*/  IADD3 R0, PT, PT, R243, -0x1b, RZ ;  /* 0xffffffe5f3007810 */ /* 0x000fe20007ffe0ff */
[----:B------:R-:W-:Y:S02]  /*3580*/  IMAD.WIDE R88, R89, 0x4, R24 ;  /* 0x0000000459587825 */ /* 0x000fe400078e0218 */
[----:B------:R-:W-:Y:S01]  /*3590*/  LDGSTS.E [R252+0x5e00], desc[UR26][R52.64], !P0 ;  /* 0x05e0000034fc7fae */ /* 0x000fe2000c1a101a */
[----:B------:R-:W-:Y:S01]  /*35a0*/  ISETP.GE.U32.AND P4, PT, R0, 0x7fffffa6, PT ;  /* 0x7fffffa60000780c */ /* 0x000fe20003f86070 */
[----:B------:R-:W-:Y:S02]  /*35b0*/  VIADD R0, R243, 0xffffffe4 ;  /* 0xffffffe4f3007836 */ /* 0x000fe40000000000 */
[----:B------:R-:W-:Y:S01]  /*35c0*/  LDGSTS.E [R252+0x6000], desc[UR26][R54.64], !P1 ;  /* 0x0600000036fc7fae */ /* 0x000fe2000c9a101a */
[----:B------:R-:W-:-:S02]  /*35d0*/  IMAD.WIDE R90, R93, 0x4, R26 ;  /* 0x000000045d5a7825 */ /* 0x000fc400078e021a */
[----:B------:R-:W-:Y:S01]  /*35e0*/  ISETP.GE.U32.AND P5, PT, R0, 0x7fffffa5, PT ;  /* 0x7fffffa50000780c */ /* 0x000fe20003fa6070 */
[----:B------:R-:W-:Y:S01]  /*35f0*/  LDGSTS.E [R252+0x6200], desc[UR26][R56.64], !P1 ;  /* 0x0620000038fc7fae */ /* 0x000fe2000c9a101a */
[----:B------:R-:W-:Y:S02]  /*3600*/  VIADD R0, R243, 0xffffffe3 ;  /* 0xffffffe3f3007836 */ /* 0x000fe40000000000 */
[----:B------:R-:W-:Y:S01]  /*3610*/  IMAD.WIDE R92, R93, 0x4, R24 ;  /* 0x000000045d5c7825 */ /* 0x000fe200078e0218 */
[----:B------:R-:W-:Y:S02]  /*3620*/  LDGSTS.E [R252+0x6400], desc[UR26][R58.64], !P2 ;  /* 0x064000003afc7fae */ /* 0x000fe4000d1a101a */
[----:B------:R-:W-:Y:S01]  /*3630*/  ISETP.GE.U32.AND P6, PT, R0, 0x7fffffa4, PT ;  /* 0x7fffffa40000780c */ /* 0x000fe20003fc6070 */
[----:B------:R-:W-:Y:S01]  /*3640*/  VIADD R0, R243, 0xffffffe2 ;  /* 0xffffffe2f3007836 */ /* 0x000fe20000000000 */
[----:B------:R-:W-:Y:S01]  /*3650*/  LDGSTS.E [R252+0x6600], desc[UR26][R60.64], !P2 ;  /* 0x066000003cfc7fae */ /* 0x000fe2000d1a101a */
[----:B------:R-:W-:-:S02]  /*3660*/  IMAD R97, R22, 0x22, RZ ;  /* 0x0000002216617824 */ /* 0x000fc400078e02ff */
[----:B------:R-:W-:Y:S01]  /*3670*/  IMAD R101, R22, 0x23, RZ ;  /* 0x0000002316657824 */ /* 0x000fe200078e02ff */
        /* <DEDUP_REMOVED lines=17> */
[----:B------:R-:W-:-:S03]  /*3790*/  IMAD.WIDE R100, R101, 0x4, R24 ;  /* 0x0000000465647825 */ /* 0x000fc600078e0218 */
[----:B------:R-:W-:Y:S01]  /*37a0*/  ISETP.GE.U32.AND P5, PT, R0, 0x7fffff9f, PT ;  /* 0x7fffff9f0000780c */ /* 0x000fe20003fa6070 */
[----:B------:R-:W-:Y:S01]  /*37b0*/  LDGSTS.E [R252+0x7400], desc[UR26][R74.64], !P0 ;  /* 0x074000004afc7fae */ /* 0x000fe2000c1a101a */
[C---:B------:R-:W-:Y:S01]  /*37c0*/  IADD3 R0, PT, PT, R243.reuse, -0x23, RZ ;  /* 0xffffffddf3007810 */ /* 0x040fe20007ffe0ff */
[----:B------:R-:W-:Y:S02]  /*37d0*/  IMAD R105, R22, 0x24, RZ ;  /* 0x0000002416697824 */ /* 0x000fe400078e02ff */
        /* <DEDUP_REMOVED lines=11> */
[C---:B------:R-:W-:Y:S01]  /*3890*/  IMAD R109, R22.reuse, 0x25, RZ ;  /* 0x00000025166d7824 */ /* 0x040fe200078e02ff */
[----:B------:R-:W-:Y:S01]  /*38a0*/  IADD3 R0, PT, PT, R243, -0x26, RZ ;  /* 0xffffffdaf3007810 */ /* 0x000fe20007ffe0ff */
[----:B------:R-:W-:Y:S01]  /*38b0*/  LDGSTS.E [R252+0x7e00], desc[UR26][R84.64], !P2 ;  /* 0x07e0000054fc7fae */ /* 0x000fe2000d1a101a */
[----:B------:R-:W-:-:S02]  /*38c0*/  IMAD R113, R22, 0x26, RZ ;  /* 0x0000002616717824 */ /* 0x000fc400078e02ff */
[----:B------:R-:W-:Y:S01]  /*38d0*/  ISETP.GE.U32.AND P2, PT, R0, 0x7fffff9b, PT ;  /* 0x7fffff9b0000780c */ /* 0x000fe20003f46070 */
[----:B------:R-:W-:Y:S01]  /*38e0*/  VIADD R0, R243, 0xffffffd9 ;  /* 0xffffffd9f3007836 */ /* 0x000fe20000000000 */
[----:B------:R-:W-:Y:S01]  /*38f0*/  LDGSTS.E [R252+0x8000], desc[UR26][R86.64], !P4 ;  /* 0x0800000056fc7fae */ /* 0x000fe2000e1a101a */
[----:B------:R-:W-:-:S03]  /*3900*/  IMAD.WIDE R106, R109, 0x4, R26 ;  /* 0x000000046d6a7825 */ /* 0x000fc600078e021a */
[----:B------:R-:W-:Y:S01]  /*3910*/  LDGSTS.E [R252+0x8200], desc[UR26][R88.64], !P4 ;  /* 0x0820000058fc7fae */ /* 0x000fe2000e1a101a */
[----:B------:R-:W-:Y:S01]  /*3920*/  ISETP.GE.U32.AND P4, PT, R0, 0x7fffff9a, PT ;  /* 0x7fffff9a0000780c */ /* 0x000fe20003f86070 */
[----:B------:R-:W-:Y:S02]  /*3930*/  VIADD R0, R243, 0xffffffd8 ;  /* 0xffffffd8f3007836 */ /* 0x000fe40000000000 */
        /* <DEDUP_REMOVED lines=9> */
[----:B------:R-:W-:Y:S01]  /*39d0*/  IMAD.WIDE R112, R113, 0x4, R24 ;  /* 0x0000000471707825 */ /* 0x000fe200078e0218 */
[C---:B------:R-:W-:Y:S01]  /*39e0*/  IADD3 R0, PT, PT, R243.reuse, -0x2a, RZ ;  /* 0xffffffd6f3007810 */ /* 0x040fe20007ffe0ff */
[----:B------:R-:W-:Y:S02]  /*39f0*/  LDGSTS.E [R252+0x8c00], desc[UR26][R98.64], !P0 ;  /* 0x08c0000062fc7fae */ /* 0x000fe4000c1a101a */
[----:B------:R-:W-:Y:S02]  /*3a00*/  IMAD R117, R22, 0x27, RZ ;  /* 0x0000002716757824 */ /* 0x000fe400078e02ff */
[----:B------:R-:W-:Y:S01]  /*3a10*/  LDGSTS.E [R252+0x8e00], desc[UR26][R100.64], !P0 ;  /* 0x08e0000064fc7fae */ /* 0x000fe2000c1a101a */
[----:B------:R-:W-:Y:S01]  /*3a20*/  ISETP.GE.U32.AND P0, PT, R0, 0x7fffff97, PT ;  /* 0x7fffff970000780c */ /* 0x000fe20003f06070 */
[----:B------:R-:W-:-:S02]  /*3a30*/  VIADD R0, R243, 0xffffffd5 ;  /* 0xffffffd5f3007836 */ /* 0x000fc40000000000 */
        /* <DEDUP_REMOVED lines=11> */
[C---:B------:R-:W-:Y:S02]  /*3af0*/  IMAD R121, R22.reuse, 0x28, RZ ;  /* 0x0000002816797824 */ /* 0x040fe400078e02ff */
[----:B------:R-:W-:Y:S01]  /*3b00*/  IMAD R125, R22, 0x29, RZ ;  /* 0x00000029167d7824 */ /* 0x000fe200078e02ff */
[----:B------:R-:W-:Y:S01]  /*3b10*/  LDGSTS.E [R252+0x9a00], desc[UR26][R112.64], !P4 ;  /* 0x09a0000070fc7fae */ /* 0x000fe2000e1a101a */
[----:B------:R-:W-:Y:S01]  /*3b20*/  ISETP.GE.U32.AND P4, PT, R0, 0x7fffff94, PT ;  /* 0x7fffff940000780c */ /* 0x000fe20003f86070 */
[----:B------:R-:W-:Y:S01]  /*3b30*/  IMAD.WIDE R118, R121, 0x4, R26 ;  /* 0x0000000479767825 */ /* 0x000fe200078e021a */
[----:B------:R-:W-:Y:S01]  /*3b40*/  IADD3 R0, PT, PT, R243, -0x2e, RZ ;  /* 0xffffffd2f3007810 */ /* 0x000fe20007ffe0ff */
[----:B------:R-:W-:Y:S02]  /*3b50*/  LDGSTS.E [R252+0x9c00], desc[UR26][R114.64], !P5 ;  /* 0x09c0000072fc7fae */ /* 0x000fe4000e9a101a */
[----:B------:R-:W-:-:S02]  /*3b60*/  IMAD.WIDE R120, R121, 0x4, R24 ;  /* 0x0000000479787825 */ /* 0x000fc400078e0218 */
[----:B------:R-:W-:Y:S01]  /*3b70*/  LDGSTS.E [R252+0x9e00], desc[UR26][R116.64], !P5 ;  /* 0x09e0000074fc7fae */ /* 0x000fe2000e9a101a */
[----:B------:R-:W-:Y:S01]  /*3b80*/  ISETP.GE.U32.AND P5, PT, R0, 0x7fffff93, PT ;  /* 0x7fffff930000780c */ /* 0x000fe20003fa6070 */
[----:B------:R-:W-:Y:S02]  /*3b90*/  VIADD R0, R243, 0xffffffd1 ;  /* 0xffffffd1f3007836 */ /* 0x000fe40000000000 */
[----:B------:R-:W-:Y:S01]  /*3ba0*/  LDGSTS.E [R252+0xa000], desc[UR26][R118.64], !P6 ;  /* 0x0a00000076fc7fae */ /* 0x000fe2000f1a101a */
[----:B------:R-:W-:-:S03]  /*3bb0*/  IMAD.WIDE R122, R125, 0x4, R26 ;  /* 0x000000047d7a7825 */ /* 0x000fc600078e021a */
[----:B------:R-:W-:Y:S01]  /*3bc0*/  LDGSTS.E [R252+0xa200], desc[UR26][R120.64], !P6 ;  /* 0x0a20000078fc7fae */ /* 0x000fe2000f1a101a */
[----:B------:R-:W-:Y:S01]  /*3bd0*/  ISETP.GE.U32.AND P6, PT, R0, 0x7fffff92, PT ;  /* 0x7fffff920000780c */ /* 0x000fe20003fc6070 */
[----:B------:R-:W-:Y:S02]  /*3be0*/  IMAD.WIDE R124, R125, 0x4, R24 ;  /* 0x000000047d7c7825 */ /* 0x000fe400078e0218 */
[----:B------:R-:W-:Y:S02]  /*3bf0*/  LDGSTS.E [R252+0xa400], desc[UR26][R122.64], !P0 ;  /* 0x0a4000007afc7fae */ /* 0x000fe4000c1a101a */
[----:B------:R-:W-:Y:S02]  /*3c00*/  IMAD R129, R22, 0x2a, RZ ;  /* 0x0000002a16817824 */ /* 0x000fe400078e02ff */
[----:B------:R-:W-:Y:S01]  /*3c10*/  VIADD R0, R243, 0xffffffd0 ;  /* 0xffffffd0f3007836 */ /* 0x000fe20000000000 */
[----:B------:R-:W-:Y:S01]  /*3c20*/  LDGSTS.E [R252+0xa600], desc[UR26][R124.64], !P0 ;  /* 0x0a6000007cfc7fae */ /* 0x000fe2000c1a101a */
[----:B------:R-:W-:-:S03]  /*3c30*/  IMAD.WIDE R126, R129, 0x4, R26 ;  /* 0x00000004817e7825 */ /* 0x000fc600078e021a */
[----:B------:R-:W-:Y:S01]  /*3c40*/  ISETP.GE.U32.AND P0, PT, R0, 0x7fffff91, PT ;  /* 0x7fffff910000780c */ /* 0x000fe20003f06070 */
[----:B------:R-:W-:Y:S01]  /*3c50*/  IMAD.WIDE R128, R129, 0x4, R24 ;  /* 0x0000000481807825 */ /* 0x000fe200078e0218 */
[----:B------:R-:W-:Y:S03]  /*3c60*/  LDGSTS.E [R252+0xa800], desc[UR26][R126.64], !P1 ;  /* 0x0a8000007efc7fae */ /* 0x000fe6000c9a101a */
[----:B------:R-:W-:Y:S01]  /*3c70*/  IMAD R133, R22, 0x2b, RZ ;  /* 0x0000002b16857824 */ /* 0x000fe200078e02ff */
[----:B------:R-:W-:Y:S01]  /*3c80*/  LDGSTS.E [R252+0xaa00], desc[UR26][R128.64], !P1 ;  /* 0x0aa0000080fc7fae */ /* 0x000fe2000c9a101a */
[----:B------:R-:W-:Y:S02]  /*3c90*/  VIADD R0, R243, 0xffffffcf ;  /* 0xffffffcff3007836 */ /* 0x000fe40000000000 */
[C---:B------:R-:W-:Y:S01]  /*3ca0*/  IMAD.WIDE R130, R133.reuse, 0x4, R26 ;  /* 0x0000000485827825 */ /* 0x040fe200078e021a */
[----:B------:R-:W-:Y:S02]  /*3cb0*/  STL.64 [R1+0x560], R240 ;  /* 0x000560f001007387 */ /* 0x000fe40000100a00 */
[----:B------:R-:W-:Y:S01]  /*3cc0*/  ISETP.GE.U32.AND P1, PT, R0, 0x7fffff90, PT ;  /* 0x7fffff900000780c */ /* 0x000fe20003f26070 */
[----:B------:R-:W-:Y:S01]  /*3cd0*/  IMAD.WIDE R132, R133, 0x4, R24 ;  /* 0x0000000485847825 */ /* 0x000fe200078e0218 */
[----:B------:R-:W-:Y:S01]  /*3ce0*/  IADD3 R0, PT, PT, R243, -0x32, RZ ;  /* 0xffffffcef3007810 */ /* 0x000fe20007ffe0ff */
[----:B------:R-:W-:Y:S02]  /*3cf0*/  LDGSTS.E [R252+0xac00], desc[UR26][R130.64], !P2 ;  /* 0x0ac0000082fc7fae */ /* 0x000fe4000d1a101a */
[----:B------:R-:W-:-:S02]  /*3d00*/  IMAD R149, R22, 0x2c, RZ ;  /* 0x0000002c16957824 */ /* 0x000fc400078e02ff */
[----:B------:R-:W-:Y:S01]  /*3d10*/  LDGSTS.E [R252+0xae00], desc[UR26][R132.64], !P2 ;  /* 0x0ae0000084fc7fae */ /* 0x000fe2000d1a101a */
[----:B------:R-:W-:Y:S01]  /*3d20*/  ISETP.GE.U32.AND P2, PT, R0, 0x7fffff8f, PT ;  /* 0x7fffff8f0000780c */ /* 0x000fe20003f46070 */
[C---:B------:R-:W-:Y:S02]  /*3d30*/  IMAD.WIDE R144, R149.reuse, 0x4, R26 ;  /* 0x0000000495907825 */ /* 0x040fe400078e021a */
[----:B------:R-:W-:Y:S02]  /*3d40*/  STL.64 [R1+0x590], R28 ;  /* 0x0005901c01007387 */ /* 0x000fe40000100a00 */
[----:B------:R-:W-:Y:S02]  /*3d50*/  IMAD.WIDE R148, R149, 0x4, R24 ;  /* 0x0000000495947825 */ /* 0x000fe400078e0218 */
[----:B------:R-:W-:Y:S02]  /*3d60*/  LDGSTS.E [R252+0xb000], desc[UR26][R144.64], !P4 ;  /* 0x0b00000090fc7fae */ /* 0x000fe4000e1a101a */
[----:B------:R-:W-:-:S02]  /*3d70*/  VIADD R0, R243, 0xffffffcd ;  /* 0xffffffcdf3007836 */ /* 0x000fc40000000000 */
[C---:B------:R-:W-:Y:S01]  /*3d80*/  IMAD R153, R22.reuse, 0x2d, RZ ;  /* 0x0000002d16997824 */ /* 0x040fe200078e02ff */
[----:B------:R-:W-:Y:S01]  /*3d90*/  LDGSTS.E [R252+0xb200], desc[UR26][R148.64], !P4 ;  /* 0x0b20000094fc7fae */ /* 0x000fe2000e1a101a */
[----:B------:R-:W-:Y:S01]  /*3da0*/  IMAD R157, R22, 0x2e, RZ ;  /* 0x0000002e169d7824 */ /* 0x000fe200078e02ff */
[----:B------:R-:W-:Y:S01]  /*3db0*/  ISETP.GE.U32.AND P4, PT, R0, 0x7fffff8e, PT ;  /* 0x7fffff8e0000780c */ /* 0x000fe20003f86070 */
[C---:B------:R-:W-:Y:S01]  /*3dc0*/  IMAD.WIDE R150, R153.reuse, 0x4, R26 ;  /* 0x0000000499967825 */ /* 0x040fe200078e021a */
[----:B------:R2:W-:Y:S03]  /*3dd0*/  STL.64 [R1+0x598], R30 ;  /* 0x0005981e01007387 */ /* 0x0005e60000100a00 */
[----:B------:R-:W-:Y:S01]  /*3de0*/  IMAD.WIDE R152, R153, 0x4, R24 ;  /* 0x0000000499987825 */ /* 0x000fe200078e0218 */
[----:B------:R-:W-:Y:S03]  /*3df0*/  LDGSTS.E [R252+0xb400], desc[UR26][R150.64], !P5 ;  /* 0x0b40000096fc7fae */ /* 0x000fe6000e9a101a */
        /* <DEDUP_REMOVED lines=19> */
[----:B------:R4:W-:Y:S02]  /*3f30*/  STL.64 [R1+0x5a8], R34 ;  /* 0x0005a82201007387 */ /* 0x0009e40000100a00 */
        /* <DEDUP_REMOVED lines=20> */
[----:B------:R-:W-:-:S03]  /*4080*/  IMAD.WIDE R174, R177, 0x4, R26 ;  /* 0x00000004b1ae7825 */ /* 0x000fc600078e021a */
[----:B------:R-:W-:Y:S01]  /*4090*/  ISETP.GE.U32.AND P4, PT, R0, 0x7fffff88, PT ;  /* 0x7fffff880000780c */ /* 0x000fe20003f86070 */
[----:B------:R-:W-:Y:S01]  /*40a0*/  IMAD.WIDE R176, R177, 0x4, R24 ;  /* 0x00000004b1b07825 */ /* 0x000fe200078e0218 */
[----:B------:R-:W-:Y:S01]  /*40b0*/  IADD3 R0, PT, PT, R243, -0x3a, RZ ;  /* 0xffffffc6f3007810 */ /* 0x000fe20007ffe0ff */
[----:B------:R-:W-:Y:S02]  /*40c0*/  LDGSTS.E [R252+0xcc00], desc[UR26][R174.64], !P5 ;  /* 0x0cc00000aefc7fae */ /* 0x000fe4000e9a101a */
[----:B------:R-:W-:Y:S02]  /*40d0*/  IMAD R180, R22, 0x34, RZ ;  /* 0x0000003416b47824 */ /* 0x000fe400078e02ff */
[----:B------:R-:W-:Y:S01]  /*40e0*/  LDGSTS.E [R252+0xce00], desc[UR26][R176.64], !P5 ;  /* 0x0ce00000b0fc7fae */ /* 0x000fe2000e9a101a */
[----:B------:R-:W-:Y:S01]  /*40f0*/  ISETP.GE.U32.AND P5, PT, R0, 0x7fffff87, PT ;  /* 0x7fffff870000780c */ /* 0x000fe20003fa6070 */
[----:B------:R-:W-:-:S04]  /*4100*/  IMAD.WIDE R178, R180, 0x4, R26 ;  /* 0x00000004b4b27825 */ /* 0x000fc800078e021a */
[----:B------:R-:W-:Y:S01]  /*4110*/  IMAD.WIDE R180, R180, 0x4, R24 ;  /* 0x00000004b4b47825 */ /* 0x000fe200078e0218 */
[----:B------:R-:W-:Y:S03]  /*4120*/  LDGSTS.E [R252+0xd000], desc[UR26][R178.64], !P6 ;  /* 0x0d000000b2fc7fae */ /* 0x000fe6000f1a101a */
[----:B------:R-:W-:Y:S01]  /*4130*/  VIADD R0, R243, 0xffffffc5 ;  /* 0xffffffc5f3007836 */ /* 0x000fe20000000000 */
[----:B------:R-:W-:Y:S01]  /*4140*/  LDGSTS.E [R252+0xd200], desc[UR26][R180.64], !P6 ;  /* 0x0d200000b4fc7fae */ /* 0x000fe2000f1a101a */
[C---:B------:R-:W-:Y:S02]  /*4150*/  IMAD R184, R22.reuse, 0x35, RZ ;  /* 0x0000003516b87824 */ /* 0x040fe400078e02ff */
[----:B------:R-:W-:Y:S01]  /*4160*/  IMAD R188, R22, 0x36, RZ ;  /* 0x0000003616bc7824 */ /* 0x000fe200078e02ff */
[----:B------:R-:W-:Y:S01]  /*4170*/  ISETP.GE.U32.AND P6, PT, R0, 0x7fffff86, PT ;  /* 0x7fffff860000780c */ /* 0x000fe20003fc6070 */
[----:B------:R-:W-:-:S04]  /*4180*/  IMAD.WIDE R182, R184, 0x4, R26 ;  /* 0x00000004b8b67825 */ /* 0x000fc800078e021a */
[----:B------:R-:W-:Y:S01]  /*4190*/  IMAD.WIDE R184, R184, 0x4, R24 ;  /* 0x00000004b8b87825 */ /* 0x000fe200078e0218 */
[----:B------:R-:W-:Y:S03]  /*41a0*/  LDGSTS.E [R252+0xd400], desc[UR26][R182.64], !P0 ;  /* 0x0d400000b6fc7fae */ /* 0x000fe6000c1a101a */
[----:B------:R-:W-:Y:S01]  /*41b0*/  VIADD R0, R243, 0xffffffc4 ;  /* 0xffffffc4f3007836 */ /* 0x000fe20000000000 */
[----:B------:R-:W-:Y:S01]  /*41c0*/  LDGSTS.E [R252+0xd600], desc[UR26][R184.64], !P0 ;  /* 0x0d600000b8fc7fae */ /* 0x000fe2000c1a101a */
[----:B------:R-:W-:-:S03]  /*41d0*/  IMAD.WIDE R186, R188, 0x4, R26 ;  /* 0x00000004bcba7825 */ /* 0x000fc600078e021a */
[----:B------:R-:W-:Y:S01]  /*41e0*/  ISETP.GE.U32.AND P0, PT, R0, 0x7fffff85, PT ;  /* 0x7fffff850000780c */ /* 0x000fe20003f06070 */
[----:B------:R-:W-:Y:S01]  /*41f0*/  IMAD R192, R22, 0x37, RZ ;  /* 0x0000003716c07824 */ /* 0x000fe200078e02ff */
[----:B------:R-:W-:Y:S01]  /*4200*/  LDGSTS.E [R252+0xd800], desc[UR26][R186.64], !P1 ;  /* 0x0d800000bafc7fae */ /* 0x000fe2000c9a101a */
[----:B------:R-:W-:-:S04]  /*4210*/  IMAD.WIDE R188, R188, 0x4, R24 ;  /* 0x00000004bcbc7825 */ /* 0x000fc800078e0218 */
[----:B------:R-:W-:Y:S01]  /*4220*/  VIADD R0, R243, 0xffffffc3 ;  /* 0xffffffc3f3007836 */ /* 0x000fe20000000000 */
[----:B------:R-:W-:Y:S01]  /*4230*/  LDGSTS.E [R252+0xda00], desc[UR26][R188.64], !P1 ;  /* 0x0da00000bcfc7fae */ /* 0x000fe2000c9a101a */
[----:B------:R-:W-:Y:S02]  /*4240*/  IMAD R196, R22, 0x38, RZ ;  /* 0x0000003816c47824 */ /* 0x000fe400078e02ff */
[----:B------:R-:W-:Y:S01]  /*4250*/  IMAD.WIDE R190, R192, 0x4, R26 ;  /* 0x00000004c0be7825 */ /* 0x000fe200078e021a */
[----:B------:R-:W-:-:S03]  /*4260*/  ISETP.GE.U32.AND P1, PT, R0, 0x7fffff84, PT ;  /* 0x7fffff840000780c */ /* 0x000fc60003f26070 */
[----:B------:R-:W-:Y:S01]  /*4270*/  IMAD.WIDE R192, R192, 0x4, R24 ;  /* 0x00000004c0c07825 */ /* 0x000fe200078e0218 */
[----:B------:R-:W-:Y:S03]  /*4280*/  LDGSTS.E [R252+0xdc00], desc[UR26][R190.64], !P2 ;  /* 0x0dc00000befc7fae */ /* 0x000fe6000d1a101a */
[----:B------:R-:W-:Y:S01]  /*4290*/  IMAD.WIDE R194, R196, 0x4, R26 ;  /* 0x00000004c4c27825 */ /* 0x000fe200078e021a */
[----:B------:R-:W-:Y:S01]  /*42a0*/  LDGSTS.E [R252+0xde00], desc[UR26][R192.64], !P2 ;  /* 0x0de00000c0fc7fae */ /* 0x000fe2000d1a101a */
[----:B------:R-:W-:Y:S02]  /*42b0*/  ISETP.GE.U32.AND P2, PT, R20, 0x7fffff83, PT ;  /* 0x7fffff831400780c */ /* 0x000fe40003f46070 */
[----:B------:R-:W-:Y:S01]  /*42c0*/  IMAD R200, R22, 0x39, RZ ;  /* 0x0000003916c87824 */ /* 0x000fe200078e02ff */
[----:B------:R-:W-:Y:S01]  /*42d0*/  LDGSTS.E [R252+0xe000], desc[UR26][R194.64], !P4 ;  /* 0x0e000000c2fc7fae */ /* 0x000fe2000e1a101a */
[----:B------:R-:W-:-:S04]  /*42e0*/  IMAD.WIDE R196, R196, 0x4, R24 ;  /* 0x00000004c4c47825 */ /* 0x000fc800078e0218 */
[----:B------:R-:W-:Y:S01]  /*42f0*/  VIADD R0, R243, 0xffffffc1 ;  /* 0xffffffc1f3007836 */ /* 0x000fe20000000000 */
[----:B------:R-:W-:Y:S01]  /*4300*/  LDGSTS.E [R252+0xe200], desc[UR26][R196.64], !P4 ;  /* 0x0e200000c4fc7fae */ /* 0x000fe2000e1a101a */
[----:B------:R-:W-:-:S03]  /*4310*/  IMAD.WIDE R198, R200, 0x4, R26 ;  /* 0x00000004c8c67825 */ /* 0x000fc600078e021a */
[----:B------:R-:W-:Y:S01]  /*4320*/  ISETP.GE.U32.AND P4, PT, R0, 0x7fffff82, PT ;  /* 0x7fffff820000780c */ /* 0x000fe20003f86070 */
[----:B------:R-:W-:Y:S01]  /*4330*/  IMAD.WIDE R200, R200, 0x4, R24 ;  /* 0x00000004c8c87825 */ /* 0x000fe200078e0218 */
[----:B------:R-:W-:Y:S03]  /*4340*/  LDGSTS.E [R252+0xe400], desc[UR26][R198.64], !P5 ;  /* 0x0e400000c6fc7fae */ /* 0x000fe6000e9a101a */
[----:B------:R-:W-:Y:S01]  /*4350*/  IMAD R147, R246, R23, RZ ;  /* 0x00000017f6937224 */ /* 0x000fe200078e02ff */
[----:B------:R-:W-:Y:S01]  /*4360*/  LDGSTS.E [R252+0xe600], desc[UR26][R200.64], !P5 ;  /* 0x0e600000c8fc7fae */ /* 0x000fe2000e9a101a */
[C---:B------:R-:W-:Y:S02]  /*4370*/  IMAD R146, R22.reuse, 0x3b, RZ ;  /* 0x0000003b16927824 */ /* 0x040fe400078e02ff */
[----:B------:R-:W-:Y:S01]  /*4380*/  IMAD R0, R22, 0x3a, RZ ;  /* 0x0000003a16007824 */ /* 0x000fe200078e02ff */
[----:B------:R-:W-:Y:S01]  /*4390*/  LEA R20, P5, R147, UR18, 0x2 ;  /* 0x0000001293147c11 */ /* 0x000fe2000f8a10ff */
[----:B--2---:R-:W-:-:S04]  /*43a0*/  IMAD.WIDE R30, R146, 0x4, R26 ;  /* 0x00000004921e7825 */ /* 0x004fc800078e021a */
[----:B------:R-:W-:-:S04]  /*43b0*/  IMAD.WIDE R28, R146, 0x4, R24 ;  /* 0x00000004921c7825 */ /* 0x000fc800078e0218 */
[----:B----4-:R-:W-:-:S04]  /*43c0*/  IMAD.WIDE R34, R0, 0x4, R26 ;  /* 0x0000000400227825 */ /* 0x010fc800078e021a */
[----:B------:R-:W-:Y:S01]  /*43d0*/  IMAD R146, R22, 0x3c, RZ ;  /* 0x0000003c16927824 */ /* 0x000fe200078e02ff */
[----:B------:R1:W-:Y:S01]  /*43e0*/  STL.64 [R1+0x108], R34 ;  /* 0x0001082201007387 */ /* 0x0003e20000100a00 */
[----:B------:R-:W-:Y:S01]  /*43f0*/  IMAD.WIDE R32, R0, 0x4, R24 ;  /* 0x0000000400207825 */ /* 0x000fe200078e0218 */
[----:B------:R-:W-:Y:S02]  /*4400*/  LEA.HI.X.SX32 R0, R147, UR19, 0x2, P5 ;  /* 0x0000001393007c11 */ /* 0x000fe4000a8f16ff */
[----:B------:R1:W-:Y:S01]  /*4410*/  LDGSTS.E [R252+0xe800], desc[UR26][R34.64], !P6 ;  /* 0x0e80000022fc7fae */ /* 0x0003e2000f1a101a */
[----:B------:R-:W-:Y:S02]  /*4420*/  VIADD R202, R243, 0xffffffc0 ;  /* 0xffffffc0f3ca7836 */ /* 0x000fe40000000000 */
[----:B------:R-:W-:Y:S01]  /*4430*/  IMAD R147, R22, 0x3d, RZ ;  /* 0x0000003d16937824 */ /* 0x000fe200078e02ff */
[----:B------:R-:W-:Y:S01]  /*4440*/  STL.64 [R1+0x100], R32 ;  /* 0x0001002001007387 */ /* 0x000fe20000100a00 */
[----:B------:R-:W-:-:S03]  /*4450*/  IMAD.WIDE R212, R146, 0x4, R26 ;  /* 0x0000000492d47825 */ /* 0x000fc600078e021a */
[----:B------:R-:W-:Y:S01]  /*4460*/  LDGSTS.E [R252+0xea00], desc[UR26][R32.64], !P6 ;  /* 0x0ea0000020fc7fae */ /* 0x000fe2000f1a101a */
[----:B------:R-:W-:Y:S01]  /*4470*/  IMAD R3, R3, UR5, RZ ;  /* 0x0000000503037c24 */ /* 0x000fe2000f8e02ff */
[----:B------:R-:W-:Y:S01]  /*4480*/  ISETP.GE.AND P6, PT, R246, R202, PT ;  /* 0x000000caf600720c */ /* 0x000fe20003fc6270 */
[----:B------:R-:W-:Y:S01]  /*4490*/  IMAD.WIDE R204, R146, 0x4, R24 ;  /* 0x0000000492cc7825 */ /* 0x000fe200078e0218 */
[----:B------:R-:W-:Y:S03]  /*44a0*/  STL.64 [R1+0xf8], R30 ;  /* 0x0000f81e01007387 */ /* 0x000fe60000100a00 */
[----:B------:R-:W-:Y:S01]  /*44b0*/  IMAD R5, R5, UR5, RZ ;  /* 0x0000000505057c24 */ /* 0x000fe2000f8e02ff */
[----:B------:R-:W-:Y:S01]  /*44c0*/  LDGSTS.E [R252+0xec00], desc[UR26][R30.64], !P0 ;  /* 0x0ec000001efc7fae */ /* 0x000fe2000c1a101a */
[----:B------:R-:W-:Y:S02]  /*44d0*/  VIADD R203, R243, 0xffffffbf ;  /* 0xffffffbff3cb7836 */ /* 0x000fe40000000000 */
[C---:B------:R-:W-:Y:S01]  /*44e0*/  IMAD.WIDE R210, R147.reuse, 0x4, R26 ;  /* 0x0000000493d27825 */ /* 0x040fe200078e021a */
[----:B------:R2:W-:Y:S03]  /*44f0*/  STL.64 [R1+0xf0], R28 ;  /* 0x0000f01c01007387 */ /* 0x0005e60000100a00 */
[----:B-----5:R-:W-:Y:S01]  /*4500*/  IMAD.WIDE R36, R147, 0x4, R24 ;  /* 0x0000000493247825 */ /* 0x020fe200078e0218 */
[----:B------:R2:W-:Y:S01]  /*4510*/  LDGSTS.E [R252+0xee00], desc[UR26][R28.64], !P0 ;  /* 0x0ee000001cfc7fae */ /* 0x0005e2000c1a101a */
[----:B------:R-:W-:-:S02]  /*4520*/  ISETP.GE.U32.AND P0, PT, R202, 0x7fffff81, PT ;  /* 0x7fffff81ca00780c */ /* 0x000fc40003f06070 */
[----:B------:R-:W-:Y:S01]  /*4530*/  IMAD R6, R6, UR5, RZ ;  /* 0x0000000506067c24 */ /* 0x000fe2000f8e02ff */
[----:B------:R-:W-:Y:S01]  /*4540*/  STL.64 [R1+0x110], R212 ;  /* 0x000110d401007387 */ /* 0x000fe20000100a00 */
[----:B------:R-:W-:Y:S01]  /*4550*/  IMAD R7, R7, UR5, RZ ;  /* 0x0000000507077c24 */ /* 0x000fe2000f8e02ff */
[----:B------:R-:W-:Y:S01]  /*4560*/  LEA R202, P5, R3, R20, 0x2 ;  /* 0x0000001403ca7211 */ /* 0x000fe200078a10ff */
[----:B------:R-:W-:Y:S01]  /*4570*/  IMAD R8, R8, UR5, RZ ;  /* 0x0000000508087c24 */ /* 0x000fe2000f8e02ff */
[----:B------:R-:W-:Y:S01]  /*4580*/  LDGSTS.E [R252+0xf000], desc[UR26][R212.64], !P1 ;  /* 0x0f000000d4fc7fae */ /* 0x000fe2000c9a101a */
[----:B-1----:R-:W-:Y:S02]  /*4590*/  IMAD R34, R4, UR5, RZ ;  /* 0x0000000504227c24 */ /* 0x002fe4000f8e02ff */
[----:B------:R-:W-:Y:S01]  /*45a0*/  IMAD R9, R9, UR5, RZ ;  /* 0x0000000509097c24 */ /* 0x000fe2000f8e02ff */
[----:B------:R1:W-:Y:S01]  /*45b0*/  STL.64 [R1+0x148], R204 ;  /* 0x000148cc01007387 */ /* 0x0003e20000100a00 */
[----:B--2---:R-:W-:Y:S01]  /*45c0*/  SEL R28, RZ, 0x4, P6 ;  /* 0x00000004ff1c7807 */ /* 0x004fe20003000000 */
[----:B------:R-:W-:Y:S01]  /*45d0*/  IMAD R10, R10, UR5, RZ ;  /* 0x000000050a0a7c24 */ /* 0x000fe2000f8e02ff */
[----:B------:R-:W-:Y:S01]  /*45e0*/  ISETP.GE.U32.AND P6, PT, R203, 0x7fffff80, PT ;  /* 0x7fffff80cb00780c */ /* 0x000fe20003fc6070 */
[----:B------:R1:W-:Y:S01]  /*45f0*/  LDGSTS.E [R252+0xf200], desc[UR26][R204.64], !P1 ;  /* 0x0f200000ccfc7fae */ /* 0x0003e2000c9a101a */
[----:B------:R-:W-:Y:S01]  /*4600*/  LEA.HI.X.SX32 R203, R3, R0, 0x2, P5 ;  /* 0x0000000003cb7211 */ /* 0x000fe200028f16ff */
[----:B------:R-:W-:Y:S01]  /*4610*/  IMAD R11, R11, UR5, RZ ;  /* 0x000000050b0b7c24 */ /* 0x000fe2000f8e02ff */
[-C--:B------:R-:W-:Y:S01]  /*4620*/  LEA R214, P5, R6, R20.reuse, 0x2 ;  /* 0x0000001406d67211 */ /* 0x080fe200078a10ff */
[----:B------:R2:W-:Y:S01]  /*4630*/  LDGSTS.E [R252+0xf400], desc[UR26][R210.64], !P2 ;  /* 0x0f400000d2fc7fae */ /* 0x0005e2000d1a101a */
[----:B------:R-:W-:Y:S01]  /*4640*/  IMAD.MOV.U32 R251, RZ, RZ, R208 ;  /* 0x000000fffffb7224 */ /* 0x000fe200078e00d0 */
[----:B------:R-:W-:Y:S01]  /*4650*/  IADD3 R29, PT, PT, R243, 0x3f, RZ ;  /* 0x0000003ff31d7810 */ /* 0x000fe20007ffe0ff */
[----:B------:R-:W-:Y:S01]  /*4660*/  IMAD.MOV.U32 R249, RZ, RZ, R207 ;  /* 0x000000fffff97224 */ /* 0x000fe200078e00cf */
[----:B------:R4:W-:Y:S01]  /*4670*/  LDGSTS.E [R252+0xf600], desc[UR26][R36.64], !P2 ;  /* 0x0f60000024fc7fae */ /* 0x0009e2000d1a101a */
[----:B------:R-:W-:Y:S01]  /*4680*/  LEA R4, P2, R7, R20, 0x2 ;  /* 0x0000001407047211 */ /* 0x000fe200078410ff */
[----:B------:R-:W-:Y:S01]  /*4690*/  IMAD R12, R12, UR5, RZ ;  /* 0x000000050c0c7c24 */ /* 0x000fe2000f8e02ff */
[----:B------:R-:W-:Y:S01]  /*46a0*/  LEA.HI.X.SX32 R215, R6, R0, 0x2, P5 ;  /* 0x0000000006d77211 */ /* 0x000fe200028f16ff */
[----:B------:R-:W-:Y:S01]  /*46b0*/  IMAD R13, R13, UR5, RZ ;  /* 0x000000050d0d7c24 */ /* 0x000fe2000f8e02ff */
[-C--:B-1----:R-:W-:Y:S01]  /*46c0*/  LEA R204, P1, R5, R20.reuse, 0x2 ;  /* 0x0000001405cc7211 */ /* 0x082fe200078210ff */
[----:B------:R-:W-:Y:S01]  /*46d0*/  IMAD R14, R14, UR5, RZ ;  /* 0x000000050e0e7c24 */ /* 0x000fe2000f8e02ff */
[----:B------:R-:W-:Y:S01]  /*46e0*/  LEA R208, P5, R9, R20, 0x2 ;  /* 0x0000001409d07211 */ /* 0x000fe200078a10ff */
[----:B------:R-:W-:Y:S01]  /*46f0*/  IMAD.MOV.U32 R2, RZ, RZ, R209 ;  /* 0x000000ffff027224 */ /* 0x000fe200078e00d1 */
[----:B------:R-:W-:Y:S01]  /*4700*/  LEA.HI.X.SX32 R205, R5, R0, 0x2, P1 ;  /* 0x0000000005cd7211 */ /* 0x000fe200008f16ff */
[----:B------:R2:W-:Y:S01]  /*4710*/  STL.64 [R1+0x118], R210 ;  /* 0x000118d201007387 */ /* 0x0005e20000100a00 */
[----:B------:R-:W-:Y:S01]  /*4720*/  LEA R206, P1, R8, R20, 0x2 ;  /* 0x0000001408ce7211 */ /* 0x000fe200078210ff */
[----:B------:R-:W-:Y:S01]  /*4730*/  IMAD R15, R15, UR5, RZ ;  /* 0x000000050f0f7c24 */ /* 0x000fe2000f8e02ff */
[----:B------:R-:W-:Y:S01]  /*4740*/  LEA.HI.X.SX32 R5, R7, R0, 0x2, P2 ;  /* 0x0000000007057211 */ /* 0x000fe200010f16ff */
[----:B------:R-:W-:Y:S01]  /*4750*/  IMAD R16, R16, UR5, RZ ;  /* 0x0000000510107c24 */ /* 0x000fe2000f8e02ff */
[----:B------:R-:W-:Y:S01]  /*4760*/  LEA R212, P2, R10, R20, 0x2 ;  /* 0x000000140ad47211 */ /* 0x000fe200078410ff */
[----:B------:R-:W-:Y:S01]  /*4770*/  IMAD R17, R17, UR5, RZ ;  /* 0x0000000511117c24 */ /* 0x000fe2000f8e02ff */
[----:B------:R-:W-:Y:S01]  /*4780*/  LEA.HI.X.SX32 R207, R8, R0, 0x2, P1 ;  /* 0x0000000008cf7211 */ /* 0x000fe200008f16ff */
[----:B------:R-:W-:Y:S01]  /*4790*/  IMAD R18, R18, UR5, RZ ;  /* 0x0000000512127c24 */ /* 0x000fe2000f8e02ff */
[----:B------:R-:W-:Y:S01]  /*47a0*/  LEA R6, P1, R11, R20, 0x2 ;  /* 0x000000140b067211 */ /* 0x000fe200078210ff */
[----:B------:R-:W-:Y:S01]  /*47b0*/  IMAD R19, R19, UR5, RZ ;  /* 0x0000000513137c24 */ /* 0x000fe2000f8e02ff */
[-C--:B------:R-:W-:Y:S01]  /*47c0*/  LEA.HI.X.SX32 R209, R9, R0.reuse, 0x2, P5 ;  /* 0x0000000009d17211 */ /* 0x080fe200028f16ff */
[----:B------:R-:W-:Y:S01]  /*47d0*/  IMAD R21, R21, UR5, RZ ;  /* 0x0000000515157c24 */ /* 0x000fe2000f8e02ff */
[----:B------:R-:W-:Y:S01]  /*47e0*/  LEA.HI.X.SX32 R213, R10, R0, 0x2, P2 ;  /* 0x000000000ad57211 */ /* 0x000fe200010f16ff */
[----:B------:R-:W-:Y:S01]  /*47f0*/  IMAD R33, R138, UR5, RZ ;  /* 0x000000058a217c24 */ /* 0x000fe2000f8e02ff */
[-C--:B--2---:R-:W-:Y:S01]  /*4800*/  LEA R210, P5, R12, R20.reuse, 0x2 ;  /* 0x000000140cd27211 */ /* 0x084fe200078a10ff */
        /* <DEDUP_REMOVED lines=11> */
[-C--:B------:R-:W-:Y:S01]  /*48c0*/  LEA R8, P5, R15, R20.reuse, 0x2 ;  /* 0x000000140f087211 */ /* 0x080fe200078a10ff */
        /* <DEDUP_REMOVED lines=12> */
[----:B------:R-:W-:Y:S01]  /*4990*/  IMAD R3, R22, 0x3e, RZ ;  /* 0x0000003e16037824 */ /* 0x000fe200078e02ff */
[----:B------:R-:W-:Y:S01]  /*49a0*/  LEA R10, P2, R19, R20, 0x2 ;  /* 0x00000014130a7211 */ /* 0x000fe200078410ff */
[----:B------:R-:W-:Y:S01]  /*49b0*/  VIADD R31, R243, 0xffffffbe ;  /* 0xffffffbef31f7836 */ /* 0x000fe20000000000 */
[----:B------:R-:W-:Y:S01]  /*49c0*/  LEA.HI.X.SX32 R227, R17, R0, 0x2, P1 ;  /* 0x0000000011e37211 */ /* 0x000fe200008f16ff */
[----:B------:R4:W-:Y:S01]  /*49d0*/  STL.64 [R1+0x140], R36 ;  /* 0x0001402401007387 */ /* 0x0009e20000100a00 */
[----:B------:R-:W-:Y:S01]  /*49e0*/  LEA R228, P1, R21, R20, 0x2 ;  /* 0x0000001415e47211 */ /* 0x000fe200078210ff */
[----:B------:R-:W-:Y:S01]  /*49f0*/  IMAD.MOV.U32 R247, RZ, RZ, R249 ;  /* 0x000000fffff77224 */ /* 0x000fe200078e00f9 */
[-C--:B------:R-:W-:Y:S01]  /*4a00*/  LEA.HI.X.SX32 R139, R18, R0.reuse, 0x2, P5 ;  /* 0x00000000128b7211 */ /* 0x080fe200028f16ff */
[----:B------:R-:W-:Y:S01]  /*4a10*/  IMAD.SHL.U32 R250, R22, 0x2, RZ ;  /* 0x0000000216fa7824 */ /* 0x000fe200078e00ff */
[----:B------:R-:W-:-:S02]  /*4a20*/  LEA.HI.X.SX32 R11, R19, R0, 0x2, P2 ;  /* 0x00000000130b7211 */ /* 0x000fc400010f16ff */
[-C--:B------:R-:W-:Y:S02]  /*4a30*/  LEA R230, P5, R134, R20.reuse, 0x2 ;  /* 0x0000001486e67211 */ /* 0x080fe400078a10ff */
[----:B------:R-:W-:Y:S02]  /*4a40*/  LEA R220, P2, R135, R20, 0x2 ;  /* 0x0000001487dc7211 */ /* 0x000fe400078410ff */
[----:B------:R-:W-:Y:S01]  /*4a50*/  LEA.HI.X.SX32 R229, R21, R0, 0x2, P1 ;  /* 0x0000000015e57211 */ /* 0x000fe200008f16ff */
[----:B----4-:R-:W-:Y:S01]  /*4a60*/  IMAD.WIDE R36, R3, 0x4, R26 ;  /* 0x0000000403247825 */ /* 0x010fe200078e021a */
[----:B------:R-:W-:Y:S02]  /*4a70*/  LEA R12, P1, R136, R20, 0x2 ;  /* 0x00000014880c7211 */ /* 0x000fe400078210ff */
[-C--:B------:R-:W-:Y:S01]  /*4a80*/  LEA.HI.X.SX32 R231, R134, R0.reuse, 0x2, P5 ;  /* 0x0000000086e77211 */ /* 0x080fe200028f16ff */
[----:B------:R-:W-:Y:S01]  /*4a90*/  IMAD R134, R22, 0x3f, RZ ;  /* 0x0000003f16867824 */ /* 0x000fe200078e02ff */
[----:B------:R-:W-:Y:S01]  /*4aa0*/  LEA.HI.X.SX32 R221, R135, R0, 0x2, P2 ;  /* 0x0000000087dd7211 */ /* 0x000fe200010f16ff */
[----:B------:R-:W-:Y:S01]  /*4ab0*/  STL.64 [R1+0x120], R36 ;  /* 0x0001202401007387 */ /* 0x000fe20000100a00 */
[----:B------:R-:W-:-:S02]  /*4ac0*/  LEA R232, P5, R137, R20, 0x2 ;  /* 0x0000001489e87211 */ /* 0x000fc400078a10ff */
[----:B------:R-:W-:Y:S01]  /*4ad0*/  LEA R234, P2, R140, R20, 0x2 ;  /* 0x000000148cea7211 */ /* 0x000fe200078410ff */
[----:B------:R-:W-:Y:S01]  /*4ae0*/  LDGSTS.E [R252+0xf800], desc[UR26][R36.64], !P4 ;  /* 0x0f80000024fc7fae */ /* 0x000fe2000e1a101a */
[----:B------:R-:W-:Y:S02]  /*4af0*/  LEA.HI.X.SX32 R13, R136, R0, 0x2, P1 ;  /* 0x00000000880d7211 */ /* 0x000fe400008f16ff */
[----:B------:R-:W-:Y:S02]  /*4b00*/  LEA R218, P1, R141, R20, 0x2 ;  /* 0x000000148dda7211 */ /* 0x000fe400078210ff */
[-C--:B------:R-:W-:Y:S02]  /*4b10*/  LEA.HI.X.SX32 R233, R137, R0.reuse, 0x2, P5 ;  /* 0x0000000089e97211 */ /* 0x080fe400028f16ff */
[----:B------:R-:W-:Y:S02]  /*4b20*/  LEA.HI.X.SX32 R235, R140, R0, 0x2, P2 ;  /* 0x000000008ceb7211 */ /* 0x000fe400010f16ff */
[----:B------:R-:W-:-:S02]  /*4b30*/  LEA R14, P5, R143, R20, 0x2 ;  /* 0x000000148f0e7211 */ /* 0x000fc400078a10ff */
[----:B------:R-:W-:Y:S02]  /*4b40*/  LEA R236, P2, R217, R20, 0x2 ;  /* 0x00000014d9ec7211 */ /* 0x000fe400078410ff */
        /* <DEDUP_REMOVED lines=9> */
[----:B------:R-:W-:Y:S01]  /*4be0*/  LEA.HI.X.SX32 R17, R34, R0, 0x2, P2 ;  /* 0x0000000022117211 */ /* 0x000fe200010f16ff */
[----:B------:R-:W-:Y:S01]  /*4bf0*/  IMAD.WIDE R34, R3, 0x4, R24 ;  /* 0x0000000403227825 */ /* 0x000fe200078e0218 */
[----:B------:R-:W-:-:S02]  /*4c00*/  LEA R18, P2, R30, R20, 0x2 ;  /* 0x000000141e127211 */ /* 0x000fc400078410ff */
[----:B------:R-:W-:Y:S01]  /*4c10*/  LEA.HI.X.SX32 R239, R33, R0, 0x2, P1 ;  /* 0x0000000021ef7211 */ /* 0x000fe200008f16ff */
[----:B------:R-:W-:Y:S01]  /*4c20*/  IMAD R3, R251, UR5, RZ ;  /* 0x00000005fb037c24 */ /* 0x000fe2000f8e02ff */
[----:B------:R-:W-:Y:S01]  /*4c30*/  ISETP.GT.AND P1, PT, R29, 0x3f, PT ;  /* 0x0000003f1d00780c */ /* 0x000fe20003f24270 */
[----:B------:R-:W-:Y:S01]  /*4c40*/  STL.64 [R1+0x138], R34 ;  /* 0x0001382201007387 */ /* 0x000fe20000100a00 */
[----:B------:R-:W-:Y:S01]  /*4c50*/  LEA R140, P5, R32, R20, 0x2 ;  /* 0x00000014208c7211 */ /* 0x000fe200078a10ff */
[----:B------:R-:W-:Y:S01]  /*4c60*/  IMAD.WIDE R250, R250, 0x4, R26 ;  /* 0x00000004fafa7825 */ /* 0x000fe200078e021a */
[-C--:B------:R-:W-:Y:S01]  /*4c70*/  LEA.HI.X.SX32 R19, R30, R0.reuse, 0x2, P2 ;  /* 0x000000001e137211 */ /* 0x080fe200010f16ff */
[----:B------:R-:W-:Y:S01]  /*4c80*/  LDGSTS.E [R252+0xfa00], desc[UR26][R34.64], !P4 ;  /* 0x0fa0000022fc7fae */ /* 0x000fe2000e1a101a */
[----:B------:R-:W-:Y:S01]  /*4c90*/  ISETP.GE.AND P2, PT, R246, R243, PT ;  /* 0x000000f3f600720c */ /* 0x000fe20003f46270 */
[----:B------:R-:W-:Y:S01]  /*4ca0*/  IMAD.MOV.U32 R246, RZ, RZ, R248 ;  /* 0x000000fffff67224 */ /* 0x000fe200078e00f8 */
[----:B------:R-:W-:Y:S01]  /*4cb0*/  SEL R21, RZ, 0x4, !P1 ;  /* 0x00000004ff157807 */ /* 0x000fe20004800000 */
[----:B------:R-:W-:Y:S01]  /*4cc0*/  IMAD.WIDE R248, R22, 0x4, R26 ;  /* 0x0000000416f87825 */ /* 0x000fe200078e021a */
[----:B------:R-:W-:-:S02]  /*4cd0*/  LEA.HI.X.SX32 R141, R32, R0, 0x2, P5 ;  /* 0x00000000208d7211 */ /* 0x000fc400028f16ff */
[----:B------:R-:W-:Y:S01]  /*4ce0*/  ISETP.GE.U32.AND P5, PT, R31, 0x7fffff7f, PT ;  /* 0x7fffff7f1f00780c */ /* 0x000fe20003fa6070 */
[C---:B------:R-:W-:Y:S01]  /*4cf0*/  IMAD.WIDE R32, R134.reuse, 0x4, R26 ;  /* 0x0000000486207825 */ /* 0x040fe200078e021a */
[----:B------:R-:W-:Y:S02]  /*4d00*/  SEL R21, R21, RZ, !P2 ;  /* 0x000000ff15157207 */ /* 0x000fe40005000000 */
[----:B------:R-:W-:Y:S01]  /*4d10*/  LEA R20, P2, R3, R20, 0x2 ;  /* 0x0000001403147211 */ /* 0x000fe200078410ff */
[----:B------:R-:W-:Y:S01]  /*4d20*/  IMAD.WIDE R30, R134, 0x4, R24 ;  /* 0x00000004861e7825 */ /* 0x000fe200078e0218 */
[----:B------:R1:W-:Y:S01]  /*4d30*/  STL.64 [R1+0x128], R32 ;  /* 0x0001282001007387 */ /* 0x0003e20000100a00 */
[----:B------:R-:W-:Y:S02]  /*4d40*/  ISETP.NE.U32.AND P4, PT, R21, RZ, PT ;  /* 0x000000ff1500720c */ /* 0x000fe40003f85070 */
[----:B------:R-:W-:Y:S01]  /*4d50*/  LEA.HI.X.SX32 R21, R3, R0, 0x2, P2 ;  /* 0x0000000003157211 */ /* 0x000fe200010f16ff */
[----:B------:R1:W-:Y:S01]  /*4d60*/  LDGSTS.E [R252+0xfc00], desc[UR26][R32.64], !P0 ;  /* 0x0fc0000020fc7fae */ /* 0x0003e2000c1a101a */
[----:B------:R-:W-:Y:S01]  /*4d70*/  ISETP.GT.AND P2, PT, R29, 0x7f, PT ;  /* 0x0000007f1d00780c */ /* 0x000fe20003f44270 */
[----:B------:R-:W-:Y:S01]  /*4d80*/  IMAD.MOV.U32 R244, RZ, RZ, R248 ;  /* 0x000000fffff47224 */ /* 0x000fe200078e00f8 */
[----:B------:R-:W-:Y:S01]  /*4d90*/  LOP3.LUT R29, R2, 0x60, RZ, 0x3c, !PT ;  /* 0x00000060021d7812 */ /* 0x000fe200078e3cff */
[----:B------:R2:W-:Y:S01]  /*4da0*/  STL.64 [R1+0x130], R30 ;  /* 0x0001301e01007387 */ /* 0x0005e20000100a00 */
[----:B------:R-:W-:Y:S01]  /*4db0*/  IMAD.MOV.U32 R245, RZ, RZ, R249 ;  /* 0x000000fffff57224 */ /* 0x000fe200078e00f9 */
[C---:B------:R-:W-:Y:S01]  /*4dc0*/  IADD3 R135, PT, PT, R243.reuse, -0x43, RZ ;  /* 0xffffffbdf3877810 */ /* 0x040fe20007ffe0ff */
[C---:B------:R-:W-:Y:S01]  /*4dd0*/  VIADD R0, R243.reuse, 0xffffffbc ;  /* 0xffffffbcf3007836 */ /* 0x040fe20000000000 */
[----:B------:R2:W-:Y:S01]  /*4de0*/  LDGSTS.E [R252+0xfe00], desc[UR26][R30.64], !P0 ;  /* 0x0fe000001efc7fae */ /* 0x0005e2000c1a101a */
[----:B------:R-:W-:Y:S01]  /*4df0*/  SHF.L.U32 R134, R22, 0x6, RZ ;  /* 0x0000000616867819 */ /* 0x000fe200000006ff */
[----:B------:R-:W-:Y:S01]  /*4e00*/  VIADD R3, R243, 0xffffffbb ;  /* 0xffffffbbf3037836 */ /* 0x000fe20000000000 */
[----:B------:R-:W-:Y:S01]  /*4e10*/  ISETP.GE.U32.AND P0, PT, R135, 0x7fffff7e, PT ;  /* 0x7fffff7e8700780c */ /* 0x000fe20003f06070 */
[----:B-1----:R-:W-:Y:S01]  /*4e20*/  IMAD.MOV.U32 R33, RZ, RZ, R247 ;  /* 0x000000ffff217224 */ /* 0x002fe200078e00f7 */
[----:B------:R-:W-:Y:S01]  /*4e30*/  MOV R32, R246 ;  /* 0x000000f600207202 */ /* 0x000fe20000000f00 */
[----:B------:R-:W0:Y:S01]  /*4e40*/  LDGDEPBAR ;  /* 0x00000000000079af */ /* 0x000e220000000000 */
[----:B------:R-:W-:Y:S01]  /*4e50*/  VIADD R135, R29, UR9 ;  /* 0x000000091d877c36 */ /* 0x000fe20008000000 */
[----:B--2---:R-:W-:-:S02]  /*4e60*/  LOP3.LUT R31, R2, 0x20, RZ, 0x3c, !PT ;  /* 0x00000020021f7812 */ /* 0x004fc400078e3cff */
[C---:B------:R-:W-:Y:S01]  /*4e70*/  LOP3.LUT R30, R2.reuse, 0x40, RZ, 0x3c, !PT ;  /* 0x00000040021e7812 */ /* 0x040fe200078e3cff */
[----:B------:R-:W-:Y:S01]  /*4e80*/  VIADD R2, R2, UR9 ;  /* 0x0000000902027c36 */ /* 0x000fe20008000000 */
[----:B------:R-:W-:Y:S01]  /*4e90*/  IADD3 R137, PT, PT, R31, UR9, RZ ;  /* 0x000000091f897c10 */ /* 0x000fe2000fffe0ff */
[----:B------:R-:W-:Y:S02]  /*4ea0*/  STL [R1+0x55c], R31 ;  /* 0x00055c1f01007387 */ /* 0x000fe40000100800 */
[----:B------:R-:W-:Y:S02]  /*4eb0*/  VIADD R136, R30, UR9 ;  /* 0x000000091e887c36 */ /* 0x000fe40008000000 */
[----:B------:R1:W-:Y:S04]  /*4ec0*/  STL [R1+0x558], R30 ;  /* 0x0005581e01007387 */ /* 0x0003e80000100800 */
[----:B------:R2:W-:Y:S04]  /*4ed0*/  STL [R1+0x554], R29 ;  /* 0x0005541d01007387 */ /* 0x0005e80000100800 */
[----:B------:R-:W4:Y:S04]  /*4ee0*/  LDL.LU.64 R248, [R1+0xe0] ;  /* 0x0000e00001f87983 */ /* 0x000f280000300a00 */
[----:B-1----:R-:W5:Y:S04]  /*4ef0*/  LDL.LU.64 R30, [R1+0xc0] ;  /* 0x0000c000011e7983 */ /* 0x002f680000300a00 */
[----:B------:R-:W3:Y:S01]  /*4f00*/  LDL.LU.64 R246, [R1+0xb8] ;  /* 0x0000b80001f67983 */ /* 0x000ee20000300a00 */
[----:B------:R-:W-:-:S03]  /*4f10*/  IMAD.WIDE R26, R134, 0x4, R26 ;  /* 0x00000004861a7825 */ /* 0x000fc600078e021a */
[----:B------:R-:W-:Y:S01]  /*4f20*/  LDGSTS.E [R2+0x20000], desc[UR26][R202.64], P4 ;  /* 0x20000000ca027fae */ /* 0x000fe2000a1a101a */
[----:B------:R-:W-:-:S03]  /*4f30*/  IMAD.WIDE R36, R134, 0x4, R244 ;  /* 0x0000000486247825 */ /* 0x000fc600078e02f4 */
[----:B------:R-:W-:Y:S01]  /*4f40*/  LDGSTS.E [R2+0x20400], desc[UR26][R206.64], P4 ;  /* 0x20400000ce027fae */ /* 0x000fe2000a1a101a */
[----:B------:R-:W-:-:S03]  /*4f50*/  VIADD R22, R243, 0xffffffba ;  /* 0xffffffbaf3167836 */ /* 0x000fc60000000000 */
[----:B------:R-:W-:Y:S04]  /*4f60*/  LDGSTS.E [R2+0x20800], desc[UR26][R210.64], P4 ;  /* 0x20800000d2027fae */ /* 0x000fe8000a1a101a */
        /* <DEDUP_REMOVED lines=28> */
[----:B------:R-:W-:Y:S01]  /*5130*/  LDGSTS.E [R135+0x21f00], desc[UR26][R20.64], P4 ;  /* 0x21f0000014877fae */ /* 0x000fe2000a1a101a */
[----:B------:R-:W-:Y:S01]  /*5140*/  ISETP.GE.U32.AND P4, PT, R0, 0x7fffff7d, PT ;  /* 0x7fffff7d0000780c */ /* 0x000fe20003f86070 */
[----:B------:R-:W-:Y:S01]  /*5150*/  IMAD.WIDE R24, R134, 0x4, R24 ;  /* 0x0000000486187825 */ /* 0x000fe200078e0218 */
[----:B------:R-:W-:Y:S01]  /*5160*/  SEL R0, R28, RZ, P2 ;  /* 0x000000ff1c007207 */ /* 0x000fe20001000000 */
[----:B------:R-:W0:Y:S01]  /*5170*/  LDGDEPBAR ;  /* 0x00000000000079af */ /* 0x000e220000000000 */
[----:B------:R-:W-:Y:S01]  /*5180*/  BAR.SYNC.DEFER_BLOCKING 0x0 ;  /* 0x0000000000007b1d */ /* 0x000fe20000010000 */
[----:B------:R-:W-:Y:S01]  /*5190*/  ISETP.GE.U32.AND P2, PT, R3, 0x7fffff7c, PT ;  /* 0x7fffff7c0300780c */ /* 0x000fe20003f46070 */
[----:B------:R-:W-:-:S04]  /*51a0*/  VIADD R3, R243, 0xffffffb9 ;  /* 0xffffffb9f3037836 */ /* 0x000fc80000000000 */
[----:B------:R-:W-:Y:S04]  /*51b0*/  STL [R1], R2 ;  /* 0x0000000201007387 */ /* 0x000fe80000100800 */
[----:B--2---:R-:W2:Y:S04]  /*51c0*/  LDL.LU.64 R28, [R1+0xb0] ;  /* 0x0000b000011c7983 */ /* 0x004ea80000300a00 */
[----:B------:R-:W2:Y:S04]  /*51d0*/  LDL.LU.64 R240, [R1+0xa8] ;  /* 0x0000a80001f07983 */ /* 0x000ea80000300a00 */
[----:B------:R1:W-:Y:S04]  /*51e0*/  STL.64 [R1+0x2c0], R26 ;  /* 0x0002c01a01007387 */ /* 0x0003e80000100a00 */
[----:B------:R-:W-:Y:S04]  /*51f0*/  STL.64 [R1+0x2c8], R36 ;  /* 0x0002c82401007387 */ /* 0x000fe80000100a00 */
[----:B------:R-:W2:Y:S04]  /*5200*/  LDL.LU.64 R242, [R1+0xa0] ;  /* 0x0000a00001f27983 */ /* 0x000ea80000300a00 */
[----:B------:R1:W-:Y:S04]  /*5210*/  STL.64 [R1+0x2a8], R24 ;  /* 0x0002a81801007387 */ /* 0x0003e80000100a00 */
[----:B------:R-:W-:Y:S01]  /*5220*/  @!PT LDS RZ, [RZ] ;  /* 0x00000000fffff984 */ /* 0x000fe20000000800 */
[----:B------:R-:W-:Y:S01]  /*5230*/  @!PT LDS RZ, [RZ] ;  /* 0x00000000fffff984 */ /* 0x000fe20000000800 */
[----:B------:R-:W-:Y:S01]  /*5240*/  @!PT LDS RZ, [RZ] ;  /* 0x00000000fffff984 */ /* 0x000fe20000000800 */
[----:B------:R1:W-:Y:S04]  /*5250*/  LDGSTS.E [R252+0x10000], desc[UR26][R26.64], !P6 ;  /* 0x100000001afc7fae */ /* 0x0003e8000f1a101a */
[----:B------:R-:W2:Y:S04]  /*5260*/  LDL.LU.64 R244, [R1+0x98] ;  /* 0x0000980001f47983 */ /* 0x000ea80000300a00 */
[----:B------:R1:W-:Y:S04]  /*5270*/  LDGSTS.E [R252+0x10200], desc[UR26][R24.64], !P6 ;  /* 0x1020000018fc7fae */ /* 0x0003e8000f1a101a */
[----:B------:R-:W-:Y:S01]  /*5280*/  LDGSTS.E [R252+0x10400], desc[UR26][R36.64], !P5 ;  /* 0x1040000024fc7fae */ /* 0x000fe2000e9a101a */
[----:B-1----:R-:W1:Y:S01]  /*5290*/  LDC R27, c[0x0][0x3a0] ;  /* 0x0000e800ff1b7b82 */ /* 0x002e620000000800 */
[----:B------:R-:W-:-:S04]  /*52a0*/  IMAD.WIDE R24, R134, 0x4, R32 ;  /* 0x0000000486187825 */ /* 0x000fc800078e0220 */
[----:B----4-:R-:W-:-:S05]  /*52b0*/  IMAD.WIDE R34, R134, 0x4, R248 ;  /* 0x0000000486227825 */ /* 0x010fca00078e02f8 */
[----:B------:R4:W-:Y:S01]  /*52c0*/  STL.64 [R1+0x548], R34 ;  /* 0x0005482201007387 */ /* 0x0009e20000100a00 */
[----:B-----5:R-:W-:-:S03]  /*52d0*/  IMAD.WIDE R32, R134, 0x4, R30 ;  /* 0x0000000486207825 */ /* 0x020fc600078e021e */
[----:B------:R4:W-:Y:S01]  /*52e0*/  LDGSTS.E [R252+0x10600], desc[UR26][R34.64], !P5 ;  /* 0x1060000022fc7fae */ /* 0x0009e2000e9a101a */
[----:B---3--:R-:W-:-:S04]  /*52f0*/  IMAD.WIDE R30, R134, 0x4, R246 ;  /* 0x00000004861e7825 */ /* 0x008fc800078e02f6 */
[----:B----4-:R-:W-:Y:S02]  /*5300*/  IMAD.WIDE R34, R134, 0x4, R250 ;  /* 0x0000000486227825 */ /* 0x010fe400078e02fa */
[----:B------:R-:W3:Y:S04]  /*5310*/  LDL.LU.64 R250, [R1+0x90] ;  /* 0x0000900001fa7983 */ /* 0x000ee80000300a00 */
[----:B------:R-:W4:Y:S04]  /*5320*/  LDL.LU.64 R248, [R1+0x88] ;  /* 0x0000880001f87983 */ /* 0x000f280000300a00 */
[----:B------:R-:W-:Y:S04]  /*5330*/  STL.64 [R1+0x2a0], R34 ;  /* 0x0002a02201007387 */ /* 0x000fe80000100a00 */
[----:B------:R5:W-:Y:S04]  /*5340*/  STL.64 [R1+0x540], R24 ;  /* 0x0005401801007387 */ /* 0x000be80000100a00 */
[----:B------:R1:W-:Y:S04]  /*5350*/  STL.64 [R1+0x298], R32 ;  /* 0x0002982001007387 */ /* 0x0003e80000100a00 */
[----:B------:R2:W-:Y:S04]  /*5360*/  LDGSTS.E [R252+0x10800], desc[UR26][R34.64], !P0 ;  /* 0x1080000022fc7fae */ /* 0x0005e8000c1a101a */
[----:B------:R-:W4:Y:S04]  /*5370*/  LDL.LU.64 R246, [R1+0x80] ;  /* 0x0000800001f67983 */ /* 0x000f280000300a00 */
[----:B------:R-:W-:Y:S04]  /*5380*/  LDGSTS.E [R252+0x10a00], desc[UR26][R24.64], !P0 ;  /* 0x10a0000018fc7fae */ /* 0x000fe8000c1a101a */
[----:B------:R2:W-:Y:S01]  /*5390*/  STL.64 [R1+0x538], R30 ;  /* 0x0005381e01007387 */ /* 0x0005e20000100a00 */
[----:B------:R-:W-:-:S03]  /*53a0*/  ISETP.GE.U32.AND P6, PT, R22, 0x7fffff7b, PT ;  /* 0x7fffff7b1600780c */ /* 0x000fc60003fc6070 */
[----:B------:R2:W-:Y:S04]  /*53b0*/  LDGSTS.E [R252+0x10c00], desc[UR26][R32.64], !P4 ;  /* 0x10c0000020fc7fae */ /* 0x0005e8000e1a101a */
[----:B-----5:R-:W5:Y:S01]  /*53c0*/  LDL.LU.64 R24, [R1+0x78] ;  /* 0x0000780001187983 */ /* 0x020f620000300a00 */
[----:B-1----:R-:W-:-:S03]  /*53d0*/  VIADD R22, R27, 0xffffffb8 ;  /* 0xffffffb81b167836 */ /* 0x002fc60000000000 */
[----:B------:R1:W-:Y:S01]  /*53e0*/  LDGSTS.E [R252+0x10e00], desc[UR26][R30.64], !P4 ;  /* 0x10e000001efc7fae */ /* 0x0003e2000e1a101a */
[----:B------:R-:W-:Y:S02]  /*53f0*/  ISETP.GE.U32.AND P5, PT, R3, 0x7fffff7a, PT ;  /* 0x7fffff7a0300780c */ /* 0x000fe40003fa6070 */
[----:B------:R-:W-:Y:S01]  /*5400*/  ISETP.GE.U32.AND P0, PT, R22, 0x7fffff79, PT ;  /* 0x7fffff791600780c */ /* 0x000fe20003f06070 */
[----:B--2---:R-:W-:-:S04]  /*5410*/  IMAD.WIDE R34, R134, 0x4, R28 ;  /* 0x0000000486227825 */ /* 0x004fc800078e021c */
[C---:B------:R-:W-:Y:S01]  /*5420*/  IMAD.WIDE R32, R134.reuse, 0x4, R240 ;  /* 0x0000000486207825 */ /* 0x040fe200078e02f0 */
[----:B------:R2:W-:Y:S04]  /*5430*/  STL.64 [R1+0x240], R34 ;  /* 0x0002402201007387 */ /* 0x0005e80000100a00 */
[----:B------:R2:W-:Y:S04]  /*5440*/  STL.64 [R1+0x530], R32 ;  /* 0x0005302001007387 */ /* 0x0005e80000100a00 */
[----:B------:R-:W5:Y:S01]  /*5450*/  LDL.LU.64 R240, [R1+0x70] ;  /* 0x0000700001f07983 */ /* 0x000f620000300a00 */
[----:B-1----:R-:W-:-:S03]  /*5460*/  IMAD.WIDE R30, R134, 0x4, R242 ;  /* 0x00000004861e7825 */ /* 0x002fc600078e02f2 */
[----:B------:R-:W5:Y:S04]  /*5470*/  LDL.LU.64 R36, [R1+0x68] ;  /* 0x0000680001247983 */ /* 0x000f680000300a00 */
[----:B------:R1:W-:Y:S04]  /*5480*/  STL.64 [R1+0x238], R30 ;  /* 0x0002381e01007387 */ /* 0x0003e80000100a00 */
[----:B------:R1:W-:Y:S01]  /*5490*/  LDGSTS.E [R252+0x11000], desc[UR26][R34.64], !P2 ;  /* 0x1100000022fc7fae */ /* 0x0003e2000d1a101a */
[----:B------:R-:W-:-:S03]  /*54a0*/  IMAD.WIDE R28, R134, 0x4, R244 ;  /* 0x00000004861c7825 */ /* 0x000fc600078e02f4 */
[----:B------:R1:W-:Y:S04]  /*54b0*/  LDGSTS.E [R252+0x11200], desc[UR26][R32.64], !P2 ;  /* 0x1120000020fc7fae */ /* 0x0003e8000d1a101a */
[----:B------:R1:W-:Y:S04]  /*54c0*/  STL.64 [R1+0x528], R28 ;  /* 0x0005281c01007387 */ /* 0x0003e80000100a00 */
[----:B--2---:R-:W2:Y:S04]  /*54d0*/  LDL.LU.64 R34, [R1+0x60] ;  /* 0x0000600001227983 */ /* 0x004ea80000300a00 */
[----:B------:R-:W2:Y:S04]  /*54e0*/  LDL.LU.64 R32, [R1+0x58] ;  /* 0x0000580001207983 */ /* 0x000ea80000300a00 */
[----:B------:R1:W-:Y:S04]  /*54f0*/  LDGSTS.E [R252+0x11400], desc[UR26][R30.64], !P6 ;  /* 0x114000001efc7fae */ /* 0x0003e8000f1a101a */
[----:B------:R2:W-:Y:S04]  /*5500*/  LDGSTS.E [R252+0x11600], desc[UR26][R28.64], !P6 ;  /* 0x116000001cfc7fae */ /* 0x0005e8000f1a101a */
[----:B-1----:R-:W2:Y:S04]  /*5510*/  LDL.LU.64 R30, [R1+0x50] ;  /* 0x00005000011e7983 */ /* 0x002ea80000300a00 */
[----:B------:R-:W2:Y:S01]  /*5520*/  LDL.LU.64 R28, [R1+0x48] ;  /* 0x00004800011c7983 */ /* 0x000ea20000300a00 */
[----:B---3--:R-:W-:-:S04]  /*5530*/  IMAD.WIDE R250, R134, 0x4, R250 ;  /* 0x0000000486fa7825 */ /* 0x008fc800078e02fa */
[C---:B----4-:R-:W-:Y:S01]  /*5540*/  IMAD.WIDE R248, R134.reuse, 0x4, R248 ;  /* 0x0000000486f87825 */ /* 0x050fe200078e02f8 */
[----:B------:R-:W-:Y:S04]  /*5550*/  STL.64 [R1+0x230], R250 ;  /* 0x000230fa01007387 */ /* 0x000fe80000100a00 */
[----:B------:R-:W3:Y:S04]  /*5560*/  LDL.LU.64 R242, [R1+0x40] ;  /* 0x0000400001f27983 */ /* 0x000ee80000300a00 */
[----:B------:R-:W-:Y:S04]  /*5570*/  STL.64 [R1+0x520], R248 ;  /* 0x000520f801007387 */ /* 0x000fe80000100a00 */
[----:B------:R-:W4:Y:S04]  /*5580*/  LDL.LU.64 R244, [R1+0x38] ;  /* 0x0000380001f47983 */ /* 0x000f280000300a00 */
[----:B------:R-:W-:Y:S01]  /*5590*/  LDGSTS.E [R252+0x11800], desc[UR26][R250.64], !P5 ;  /* 0x11800000fafc7fae */ /* 0x000fe2000e9a101a */
[----:B------:R-:W-:-:S03]  /*55a0*/  IMAD.WIDE R246, R134, 0x4, R246 ;  /* 0x0000000486f67825 */ /* 0x000fc600078e02f6 */
[----:B------:R-:W-:Y:S04]  /*55b0*/  LDGSTS.E [R252+0x11a00], desc[UR26][R248.64], !P5 ;  /* 0x11a00000f8fc7fae */ /* 0x000fe8000e9a101a */
[----:B------:R1:W-:Y:S04]  /*55c0*/  STL.64 [R1+0x228], R246 ;  /* 0x000228f601007387 */ /* 0x0003e80000100a00 */
[----:B------:R1:W-:Y:S01]  /*55d0*/  LDGSTS.E [R252+0x11c00], desc[UR26][R246.64], !P0 ;  /* 0x11c00000f6fc7fae */ /* 0x0003e2000c1a101a */
[----:B-----5:R-:W-:-:S05]  /*55e0*/  IMAD.WIDE R24, R134, 0x4, R24 ;  /* 0x0000000486187825 */ /* 0x020fca00078e0218 */
[----:B------:R5:W-:Y:S04]  /*55f0*/  STL.64 [R1+0x518], R24 ;  /* 0x0005181801007387 */ /* 0x000be80000100a00 */
[----:B-1----:R-:W4:Y:S04]  /*5600*/  LDL.LU.64 R246, [R1+0x30] ;  /* 0x0000300001f67983 */ /* 0x002f280000300a00 */
[----:B------:R-:W4:Y:S04]  /*5610*/  LDL.LU.64 R248, [R1+0x28] ;  /* 0x0000280001f87983 */ /* 0x000f280000300a00 */
[----:B------:R1:W-:Y:S04]  /*5620*/  LDGSTS.E [R252+0x11e00], desc[UR26][R24.64], !P0 ;  /* 0x11e0000018fc7fae */ /* 0x0003e8000c1a101a */
[----:B------:R-:W4:Y:S04]  /*5630*/  LDL.LU.64 R250, [R1+0x20] ;  /* 0x0000200001fa7983 */ /* 0x000f280000300a00 */
[----:B-----5:R-:W1:Y:S01]  /*5640*/  LDL.LU.64 R24, [R1+0x18] ;  /* 0x0000180001187983 */ /* 0x020e620000300a00 */
[C---:B------:R-:W-:Y:S01]  /*5650*/  IADD3 R3, PT, PT, R27.reuse, -0x49, RZ ;  /* 0xffffffb71b037810 */ /* 0x040fe20007ffe0ff */
[----:B------:R-:W-:-:S03]  /*5660*/  VIADD R22, R27, 0xffffffb6 ;  /* 0xffffffb61b167836 */ /* 0x000fc60000000000 */
[----:B------:R-:W-:Y:S01]  /*5670*/  ISETP.GE.U32.AND P4, PT, R3, 0x7fffff78, PT ;  /* 0x7fffff780300780c */ /* 0x000fe20003f86070 */
[C---:B------:R-:W-:Y:S01]  /*5680*/  VIADD R3, R27.reuse, 0xffffffb5 ;  /* 0xffffffb51b037836 */ /* 0x040fe20000000000 */
[----:B------:R-:W-:Y:S01]  /*5690*/  ISETP.GE.U32.AND P2, PT, R22, 0x7fffff77, PT ;  /* 0x7fffff771600780c */ /* 0x000fe20003f46070 */
[----:B------:R-:W-:-:S03]  /*56a0*/  VIADD R22, R27, 0xffffffb4 ;  /* 0xffffffb41b167836 */ /* 0x000fc60000000000 */
[----:B------:R-:W-:Y:S02]  /*56b0*/  ISETP.GE.U32.AND P6, PT, R3, 0x7fffff76, PT ;  /* 0x7fffff760300780c */ /* 0x000fe40003fc6070 */
[C---:B------:R-:W-:Y:S02]  /*56c0*/  IADD3 R3, PT, PT, R27.reuse, -0x4d, RZ ;  /* 0xffffffb31b037810 */ /* 0x040fe40007ffe0ff */
[----:B------:R-:W-:Y:S01]  /*56d0*/  ISETP.GE.U32.AND P5, PT, R22, 0x7fffff75, PT ;  /* 0x7fffff751600780c */ /* 0x000fe20003fa6070 */
[----:B------:R-:W-:Y:S01]  /*56e0*/  VIADD R22, R27, 0xffffffb2 ;  /* 0xffffffb21b167836 */ /* 0x000fe20000000000 */
[----:B------:R-:W-:Y:S01]  /*56f0*/  ISETP.GE.U32.AND P0, PT, R3, 0x7fffff74, PT ;  /* 0x7fffff740300780c */ /* 0x000fe20003f06070 */
[----:B------:R-:W-:-:S04]  /*5700*/  IMAD.WIDE R240, R134, 0x4, R240 ;  /* 0x0000000486f07825 */ /* 0x000fc800078e02f0 */
[C---:B------:R-:W-:Y:S01]  /*5710*/  IMAD.WIDE R36, R134.reuse, 0x4, R36 ;  /* 0x0000000486247825 */ /* 0x040fe200078e0224 */
[----:B------:R5:W-:Y:S04]  /*5720*/  STL.64 [R1+0x220], R240 ;  /* 0x000220f001007387 */ /* 0x000be80000100a00 */
[----:B------:R2:W-:Y:S04]  /*5730*/  STL.64 [R1+0x510], R36 ;  /* 0x0005102401007387 */ /* 0x0005e80000100a00 */
[----:B------:R1:W-:Y:S04]  /*5740*/  LDGSTS.E [R252+0x12000], desc[UR26][R240.64], !P4 ;  /* 0x12000000f0fc7fae */ /* 0x0003e8000e1a101a */
[----:B------:R-:W-:Y:S01]  /*5750*/  LDGSTS.E [R252+0x12200], desc[UR26][R36.64], !P4 ;  /* 0x1220000024fc7fae */ /* 0x000fe2000e1a101a */
[----:B--2---:R-:W-:-:S03]  /*5760*/  IMAD.WIDE R34, R134, 0x4, R34 ;  /* 0x0000000486227825 */ /* 0x004fc600078e0222 */
[----:B-----5:R-:W2:Y:S01]  /*5770*/  LDL.LU.64 R240, [R1+0x10] ;  /* 0x0000100001f07983 */ /* 0x020ea20000300a00 */
[----:B------:R-:W-:-:S03]  /*5780*/  IMAD.WIDE R32, R134, 0x4, R32 ;  /* 0x0000000486207825 */ /* 0x000fc600078e0220 */
[----:B------:R5:W-:Y:S04]  /*5790*/  STL.64 [R1+0x218], R34 ;  /* 0x0002182201007387 */ /* 0x000be80000100a00 */
[----:B------:R-:W2:Y:S01]  /*57a0*/  LDL.LU.64 R36, [R1+0x5b0] ;  /* 0x0005b00001247983 */ /* 0x000ea20000300a00 */
[----:B------:R-:W-:-:S03]  /*57b0*/  ISETP.GE.U32.AND P4, PT, R22, 0x7fffff73, PT ;  /* 0x7fffff731600780c */ /* 0x000fc60003f86070 */
[----:B------:R5:W-:Y:S04]  /*57c0*/  STL.64 [R1+0x508], R32 ;  /* 0x0005082001007387 */ /* 0x000be80000100a00 */
[----:B------:R-:W-:Y:S01]  /*57d0*/  LDGSTS.E [R252+0x12400], desc[UR26][R34.64], !P2 ;  /* 0x1240000022fc7fae */ /* 0x000fe2000d1a101a */
[----:B------:R-:W-:-:S03]  /*57e0*/  IMAD.WIDE R30, R134, 0x4, R30 ;  /* 0x00000004861e7825 */ /* 0x000fc600078e021e */
[----:B------:R-:W-:Y:S01]  /*57f0*/  LDGSTS.E [R252+0x12600], desc[UR26][R32.64], !P2 ;  /* 0x1260000020fc7fae */ /* 0x000fe2000d1a101a */
[----:B------:R-:W-:-:S03]  /*5800*/  IMAD.WIDE R28, R134, 0x4, R28 ;  /* 0x00000004861c7825 */ /* 0x000fc600078e021c */
[----:B------:R-:W-:Y:S04]  /*5810*/  LDGSTS.E [R252+0x12800], desc[UR26][R30.64], !P6 ;  /* 0x128000001efc7fae */ /* 0x000fe8000f1a101a */
[----:B-----5:R-:W5:Y:S04]  /*5820*/  LDL.LU.64 R34, [R1+0x5a8] ;  /* 0x0005a80001227983 */ /* 0x020f680000300a00 */
[----:B------:R-:W5:Y:S04]  /*5830*/  LDL.LU.64 R32, [R1+0x5a0] ;  /* 0x0005a00001207983 */ /* 0x000f680000300a00 */
[----:B------:R3:W-:Y:S04]  /*5840*/  STL.64 [R1+0x210], R30 ;  /* 0x0002101e01007387 */ /* 0x0007e80000100a00 */
[----:B------:R3:W-:Y:S04]  /*5850*/  STL.64 [R1+0x500], R28 ;  /* 0x0005001c01007387 */ /* 0x0007e80000100a00 */
[----:B------:R-:W-:Y:S04]  /*5860*/  LDGSTS.E [R252+0x12a00], desc[UR26][R28.64], !P6 ;  /* 0x12a000001cfc7fae */ /* 0x000fe8000f1a101a */
[----:B---3--:R-:W3:Y:S04]  /*5870*/  LDL.LU.64 R30, [R1+0x598] ;  /* 0x00059800011e7983 */ /* 0x008ee80000300a00 */
[----:B------:R-:W3:Y:S01]  /*5880*/  LDL.LU.64 R28, [R1+0x590] ;  /* 0x00059000011c7983 */ /* 0x000ee20000300a00 */
[----:B------:R-:W-:-:S04]  /*5890*/  IMAD.WIDE R242, R134, 0x4, R242 ;  /* 0x0000000486f27825 */ /* 0x000fc800078e02f2 */
[C---:B----4-:R-:W-:Y:S01]  /*58a0*/  IMAD.WIDE R244, R134.reuse, 0x4, R244 ;  /* 0x0000000486f47825 */ /* 0x050fe200078e02f4 */
[----:B------:R4:W-:Y:S04]  /*58b0*/  STL.64 [R1+0x208], R242 ;  /* 0x000208f201007387 */ /* 0x0009e80000100a00 */
[----:B------:R4:W-:Y:S04]  /*58c0*/  STL.64 [R1+0x4f8], R244 ;  /* 0x0004f8f401007387 */ /* 0x0009e80000100a00 */
[----:B------:R-:W-:Y:S04]  /*58d0*/  LDGSTS.E [R252+0x12c00], desc[UR26][R242.64], !P5 ;  /* 0x12c00000f2fc7fae */ /* 0x000fe8000e9a101a */
[----:B------:R-:W-:Y:S04]  /*58e0*/  LDGSTS.E [R252+0x12e00], desc[UR26][R244.64], !P5 ;  /* 0x12e00000f4fc7fae */ /* 0x000fe8000e9a101a */
[----:B----4-:R-:W4:Y:S04]  /*58f0*/  LDL.LU.64 R242, [R1+0x588] ;  /* 0x0005880001f27983 */ /* 0x010f280000300a00 */
[----:B------:R-:W3:Y:S01]  /*5900*/  LDL.LU.64 R244, [R1+0x580] ;  /* 0x0005800001f47983 */ /* 0x000ee20000300a00 */
[----:B------:R-:W-:-:S04]  /*5910*/  IMAD.WIDE R246, R134, 0x4, R246 ;  /* 0x0000000486f67825 */ /* 0x000fc800078e02f6 */
[C---:B------:R-:W-:Y:S01]  /*5920*/  IMAD.WIDE R248, R134.reuse, 0x4, R248 ;  /* 0x0000000486f87825 */ /* 0x040fe200078e02f8 */
[----:B------:R1:W-:Y:S04]  /*5930*/  STL.64 [R1+0x200], R246 ;  /* 0x000200f601007387 */ /* 0x0003e80000100a00 */
[----:B------:R1:W-:Y:S01]  /*5940*/  STL.64 [R1+0x4f0], R248 ;  /* 0x0004f0f801007387 */ /* 0x0003e20000100a00 */
[----:B------:R-:W-:-:S03]  /*5950*/  IMAD.WIDE R250, R134, 0x4, R250 ;  /* 0x0000000486fa7825 */ /* 0x000fc600078e02fa */
[----:B------:R-:W-:Y:S04]  /*5960*/  LDGSTS.E [R252+0x13000], desc[UR26][R246.64], !P0 ;  /* 0x13000000f6fc7fae */ /* 0x000fe8000c1a101a */
[----:B------:R-:W-:Y:S01]  /*5970*/  LDGSTS.E [R252+0x13200], desc[UR26][R248.64], !P0 ;  /* 0x13200000f8fc7fae */ /* 0x000fe2000c1a101a */
[----:B-1----:R-:W-:-:S03]  /*5980*/  IMAD.WIDE R24, R134, 0x4, R24 ;  /* 0x0000000486187825 */ /* 0x002fc600078e0218 */
[----:B------:R1:W-:Y:S04]  /*5990*/  LDGSTS.E [R252+0x13400], desc[UR26][R250.64], !P4 ;  /* 0x13400000fafc7fae */ /* 0x0003e8000e1a101a */
[----:B------:R-:W3:Y:S04]  /*59a0*/  LDL.LU.64 R246, [R1+0x578] ;  /* 0x0005780001f67983 */ /* 0x000ee80000300a00 */
[----:B------:R-:W3:Y:S04]  /*59b0*/  LDL.LU.64 R248, [R1+0x570] ;  /* 0x0005700001f87983 */ /* 0x000ee80000300a00 */
[----:B------:R1:W-:Y:S04]  /*59c0*/  STL.64 [R1+0x1f8], R250 ;  /* 0x0001f8fa01007387 */ /* 0x0003e80000100a00 */
[----:B------:R-:W-:Y:S01]  /*59d0*/  STL.64 [R1+0x4e8], R24 ;  /* 0x0004e81801007387 */ /* 0x000fe20000100a00 */
[----:B------:R-:W-:-:S03]  /*59e0*/  VIADD R3, R27, 0xffffffb1 ;  /* 0xffffffb11b037836 */ /* 0x000fc60000000000 */
[----:B------:R2:W-:Y:S04]  /*59f0*/  LDGSTS.E [R252+0x13600], desc[UR26][R24.64], !P4 ;  /* 0x1360000018fc7fae */ /* 0x0005e8000e1a101a */
[----:B-1----:R-:W3:Y:S01]  /*5a00*/  LDL.LU.64 R250, [R1+0x568] ;  /* 0x0005680001fa7983 */ /* 0x002ee20000300a00 */
[----:B------:R-:W-:Y:S01]  /*5a10*/  ISETP.GE.U32.AND P2, PT, R3, 0x7fffff72, PT ;  /* 0x7fffff720300780c */ /* 0x000fe20003f46070 */
[----:B--2---:R-:W-:-:S05]  /*5a20*/  IMAD.WIDE R240, R134, 0x4, R240 ;  /* 0x0000000486f07825 */ /* 0x004fca00078e02f0 */
[----:B------:R1:W-:Y:S07]  /*5a30*/  STL.64 [R1+0x1f0], R240 ;  /* 0x0001f0f001007387 */ /* 0x0003ee0000100a00 */
[----:B------:R-:W-:Y:S01]  /*5a40*/  LDGSTS.E [R252+0x13800], desc[UR26][R240.64], !P2 ;  /* 0x13800000f0fc7fae */ /* 0x000fe2000d1a101a */
[----:B---3--:R-:W-:-:S05]  /*5a50*/  IMAD.WIDE R250, R134, 0x4, R250 ;  /* 0x0000000486fa7825 */ /* 0x008fca00078e02fa */
[----:B------:R-:W-:Y:S04]  /*5a60*/  STL.64 [R1+0x4e0], R250 ;  /* 0x0004e0fa01007387 */ /* 0x000fe80000100a00 */
[----:B-1----:R-:W2:Y:S01]  /*5a70*/  LDL.LU.64 R240, [R1+0x560] ;  /* 0x0005600001f07983 */ /* 0x002ea20000300a00 */
[C---:B------:R-:W-:Y:S01]  /*5a80*/  VIADD R22, R27.reuse, 0xffffffb0 ;  /* 0xffffffb01b167836 */ /* 0x040fe20000000000 */
[C---:B------:R-:W-:Y:S01]  /*5a90*/  IADD3 R3, PT, PT, R27.reuse, -0x51, RZ ;  /* 0xffffffaf1b037810 */ /* 0x040fe20007ffe0ff */
[----:B------:R-:W-:Y:S01]  /*5aa0*/  IMAD.WIDE R248, R134, 0x4, R248 ;  /* 0x0000000486f87825 */ /* 0x000fe200078e02f8 */
[----:B------:R-:W-:Y:S02]  /*5ab0*/  LDGSTS.E [R252+0x13a00], desc[UR26][R250.64], !P2 ;  /* 0x13a00000fafc7fae */ /* 0x000fe4000d1a101a */
[----:B------:R-:W-:Y:S01]  /*5ac0*/  ISETP.GE.U32.AND P6, PT, R22, 0x7fffff71, PT ;  /* 0x7fffff711600780c */ /* 0x000fe20003fc6070 */
[----:B------:R-:W-:Y:S01]  /*5ad0*/  VIADD R22, R27, 0xffffffae ;  /* 0xffffffae1b167836 */ /* 0x000fe20000000000 */
[----:B------:R-:W-:Y:S01]  /*5ae0*/  ISETP.GE.U32.AND P5, PT, R3, 0x7fffff70, PT ;  /* 0x7fffff700300780c */ /* 0x000fe20003fa6070 */
[----:B------:R-:W-:-:S03]  /*5af0*/  VIADD R3, R27, 0xffffffad ;  /* 0xffffffad1b037836 */ /* 0x000fc60000000000 */
[----:B------:R-:W-:Y:S01]  /*5b00*/  ISETP.GE.U32.AND P0, PT, R22, 0x7fffff6f, PT ;  /* 0x7fffff6f1600780c */ /* 0x000fe20003f06070 */
[----:B------:R-:W-:Y:S01]  /*5b10*/  VIADD R22, R27, 0xffffffac ;  /* 0xffffffac1b167836 */ /* 0x000fe20000000000 */
[----:B------:R-:W-:Y:S01]  /*5b20*/  ISETP.GE.U32.AND P4, PT, R3, 0x7fffff6e, PT ;  /* 0x7fffff6e0300780c */ /* 0x000fe20003f86070 */
[----:B------:R-:W-:Y:S01]  /*5b30*/  IMAD.WIDE R24, R134, 0x4, R246 ;  /* 0x0000000486187825 */ /* 0x000fe200078e02f6 */
[----:B------:R-:W-:Y:S01]  /*5b40*/  IADD3 R3, PT, PT, R27, -0x55, RZ ;  /* 0xffffffab1b037810 */ /* 0x000fe20007ffe0ff */
[----:B------:R-:W-:Y:S01]  /*5b50*/  STL.64 [R1+0x1e8], R248 ;  /* 0x0001e8f801007387 */ /* 0x000fe20000100a00 */
[----:B------:R-:W-:Y:S01]  /*5b60*/  ISETP.GE.U32.AND P2, PT, R22, 0x7fffff6d, PT ;  /* 0x7fffff6d1600780c */ /* 0x000fe20003f46070 */
[C---:B------:R-:W-:Y:S02]  /*5b70*/  IMAD.WIDE R244, R134.reuse, 0x4, R244 ;  /* 0x0000000486f47825 */ /* 0x040fe400078e02f4 */
[----:B------:R-:W-:Y:S02]  /*5b80*/  LDGSTS.E [R252+0x13c00], desc[UR26][R248.64], !P6 ;  /* 0x13c00000f8fc7fae */ /* 0x000fe4000f1a101a */
[----:B----4-:R-:W-:-:S02]  /*5b90*/  IMAD.WIDE R242, R134, 0x4, R242 ;  /* 0x0000000486f27825 */ /* 0x010fc400078e02f2 */
[----:B------:R1:W-:Y:S02]  /*5ba0*/  STL.64 [R1+0x4d8], R24 ;  /* 0x0004d81801007387 */ /* 0x0003e40000100a00 */
[----:B------:R-:W-:Y:S02]  /*5bb0*/  VIADD R22, R27, 0xffffffaa ;  /* 0xffffffaa1b167836 */ /* 0x000fe40000000000 */
[----:B------:R1:W-:Y:S01]  /*5bc0*/  LDGSTS.E [R252+0x13e00], desc[UR26][R24.64], !P6 ;  /* 0x13e0000018fc7fae */ /* 0x0003e2000f1a101a */
[----:B------:R-:W-:Y:S01]  /*5bd0*/  ISETP.GE.U32.AND P6, PT, R3, 0x7fffff6c, PT ;  /* 0x7fffff6c0300780c */ /* 0x000fe20003fc6070 */
[----:B------:R-:W-:Y:S02]  /*5be0*/  VIADD R3, R27, 0xffffffa9 ;  /* 0xffffffa91b037836 */ /* 0x000fe40000000000 */
[----:B------:R-:W-:Y:S01]  /*5bf0*/  LDGSTS.E [R252+0x14000], desc[UR26][R244.64], !P5 ;  /* 0x14000000f4fc7fae */ /* 0x000fe2000e9a101a */
[----:B------:R-:W-:-:S03]  /*5c00*/  IMAD.WIDE R30, R134, 0x4, R30 ;  /* 0x00000004861e7825 */ /* 0x000fc600078e021e */
[----:B------:R-:W-:Y:S01]  /*5c10*/  STL.64 [R1+0x1e0], R244 ;  /* 0x0001e0f401007387 */ /* 0x000fe20000100a00 */
[----:B-----5:R-:W-:-:S03]  /*5c20*/  IMAD.WIDE R32, R134, 0x4, R32 ;  /* 0x0000000486207825 */ /* 0x020fc600078e0220 */
[----:B------:R-:W-:Y:S01]  /*5c30*/  LDGSTS.E [R252+0x14200], desc[UR26][R242.64], !P5 ;  /* 0x14200000f2fc7fae */ /* 0x000fe2000e9a101a */
[----:B-1----:R-:W-:Y:S01]  /*5c40*/  IMAD.WIDE R24, R134, 0x4, R28 ;  /* 0x0000000486187825 */ /* 0x002fe200078e021c */
[----:B------:R-:W-:Y:S02]  /*5c50*/  ISETP.GE.U32.AND P5, PT, R22, 0x7fffff6b, PT ;  /* 0x7fffff6b1600780c */ /* 0x000fe40003fa6070 */
[----:B------:R-:W-:Y:S01]  /*5c60*/  STL.64 [R1+0x4d0], R242 ;  /* 0x0004d0f201007387 */ /* 0x000fe20000100a00 */
[----:B------:R-:W-:Y:S02]  /*5c70*/  VIADD R22, R27, 0xffffffa8 ;  /* 0xffffffa81b167836 */ /* 0x000fe40000000000 */
[----:B------:R-:W-:-:S04]  /*5c80*/  IMAD.WIDE R28, R134, 0x4, R34 ;  /* 0x00000004861c7825 */ /* 0x000fc800078e0222 */
[----:B--2---:R-:W-:-:S05]  /*5c90*/  IMAD.WIDE R240, R134, 0x4, R240 ;  /* 0x0000000486f07825 */ /* 0x004fca00078e02f0 */
[----:B------:R-:W-:Y:S04]  /*5ca0*/  STL.64 [R1+0x1d8], R240 ;  /* 0x0001d8f001007387 */ /* 0x000fe80000100a00 */
[----:B------:R-:W-:Y:S04]  /*5cb0*/  LDGSTS.E [R252+0x14400], desc[UR26][R240.64], !P0 ;  /* 0x14400000f0fc7fae */ /* 0x000fe8000c1a101a */
[----:B------:R1:W-:Y:S04]  /*5cc0*/  STL.64 [R1+0x4c8], R24 ;  /* 0x0004c81801007387 */ /* 0x0003e80000100a00 */
[----:B------:R1:W-:Y:S01]  /*5cd0*/  LDGSTS.E [R252+0x14600], desc[UR26][R24.64], !P0 ;  /* 0x1460000018fc7fae */ /* 0x0003e2000c1a101a */
[----:B------:R-:W-:-:S03]  /*5ce0*/  ISETP.GE.U32.AND P0, PT, R3, 0x7fffff6a, PT ;  /* 0x7fffff6a0300780c */ /* 0x000fc60003f06070 */
[----:B------:R2:W-:Y:S01]  /*5cf0*/  STL.64 [R1+0x1d0], R30 ;  /* 0x0001d01e01007387 */ /* 0x0005e20000100a00 */
[----:B------:R-:W-:-:S03]  /*5d00*/  IADD3 R3, PT, PT, R27, -0x59, RZ ;  /* 0xffffffa71b037810 */ /* 0x000fc60007ffe0ff */
[----:B------:R2:W-:Y:S01]  /*5d10*/  LDGSTS.E [R252+0x14800], desc[UR26][R30.64], !P4 ;  /* 0x148000001efc7fae */ /* 0x0005e2000e1a101a */
[----:B-1----:R-:W-:-:S03]  /*5d20*/  IMAD.WIDE R24, R134, 0x4, R36 ;  /* 0x0000000486187825 */ /* 0x002fc600078e0224 */
[----:B------:R1:W-:Y:S04]  /*5d30*/  STL.64 [R1+0x4c0], R32 ;  /* 0x0004c02001007387 */ /* 0x0003e80000100a00 */
[----:B------:R1:W-:Y:S01]  /*5d40*/  LDGSTS.E [R252+0x14a00], desc[UR26][R32.64], !P4 ;  /* 0x14a0000020fc7fae */ /* 0x0003e2000e1a101a */
[----:B------:R-:W-:Y:S01]  /*5d50*/  ISETP.GE.U32.AND P4, PT, R22, 0x7fffff69, PT ;  /* 0x7fffff691600780c */ /* 0x000fe20003f86070 */
[----:B------:R-:W-:Y:S02]  /*5d60*/  VIADD R22, R27, 0xffffffa6 ;  /* 0xffffffa61b167836 */ /* 0x000fe40000000000 */
[C---:B--2---:R-:W-:Y:S01]  /*5d70*/  IMAD.WIDE R30, R134.reuse, 0x4, R40 ;  /* 0x00000004861e7825 */ /* 0x044fe200078e0228 */
[----:B------:R2:W-:Y:S04]  /*5d80*/  STL.64 [R1+0x1c8], R28 ;  /* 0x0001c81c01007387 */ /* 0x0005e80000100a00 */
        /* <DEDUP_REMOVED lines=21> */
[----:B--2---:R-:W-:Y:S02]  /*5ee0*/  IMAD.WIDE R28, R134, 0x4, R50 ;  /* 0x00000004861c7825 */ /* 0x004fe400078e0232 */
        /* <DEDUP_REMOVED lines=80> */
[----:B------:R2:W-:Y:S02]  /*63f0*/  STL.64 [R1+0x160], R32 ;  /* 0x0001602001007387 */ /* 0x0005e40000100a00 */
[----:B------:R-:W-:-:S02]  /*6400*/  VIADD R3, R27, 0xffffff99 ;  /* 0xffffff991b037836 */ /* 0x000fc40000000000 */
        /* <DEDUP_REMOVED lines=29> */
[C---:B--2---:R-:W-:Y:S02]  /*65e0*/  IMAD.WIDE R28, R134.reuse, 0x4, R106 ;  /* 0x00000004861c7825 */ /* 0x044fe400078e026a */
[----:B------:R2:W-:Y:S04]  /*65f0*/  LDGSTS.E [R252+0x19000], desc[UR26][R32.64], !P5 ;  /* 0x1900000020fc7fae */ /* 0x0005e8000e9a101a */
[----:B------:R2:W-:Y:S01]  /*6600*/  STL.64 [R1+0xe0], R32 ;  /* 0x0000e02001007387 */ /* 0x0005e20000100a00 */
[----:B-1----:R-:W-:-:S03]  /*6610*/  IMAD.WIDE R24, R134, 0x4, R108 ;  /* 0x0000000486187825 */ /* 0x002fc600078e026c */
[----:B------:R1:W-:Y:S01]  /*6620*/  LDGSTS.E [R252+0x19200], desc[UR26][R30.64], !P5 ;  /* 0x192000001efc7fae */ /* 0x0003e2000e9a101a */
[----:B------:R-:W-:-:S03]  /*6630*/  ISETP.GE.U32.AND P5, PT, R22, 0x7fffff57, PT ;  /* 0x7fffff571600780c */ /* 0x000fc60003fa6070 */
[----:B------:R1:W-:Y:S01]  /*6640*/  STL.64 [R1+0x418], R30 ;  /* 0x0004181e01007387 */ /* 0x0003e20000100a00 */
[----:B--2---:R-:W-:-:S03]  /*6650*/  IMAD.WIDE R32, R134, 0x4, R110 ;  /* 0x0000000486207825 */ /* 0x004fc600078e026e */
[----:B------:R2:W-:Y:S04]  /*6660*/  STL.64 [R1+0xd8], R28 ;  /* 0x0000d81c01007387 */ /* 0x0005e80000100a00 */
[----:B------:R2:W-:Y:S01]  /*6670*/  LDGSTS.E [R252+0x19400], desc[UR26][R28.64], !P0 ;  /* 0x194000001cfc7fae */ /* 0x0005e2000c1a101a */
[----:B-1----:R-:W-:-:S03]  /*6680*/  IMAD.WIDE R30, R134, 0x4, R112 ;  /* 0x00000004861e7825 */ /* 0x002fc600078e0270 */
[----:B------:R1:W-:Y:S04]  /*6690*/  STL.64 [R1+0x410], R24 ;  /* 0x0004101801007387 */ /* 0x0003e80000100a00 */
[----:B------:R1:W-:Y:S01]  /*66a0*/  LDGSTS.E [R252+0x19600], desc[UR26][R24.64], !P0 ;  /* 0x1960000018fc7fae */ /* 0x0003e2000c1a101a */
        /* <DEDUP_REMOVED lines=13> */
[----:B------:R-:W-:Y:S04]  /*6780*/  STL.64 [R1+0xb8], R32 ;  /* 0x0000b82001007387 */ /* 0x000fe80000100a00 */
[----:B------:R-:W-:Y:S01]  /*6790*/  LDGSTS.E [R252+0x1a000], desc[UR26][R32.64], !P6 ;  /* 0x1a00000020fc7fae */ /* 0x000fe2000f1a101a */
[----:B-1----:R-:W-:-:S03]  /*67a0*/  IMAD.WIDE R24, R134, 0x4, R124 ;  /* 0x0000000486187825 */ /* 0x002fc600078e027c */
[----:B------:R-:W-:Y:S04]  /*67b0*/  STL.64 [R1+0x3e8], R30 ;  /* 0x0003e81e01007387 */ /* 0x000fe80000100a00 */
[----:B------:R-:W-:Y:S04]  /*67c0*/  LDGSTS.E [R252+0x1a200], desc[UR26][R30.64], !P6 ;  /* 0x1a2000001efc7fae */ /* 0x000fe8000f1a101a */
[----:B------:R-:W-:Y:S04]  /*67d0*/  STL.64 [R1+0xb0], R28 ;  /* 0x0000b01c01007387 */ /* 0x000fe80000100a00 */
[----:B------:R-:W-:Y:S01]  /*67e0*/  LDGSTS.E [R252+0x1a400], desc[UR26][R28.64], !P5 ;  /* 0x1a4000001cfc7fae */ /* 0x000fe2000e9a101a */
[----:B------:R-:W-:-:S03]  /*67f0*/  VIADD R3, R27, 0xffffff95 ;  /* 0xffffff951b037836 */ /* 0x000fc60000000000 */
[----:B------:R1:W-:Y:S04]  /*6800*/  STL.64 [R1+0x3e0], R24 ;  /* 0x0003e01801007387 */ /* 0x0003e80000100a00 */
[----:B------:R1:W-:Y:S01]  /*6810*/  LDGSTS.E [R252+0x1a600], desc[UR26][R24.64], !P5 ;  /* 0x1a60000018fc7fae */ /* 0x0003e2000e9a101a */
[----:B------:R-:W-:Y:S01]  /*6820*/  ISETP.GE.U32.AND P0, PT, R3, 0x7fffff56, PT ;  /* 0x7fffff560300780c */ /* 0x000fe20003f06070 */
[C---:B------:R-:W-:Y:S01]  /*6830*/  VIADD R22, R27.reuse, 0xffffff94 ;  /* 0xffffff941b167836 */ /* 0x040fe20000000000 */
[C---:B------:R-:W-:Y:S01]  /*6840*/  IADD3 R3, PT, PT, R27.reuse, -0x6d, RZ ;  /* 0xffffff931b037810 */ /* 0x040fe20007ffe0ff */
[----:B-1----:R-:W-:Y:S02]  /*6850*/  IMAD.WIDE R24, R134, 0x4, R132 ;  /* 0x0000000486187825 */ /* 0x002fe400078e0284 */
[----:B------:R-:W1:Y:S01]  /*6860*/  LDC R133, c[0x0][0x3a0] ;  /* 0x0000e800ff857b82 */ /* 0x000e620000000800 */
[----:B------:R-:W-:Y:S01]  /*6870*/  ISETP.GE.U32.AND P4, PT, R22, 0x7fffff55, PT ;  /* 0x7fffff551600780c */ /* 0x000fe20003f86070 */
[----:B------:R-:W-:Y:S01]  /*6880*/  VIADD R22, R27, 0xffffff92 ;  /* 0xffffff921b167836 */ /* 0x000fe20000000000 */
[----:B------:R-:W-:Y:S01]  /*6890*/  ISETP.GE.U32.AND P2, PT, R3, 0x7fffff54, PT ;  /* 0x7fffff540300780c */ /* 0x000fe20003f46070 */
[----:B------:R-:W-:-:S02]  /*68a0*/  VIADD R3, R27, 0xffffff91 ;  /* 0xffffff911b037836 */ /* 0x000fc40000000000 */
[----:B------:R-:W-:Y:S01]  /*68b0*/  IMAD.WIDE R30, R134, 0x4, R126 ;  /* 0x00000004861e7825 */ /* 0x000fe200078e027e */
[----:B------:R-:W-:Y:S02]  /*68c0*/  ISETP.GE.U32.AND P6, PT, R22, 0x7fffff53, PT ;  /* 0x7fffff531600780c */ /* 0x000fe40003fc6070 */
[----:B------:R-:W-:Y:S01]  /*68d0*/  ISETP.GE.U32.AND P5, PT, R3, 0x7fffff52, PT ;  /* 0x7fffff520300780c */ /* 0x000fe20003fa6070 */
[C---:B------:R-:W-:Y:S01]  /*68e0*/  IMAD.WIDE R28, R134.reuse, 0x4, R128 ;  /* 0x00000004861c7825 */ /* 0x040fe200078e0280 */
[C---:B------:R-:W-:Y:S01]  /*68f0*/  IADD3 R3, PT, PT, R27.reuse, -0x71, RZ ;  /* 0xffffff8f1b037810 */ /* 0x040fe20007ffe0ff */
[----:B------:R2:W-:Y:S02]  /*6900*/  LDGSTS.E [R252+0x1a800], desc[UR26][R30.64], !P0 ;  /* 0x1a8000001efc7fae */ /* 0x0005e4000c1a101a */
[----:B------:R-:W-:Y:S02]  /*6910*/  VIADD R22, R27, 0xffffff90 ;  /* 0xffffff901b167836 */ /* 0x000fe40000000000 */
[----:B------:R-:W-:Y:S01]  /*6920*/  IMAD.WIDE R26, R134, 0x4, R130 ;  /* 0x00000004861a7825 */ /* 0x000fe200078e0282 */
[----:B------:R2:W-:Y:S04]  /*6930*/  STL.64 [R1+0xa8], R30 ;  /* 0x0000a81e01007387 */ /* 0x0005e80000100a00 */
[----:B------:R3:W-:Y:S04]  /*6940*/  STL.64 [R1+0x3d8], R28 ;  /* 0x0003d81c01007387 */ /* 0x0007e80000100a00 */
[----:B------:R3:W-:Y:S01]  /*6950*/  LDGSTS.E [R252+0x1aa00], desc[UR26][R28.64], !P0 ;  /* 0x1aa000001cfc7fae */ /* 0x0007e2000c1a101a */
[----:B------:R-:W-:Y:S01]  /*6960*/  ISETP.GE.U32.AND P0, PT, R22, 0x7fffff51, PT ;  /* 0x7fffff511600780c */ /* 0x000fe20003f06070 */
[----:B-1----:R-:W-:-:S02]  /*6970*/  VIADD R22, R133, 0xffffff8e ;  /* 0xffffff8e85167836 */ /* 0x002fc40000000000 */
[C---:B--2---:R-:W-:Y:S01]  /*6980*/  IMAD.WIDE R30, R134.reuse, 0x4, R144 ;  /* 0x00000004861e7825 */ /* 0x044fe200078e0290 */
[----:B------:R1:W-:Y:S04]  /*6990*/  STL.64 [R1+0xa0], R26 ;  /* 0x0000a01a01007387 */ /* 0x0003e80000100a00 */
[----:B------:R1:W-:Y:S01]  /*69a0*/  LDGSTS.E [R252+0x1ac00], desc[UR26][R26.64], !P4 ;  /* 0x1ac000001afc7fae */ /* 0x0003e2000e1a101a */
[----:B---3--:R-:W-:-:S03]  /*69b0*/  IMAD.WIDE R28, R134, 0x4, R148 ;  /* 0x00000004861c7825 */ /* 0x008fc600078e0294 */
[----:B------:R2:W-:Y:S04]  /*69c0*/  STL.64 [R1+0x3c0], R24 ;  /* 0x0003c01801007387 */ /* 0x0005e80000100a00 */
[----:B------:R2:W-:Y:S01]  /*69d0*/  LDGSTS.E [R252+0x1ae00], desc[UR26][R24.64], !P4 ;  /* 0x1ae0000018fc7fae */ /* 0x0005e2000e1a101a */
[----:B------:R-:W-:Y:S01]  /*69e0*/  ISETP.GE.U32.AND P4, PT, R3, 0x7fffff50, PT ;  /* 0x7fffff500300780c */ /* 0x000fe20003f86070 */
[----:B-1----:R-:W-:Y:S02]  /*69f0*/  IMAD.WIDE R26, R134, 0x4, R150 ;  /* 0x00000004861a7825 */ /* 0x002fe400078e0296 */
[----:B------:R1:W-:Y:S02]  /*6a00*/  STL.64 [R1+0x98], R30 ;  /* 0x0000981e01007387 */ /* 0x0003e40000100a00 */
[----:B------:R-:W-:-:S02]  /*6a10*/  VIADD R3, R133, 0xffffff8d ;  /* 0xffffff8d85037836 */ /* 0x000fc40000000000 */
[----:B------:R1:W-:Y:S01]  /*6a20*/  LDGSTS.E [R252+0x1b000], desc[UR26][R30.64], !P2 ;  /* 0x1b0000001efc7fae */ /* 0x0003e2000d1a101a */
[----:B--2---:R-:W-:-:S03]  /*6a30*/  IMAD.WIDE R24, R134, 0x4, R152 ;  /* 0x0000000486187825 */ /* 0x004fc600078e0298 */
[----:B------:R2:W-:Y:S04]  /*6a40*/  STL.64 [R1+0x3b0], R28 ;  /* 0x0003b01c01007387 */ /* 0x0005e80000100a00 */
[----:B------:R2:W-:Y:S01]  /*6a50*/  LDGSTS.E [R252+0x1b200], desc[UR26][R28.64], !P2 ;  /* 0x1b2000001cfc7fae */ /* 0x0005e2000d1a101a */
[----:B------:R-:W-:Y:S01]  /*6a60*/  ISETP.GE.U32.AND P2, PT, R22, 0x7fffff4f, PT ;  /* 0x7fffff4f1600780c */ /* 0x000fe20003f46070 */
[----:B------:R-:W-:Y:S02]  /*6a70*/  VIADD R22, R133, 0xffffff8c ;  /* 0xffffff8c85167836 */ /* 0x000fe40000000000 */
[C---:B-1----:R-:W-:Y:S01]  /*6a80*/  IMAD.WIDE R30, R134.reuse, 0x4, R154 ;  /* 0x00000004861e7825 */ /* 0x042fe200078e029a */
[----:B------:R1:W-:Y:S04]  /*6a90*/  STL.64 [R1+0x90], R26 ;  /* 0x0000901a01007387 */ /* 0x0003e80000100a00 */
[----:B------:R1:W-:Y:S01]  /*6aa0*/  LDGSTS.E [R252+0x1b400], desc[UR26][R26.64], !P6 ;  /* 0x1b4000001afc7fae */ /* 0x0003e2000f1a101a */
[----:B--2---:R-:W-:-:S03]  /*6ab0*/  IMAD.WIDE R28, R134, 0x4, R156 ;  /* 0x00000004861c7825 */ /* 0x004fc600078e029c */
[----:B------:R2:W-:Y:S04]  /*6ac0*/  STL.64 [R1+0x3a8], R24 ;  /* 0x0003a81801007387 */ /* 0x0005e80000100a00 */
[----:B------:R2:W-:Y:S01]  /*6ad0*/  LDGSTS.E [R252+0x1b600], desc[UR26][R24.64], !P6 ;  /* 0x1b60000018fc7fae */ /* 0x0005e2000f1a101a */
[----:B------:R-:W-:Y:S01]  /*6ae0*/  ISETP.GE.U32.AND P6, PT, R3, 0x7fffff4e, PT ;  /* 0x7fffff4e0300780c */ /* 0x000fe20003fc6070 */
[----:B-1----:R-:W-:Y:S02]  /*6af0*/  IMAD.WIDE R26, R134, 0x4, R158 ;  /* 0x00000004861a7825 */ /* 0x002fe400078e029e */
[----:B------:R1:W-:Y:S01]  /*6b00*/  LDGSTS.E [R252+0x1b800], desc[UR26][R30.64], !P5 ;  /* 0x1b8000001efc7fae */ /* 0x0003e2000e9a101a */
[----:B------:R-:W-:-:S03]  /*6b10*/  IADD3 R3, PT, PT, R133, -0x75, RZ ;  /* 0xffffff8b85037810 */ /* 0x000fc60007ffe0ff */
[----:B------:R1:W-:Y:S01]  /*6b20*/  STL.64 [R1+0x88], R30 ;  /* 0x0000881e01007387 */ /* 0x0003e20000100a00 */
[----:B--2---:R-:W-:-:S03]  /*6b30*/  IMAD.WIDE R24, R134, 0x4, R160 ;  /* 0x0000000486187825 */ /* 0x004fc600078e02a0 */
[----:B------:R2:W-:Y:S01]  /*6b40*/  LDGSTS.E [R252+0x1ba00], desc[UR26][R28.64], !P5 ;  /* 0x1ba000001cfc7fae */ /* 0x0005e2000e9a101a */
[----:B------:R-:W-:-:S03]  /*6b50*/  ISETP.GE.U32.AND P5, PT, R22, 0x7fffff4d, PT ;  /* 0x7fffff4d1600780c */ /* 0x000fc60003fa6070 */
[----:B------:R2:W-:Y:S01]  /*6b60*/  STL.64 [R1+0x3a0], R28 ;  /* 0x0003a01c01007387 */ /* 0x0005e20000100a00 */
[----:B------:R-:W-:Y:S02]  /*6b70*/  VIADD R22, R133, 0xffffff8a ;  /* 0xffffff8a85167836 */ /* 0x000fe40000000000 */
[C---:B-1----:R-:W-:Y:S01]  /*6b80*/  IMAD.WIDE R30, R134.reuse, 0x4, R162 ;  /* 0x00000004861e7825 */ /* 0x042fe200078e02a2 */
[----:B------:R1:W-:Y:S04]  /*6b90*/  STL.64 [R1+0x80], R26 ;  /* 0x0000801a01007387 */ /* 0x0003e80000100a00 */
[----:B------:R1:W-:Y:S01]  /*6ba0*/  LDGSTS.E [R252+0x1bc00], desc[UR26][R26.64], !P0 ;  /* 0x1bc000001afc7fae */ /* 0x0003e2000c1a101a */
[----:B--2---:R-:W-:-:S03]  /*6bb0*/  IMAD.WIDE R28, R134, 0x4, R164 ;  /* 0x00000004861c7825 */ /* 0x004fc600078e02a4 */
[----:B------:R2:W-:Y:S04]  /*6bc0*/  STL.64 [R1+0x388], R24 ;  /* 0x0003881801007387 */ /* 0x0005e80000100a00 */
[----:B------:R2:W-:Y:S01]  /*6bd0*/  LDGSTS.E [R252+0x1be00], desc[UR26][R24.64], !P0 ;  /* 0x1be0000018fc7fae */ /* 0x0005e2000c1a101a */
[----:B-1----:R-:W-:-:S03]  /*6be0*/  IMAD.WIDE R26, R134, 0x4, R166 ;  /* 0x00000004861a7825 */ /* 0x002fc600078e02a6 */
[----:B------:R1:W-:Y:S01]  /*6bf0*/  STL.64 [R1+0x78], R30 ;  /* 0x0000781e01007387 */ /* 0x0003e20000100a00 */
[----:B------:R-:W-:-:S03]  /*6c00*/  ISETP.GE.U32.AND P0, PT, R3, 0x7fffff4c, PT ;  /* 0x7fffff4c0300780c */ /* 0x000fc60003f06070 */
[----:B------:R1:W-:Y:S01]  /*6c10*/  LDGSTS.E [R252+0x1c000], desc[UR26][R30.64], !P4 ;  /* 0x1c0000001efc7fae */ /* 0x0003e2000e1a101a */
[----:B--2---:R-:W-:-:S03]  /*6c20*/  IMAD.WIDE R24, R134, 0x4, R168 ;  /* 0x0000000486187825 */ /* 0x004fc600078e02a8 */
[----:B------:R2:W-:Y:S04]  /*6c30*/  STL.64 [R1+0x378], R28 ;  /* 0x0003781c01007387 */ /* 0x0005e80000100a00 */
[----:B------:R2:W-:Y:S01]  /*6c40*/  LDGSTS.E [R252+0x1c200], desc[UR26][R28.64], !P4 ;  /* 0x1c2000001cfc7fae */ /* 0x0005e2000e1a101a */
[----:B------:R-:W-:Y:S01]  /*6c50*/  ISETP.GE.U32.AND P4, PT, R22, 0x7fffff4b, PT ;  /* 0x7fffff4b1600780c */ /* 0x000fe20003f86070 */
[C---:B-1----:R-:W-:Y:S02]  /*6c60*/  IMAD.WIDE R30, R134.reuse, 0x4, R170 ;  /* 0x00000004861e7825 */ /* 0x042fe400078e02aa */
        /* <DEDUP_REMOVED lines=18> */
[----:B------:R-:W-:Y:S04]  /*6d90*/  STL.64 [R1+0x58], R30 ;  /* 0x0000581e01007387 */ /* 0x000fe80000100a00 */
[----:B------:R-:W-:Y:S01]  /*6da0*/  STL.64 [R1+0x338], R28 ;  /* 0x0003381c01007387 */ /* 0x000fe20000100a00 */
[----:B--2---:R-:W-:-:S03]  /*6db0*/  IMAD.WIDE R24, R134, 0x4, R184 ;  /* 0x0000000486187825 */ /* 0x004fc600078e02b8 */
[----:B------:R1:W-:Y:S04]  /*6dc0*/  LDGSTS.E [R252+0x1d000], desc[UR26][R30.64], !P0 ;  /* 0x1d0000001efc7fae */ /* 0x0003e8000c1a101a */
[----:B------:R2:W-:Y:S04]  /*6dd0*/  STL.64 [R1+0x50], R26 ;  /* 0x0000501a01007387 */ /* 0x0005e80000100a00 */
[----:B------:R3:W-:Y:S04]  /*6de0*/  LDGSTS.E [R252+0x1d200], desc[UR26][R28.64], !P0 ;  /* 0x1d2000001cfc7fae */ /* 0x0007e8000c1a101a */
[----:B------:R4:W-:Y:S04]  /*6df0*/  STL.64 [R1+0x330], R24 ;  /* 0x0003301801007387 */ /* 0x0009e80000100a00 */
[----:B------:R-:W-:Y:S04]  /*6e00*/  LDGSTS.E [R252+0x1d400], desc[UR26][R26.64], !P4 ;  /* 0x1d4000001afc7fae */ /* 0x000fe8000e1a101a */
[----:B------:R-:W5:Y:S04]  /*6e10*/  LDL.LU.64 R248, [R1+0x108] ;  /* 0x0001080001f87983 */ /* 0x000f680000300a00 */
[----:B------:R-:W-:Y:S04]  /*6e20*/  LDGSTS.E [R252+0x1d600], desc[UR26][R24.64], !P4 ;  /* 0x1d60000018fc7fae */ /* 0x000fe8000e1a101a */
[----:B--2---:R-:W2:Y:S04]  /*6e30*/  LDL.LU.64 R26, [R1+0x100] ;  /* 0x00010000011a7983 */ /* 0x004ea80000300a00 */
[----:B----4-:R-:W4:Y:S04]  /*6e40*/  LDL.LU.64 R24, [R1+0xf8] ;  /* 0x0000f80001187983 */ /* 0x010f280000300a00 */
[----:B------:R-:W4:Y:S01]  /*6e50*/  LDL.LU.64 R250, [R1+0xf0] ;  /* 0x0000f00001fa7983 */ /* 0x000f220000300a00 */
[----:B------:R-:W-:-:S02]  /*6e60*/  VIADD R3, R133, 0xffffff89 ;  /* 0xffffff8985037836 */ /* 0x000fc40000000000 */
[----:B------:R-:W-:-:S03]  /*6e70*/  VIADD R22, R133, 0xffffff88 ;  /* 0xffffff8885167836 */ /* 0x000fc60000000000 */
[----:B------:R-:W-:Y:S02]  /*6e80*/  ISETP.GE.U32.AND P2, PT, R3, 0x7fffff4a, PT ;  /* 0x7fffff4a0300780c */ /* 0x000fe40003f46070 */
[C---:B------:R-:W-:Y:S02]  /*6e90*/  IADD3 R3, PT, PT, R133.reuse, -0x79, RZ ;  /* 0xffffff8785037810 */ /* 0x040fe40007ffe0ff */
[----:B------:R-:W-:Y:S01]  /*6ea0*/  ISETP.GE.U32.AND P6, PT, R22, 0x7fffff49, PT ;  /* 0x7fffff491600780c */ /* 0x000fe20003fc6070 */
[----:B------:R-:W-:Y:S01]  /*6eb0*/  VIADD R22, R133, 0xffffff86 ;  /* 0xffffff8685167836 */ /* 0x000fe20000000000 */
[----:B------:R-:W-:Y:S01]  /*6ec0*/  ISETP.GE.U32.AND P5, PT, R3, 0x7fffff48, PT ;  /* 0x7fffff480300780c */ /* 0x000fe20003fa6070 */
[----:B------:R-:W-:-:S03]  /*6ed0*/  IMAD.WIDE R34, R134, 0x4, R186 ;  /* 0x0000000486227825 */ /* 0x000fc600078e02ba */
[----:B------:R-:W-:Y:S01]  /*6ee0*/  ISETP.GE.U32.AND P0, PT, R22, 0x7fffff47, PT ;  /* 0x7fffff471600780c */ /* 0x000fe20003f06070 */
[C---:B------:R-:W-:Y:S01]  /*6ef0*/  IMAD.WIDE R32, R134.reuse, 0x4, R188 ;  /* 0x0000000486207825 */ /* 0x040fe200078e02bc */
[----:B------:R3:W-:Y:S03]  /*6f00*/  STL.64 [R1+0x48], R34 ;  /* 0x0000482201007387 */ /* 0x0007e60000100a00 */
[C---:B-1----:R-:W-:Y:S01]  /*6f10*/  IMAD.WIDE R30, R134.reuse, 0x4, R190 ;  /* 0x00000004861e7825 */ /* 0x042fe200078e02be */
[----:B------:R1:W-:Y:S03]  /*6f20*/  LDGSTS.E [R252+0x1d800], desc[UR26][R34.64], !P2 ;  /* 0x1d80000022fc7fae */ /* 0x0003e6000d1a101a */
[----:B---3--:R-:W-:Y:S01]  /*6f30*/  IMAD.WIDE R28, R134, 0x4, R192 ;  /* 0x00000004861c7825 */ /* 0x008fe200078e02c0 */
[----:B------:R3:W-:Y:S03]  /*6f40*/  STL.64 [R1+0x328], R32 ;  /* 0x0003282001007387 */ /* 0x0007e60000100a00 */
[C---:B------:R-:W-:Y:S01]  /*6f50*/  VIADD R3, R133.reuse, 0xffffff85 ;  /* 0xffffff8585037836 */ /* 0x040fe20000000000 */
[----:B------:R3:W-:Y:S01]  /*6f60*/  LDGSTS.E [R252+0x1da00], desc[UR26][R32.64], !P2 ;  /* 0x1da0000020fc7fae */ /* 0x0007e2000d1a101a */
[----:B------:R-:W-:-:S02]  /*6f70*/  VIADD R22, R133, 0xffffff84 ;  /* 0xffffff8485167836 */ /* 0x000fc40000000000 */
[C---:B-1----:R-:W-:Y:S01]  /*6f80*/  IMAD.WIDE R34, R134.reuse, 0x4, R194 ;  /* 0x0000000486227825 */ /* 0x042fe200078e02c2 */
[----:B------:R1:W-:Y:S04]  /*6f90*/  STL.64 [R1+0x40], R30 ;  /* 0x0000401e01007387 */ /* 0x0003e80000100a00 */
[----:B------:R1:W-:Y:S01]  /*6fa0*/  LDGSTS.E [R252+0x1dc00], desc[UR26][R30.64], !P6 ;  /* 0x1dc000001efc7fae */ /* 0x0003e2000f1a101a */
[----:B---3--:R-:W-:-:S03]  /*6fb0*/  IMAD.WIDE R32, R134, 0x4, R196 ;  /* 0x0000000486207825 */ /* 0x008fc600078e02c4 */
[----:B------:R3:W-:Y:S01]  /*6fc0*/  STL.64 [R1+0x308], R28 ;  /* 0x0003081c01007387 */ /* 0x0007e20000100a00 */
[----:B------:R-:W-:-:S03]  /*6fd0*/  ISETP.GE.U32.AND P4, PT, R3, 0x7fffff46, PT ;  /* 0x7fffff460300780c */ /* 0x000fc60003f86070 */
[----:B------:R3:W-:Y:S01]  /*6fe0*/  LDGSTS.E [R252+0x1de00], desc[UR26][R28.64], !P6 ;  /* 0x1de000001cfc7fae */ /* 0x0007e2000f1a101a */
[----:B------:R-:W-:Y:S01]  /*6ff0*/  ISETP.GE.U32.AND P2, PT, R22, 0x7fffff45, PT ;  /* 0x7fffff451600780c */ /* 0x000fe20003f46070 */
[C---:B-1----:R-:W-:Y:S02]  /*7000*/  IMAD.WIDE R30, R134.reuse, 0x4, R198 ;  /* 0x00000004861e7825 */ /* 0x042fe400078e02c6 */
[----:B------:R-:W-:Y:S02]  /*7010*/  STL.64 [R1+0x38], R34 ;  /* 0x0000382201007387 */ /* 0x000fe40000100a00 */
[----:B------:R-:W-:Y:S02]  /*7020*/  VIADD R22, R133, 0xffffff82 ;  /* 0xffffff8285167836 */ /* 0x000fe40000000000 */
[----:B------:R-:W-:Y:S01]  /*7030*/  LDGSTS.E [R252+0x1e000], desc[UR26][R34.64], !P5 ;  /* 0x1e00000022fc7fae */ /* 0x000fe2000e9a101a */
[----:B---3--:R-:W-:-:S03]  /*7040*/  IMAD.WIDE R28, R134, 0x4, R200 ;  /* 0x00000004861c7825 */ /* 0x008fc600078e02c8 */
[----:B------:R-:W-:Y:S04]  /*7050*/  STL.64 [R1+0x300], R32 ;  /* 0x0003002001007387 */ /* 0x000fe80000100a00 */
[----:B------:R-:W-:Y:S04]  /*7060*/  LDGSTS.E [R252+0x1e200], desc[UR26][R32.64], !P5 ;  /* 0x1e20000020fc7fae */ /* 0x000fe8000e9a101a */
[----:B------:R-:W-:Y:S04]  /*7070*/  STL.64 [R1+0x30], R30 ;  /* 0x0000301e01007387 */ /* 0x000fe80000100a00 */
[----:B------:R-:W-:Y:S01]  /*7080*/  LDGSTS.E [R252+0x1e400], desc[UR26][R30.64], !P0 ;  /* 0x1e4000001efc7fae */ /* 0x000fe2000c1a101a */
[----:B------:R-:W-:-:S03]  /*7090*/  ISETP.GE.U32.AND P5, PT, R22, 0x7fffff43, PT ;  /* 0x7fffff431600780c */ /* 0x000fc60003fa6070 */
[----:B------:R5:W-:Y:S01]  /*70a0*/  STL.64 [R1+0x2f8], R28 ;  /* 0x0002f81c01007387 */ /* 0x000be20000100a00 */
[----:B------:R-:W-:-:S03]  /*70b0*/  IMAD.SHL.U32 R132, R23, 0x40, RZ ;  /* 0x0000004017847824 */ /* 0x000fc600078e00ff */
[----:B------:R5:W-:Y:S02]  /*70c0*/  LDGSTS.E [R252+0x1e600], desc[UR26][R28.64], !P0 ;  /* 0x1e6000001cfc7fae */ /* 0x000be4000c1a101a */
[----:B-----5:R-:W-:-:S04]  /*70d0*/  IMAD.WIDE R28, R134, 0x4, R248 ;  /* 0x00000004861c7825 */ /* 0x020fc800078e02f8 */
[C---:B--2---:R-:W-:Y:S01]  /*70e0*/  IMAD.WIDE R26, R134.reuse, 0x4, R26 ;  /* 0x00000004861a7825 */ /* 0x044fe200078e021a */
[----:B------:R1:W-:Y:S03]  /*70f0*/  STL.64 [R1+0x28], R28 ;  /* 0x0000281c01007387 */ /* 0x0003e60000100a00 */
[C---:B----4-:R-:W-:Y:S01]  /*7100*/  IMAD.WIDE R24, R134.reuse, 0x4, R24 ;  /* 0x0000000486187825 */ /* 0x050fe200078e0218 */
[----:B------:R2:W-:Y:S03]  /*7110*/  STL.64 [R1+0x2e8], R26 ;  /* 0x0002e81a01007387 */ /* 0x0005e60000100a00 */
[----:B------:R-:W-:Y:S01]  /*7120*/  IMAD.WIDE R22, R134, 0x4, R250 ;  /* 0x0000000486167825 */ /* 0x000fe200078e02fa */
[----:B------:R3:W-:Y:S04]  /*7130*/  STL.64 [R1+0x20], R24 ;  /* 0x0000201801007387 */ /* 0x0007e80000100a00 */
[----:B------:R4:W-:Y:S04]  /*7140*/  STL.64 [R1+0x2d0], R22 ;  /* 0x0002d01601007387 */ /* 0x0009e80000100a00 */
[----:B------:R5:W-:Y:S04]  /*7150*/  LDGSTS.E [R252+0x1e800], desc[UR26][R28.64], !P4 ;  /* 0x1e8000001cfc7fae */ /* 0x000be8000e1a101a */
[----:B------:R-:W4:Y:S04]  /*7160*/  LDL.LU.64 R32, [R1+0x110] ;  /* 0x0001100001207983 */ /* 0x000f280000300a00 */
[----:B------:R2:W-:Y:S04]  /*7170*/  LDGSTS.E [R252+0x1ea00], desc[UR26][R26.64], !P4 ;  /* 0x1ea000001afc7fae */ /* 0x0005e8000e1a101a */
[----:B-1----:R-:W5:Y:S04]  /*7180*/  LDL.LU.64 R28, [R1+0x118] ;  /* 0x00011800011c7983 */ /* 0x002f680000300a00 */
[----:B------:R-:W5:Y:S04]  /*7190*/  LDL.LU.64 R250, [R1+0x120] ;  /* 0x0001200001fa7983 */ /* 0x000f680000300a00 */
[----:B------:R-:W5:Y:S04]  /*71a0*/  LDL.LU.64 R36, [R1+0x128] ;  /* 0x0001280001247983 */ /* 0x000f680000300a00 */
[----:B------:R-:W5:Y:S04]  /*71b0*/  LDL.LU.64 R30, [R1+0x148] ;  /* 0x00014800011e7983 */ /* 0x000f680000300a00 */
[----:B--2---:R-:W2:Y:S04]  /*71c0*/  LDL.LU.64 R26, [R1+0x140] ;  /* 0x00014000011a7983 */ /* 0x004ea80000300a00 */
[----:B------:R1:W-:Y:S01]  /*71d0*/  LDGSTS.E [R252+0x1ec00], desc[UR26][R24.64], !P2 ;  /* 0x1ec0000018fc7fae */ /* 0x0003e2000d1a101a */
[----:B------:R-:W-:-:S03]  /*71e0*/  IADD3 R3, PT, PT, R133, -0x7d, RZ ;  /* 0xffffff8385037810 */ /* 0x000fc60007ffe0ff */
[----:B------:R1:W-:Y:S04]  /*71f0*/  LDGSTS.E [R252+0x1ee00], desc[UR26][R22.64], !P2 ;  /* 0x1ee0000016fc7fae */ /* 0x0003e8000d1a101a */
[----:B---3--:R-:W1:Y:S04]  /*7200*/  LDL.LU.64 R24, [R1+0x138] ;  /* 0x0001380001187983 */ /* 0x008e680000300a00 */
[----:B------:R-:W3:Y:S01]  /*7210*/  LDL.LU.64 R34, [R1+0x130] ;  /* 0x0001300001227983 */ /* 0x000ee20000300a00 */
[----:B------:R-:W-:Y:S01]  /*7220*/  ISETP.GE.U32.AND P6, PT, R3, 0x7fffff44, PT ;  /* 0x7fffff440300780c */ /* 0x000fe20003fc6070 */
[----:B------:R-:W-:-:S05]  /*7230*/  VIADD R3, R133, 0xffffff81 ;  /* 0xffffff8185037836 */ /* 0x000fca0000000000 */
[----:B------:R-:W-:Y:S02]  /*7240*/  ISETP.GE.U32.AND P0, PT, R3, 0x7fffff42, PT ;  /* 0x7fffff420300780c */ /* 0x000fe40003f06070 */
[----:B------:R-:W-:-:S04]  /*7250*/  IADD3 R3, PT, PT, R133, -0x80, RZ ;  /* 0xffffff8085037810 */ /* 0x000fc80007ffe0ff */
[----:B------:R-:W-:Y:S02]  /*7260*/  ISETP.GE.U32.AND P2, PT, R3, 0x7fffff41, PT ;  /* 0x7fffff410300780c */ /* 0x000fe40003f46070 */
[----:B------:R-:W-:Y:S01]  /*7270*/  ISETP.NE.U32.AND P4, PT, R0, RZ, PT ;  /* 0x000000ff0000720c */ /* 0x000fe20003f85070 */
[----:B------:R-:W-:-:S04]  /*7280*/  IMAD.WIDE R144, R132, 0x4, R234 ;  /* 0x0000000484907825 */ /* 0x000fc800078e02ea */
        /* <DEDUP_REMOVED lines=20> */
[C---:B------:R-:W-:Y:S01]  /*73d0*/  IMAD.WIDE R4, R132.reuse, 0x4, R4 ;  /* 0x0000000484047825 */ /* 0x040fe200078e0204 */
[----:B------:R-:W-:Y:S03]  /*73e0*/  STL.64 [R1+0x248], R18 ;  /* 0x0002481201007387 */ /* 0x000fe60000100a00 */
        /* <DEDUP_REMOVED lines=9> */
[C---:B------:R-:W-:Y:S01]  /*7480*/  IMAD.WIDE R12, R132.reuse, 0x4, R12 ;  /* 0x00000004840c7825 */ /* 0x040fe200078e020c */
[----:B------:R-:W-:Y:S03]  /*7490*/  STL.64 [R1+0x278], R10 ;  /* 0x0002780a01007387 */ /* 0x000fe60000100a00 */
[C---:B------:R-:W-:Y:S01]  /*74a0*/  IMAD.WIDE R14, R132.reuse, 0x4, R14 ;  /* 0x00000004840e7825 */ /* 0x040fe200078e020e */
[----:B------:R-:W-:Y:S03]  /*74b0*/  STL.64 [R1+0x270], R12 ;  /* 0x0002700c01007387 */ /* 0x000fe60000100a00 */
[C---:B------:R-:W-:Y:S01]  /*74c0*/  IMAD.WIDE R16, R132.reuse, 0x4, R16 ;  /* 0x0000000484107825 */ /* 0x040fe200078e0210 */
[----:B------:R-:W-:Y:S03]  /*74d0*/  STL.64 [R1+0x260], R14 ;  /* 0x0002600e01007387 */ /* 0x000fe60000100a00 */
[----:B------:R-:W-:Y:S01]  /*74e0*/  IMAD.WIDE R20, R132, 0x4, R20 ;  /* 0x0000000484147825 */ /* 0x000fe200078e0214 */
[----:B------:R-:W-:Y:S03]  /*74f0*/  STL.64 [R1+0x258], R16 ;  /* 0x0002581001007387 */ /* 0x000fe60000100a00 */
[----:B----4-:R-:W-:-:S05]  /*7500*/  IMAD.WIDE R32, R134, 0x4, R32 ;  /* 0x0000000486207825 */ /* 0x010fca00078e0220 */
[----:B------:R-:W-:Y:S01]  /*7510*/  LDGSTS.E [R252+0x1f000], desc[UR26][R32.64], !P6 ;  /* 0x1f00000020fc7fae */ /* 0x000fe2000f1a101a */
[----:B-----5:R-:W-:-:S04]  /*7520*/  IMAD.WIDE R28, R134, 0x4, R28 ;  /* 0x00000004861c7825 */ /* 0x020fc800078e021c */
[----:B------:R-:W-:-:S04]  /*7530*/  IMAD.WIDE R250, R134, 0x4, R250 ;  /* 0x0000000486fa7825 */ /* 0x000fc800078e02fa */
[----:B------:R-:W-:-:S04]  /*7540*/  IMAD.WIDE R30, R134, 0x4, R30 ;  /* 0x00000004861e7825 */ /* 0x000fc800078e021e */
[C---:B--2---:R-:W-:Y:S01]  /*7550*/  IMAD.WIDE R26, R134.reuse, 0x4, R26 ;  /* 0x00000004861a7825 */ /* 0x044fe200078e021a */
[----:B------:R-:W-:Y:S03]  /*7560*/  LDGSTS.E [R252+0x1f200], desc[UR26][R30.64], !P6 ;  /* 0x1f2000001efc7fae */ /* 0x000fe6000f1a101a */
[C---:B------:R-:W-:Y:S01]  /*7570*/  IMAD.WIDE R234, R134.reuse, 0x4, R36 ;  /* 0x0000000486ea7825 */ /* 0x040fe200078e0224 */
[----:B------:R-:W-:Y:S04]  /*7580*/  LDGSTS.E [R252+0x1f400], desc[UR26][R28.64], !P5 ;  /* 0x1f4000001cfc7fae */ /* 0x000fe8000e9a101a */
[----:B------:R2:W-:Y:S04]  /*7590*/  LDGSTS.E [R252+0x1f600], desc[UR26][R26.64], !P5 ;  /* 0x1f6000001afc7fae */ /* 0x0005e8000e9a101a */
[----:B------:R-:W-:Y:S01]  /*75a0*/  LDGSTS.E [R252+0x1f800], desc[UR26][R250.64], !P0 ;  /* 0x1f800000fafc7fae */ /* 0x000fe2000c1a101a */
[----:B-1----:R-:W-:-:S04]  /*75b0*/  IMAD.WIDE R24, R134, 0x4, R24 ;  /* 0x0000000486187825 */ /* 0x002fc800078e0218 */
[----:B---3--:R-:W-:Y:S01]  /*75c0*/  IMAD.WIDE R22, R134, 0x4, R34 ;  /* 0x0000000486167825 */ /* 0x008fe200078e0222 */
[----:B------:R-:W-:Y:S04]  /*75d0*/  LDGSTS.E [R252+0x1fa00], desc[UR26][R24.64], !P0 ;  /* 0x1fa0000018fc7fae */ /* 0x000fe8000c1a101a */
[----:B------:R-:W-:Y:S04]  /*75e0*/  LDGSTS.E [R252+0x1fc00], desc[UR26][R234.64], !P2 ;  /* 0x1fc00000eafc7fae */ /* 0x000fe8000d1a101a */
[----:B------:R-:W-:Y:S04]  /*75f0*/  LDGSTS.E [R252+0x1fe00], desc[UR26][R22.64], !P2 ;  /* 0x1fe0000016fc7fae */ /* 0x000fe8000d1a101a */
[----:B------:R-:W0:Y:S04]  /*7600*/  LDGDEPBAR ;  /* 0x00000000000079af */ /* 0x000e280000000000 */
[----:B------:R-:W-:Y:S04]  /*7610*/  LDGSTS.E [R2+0x24000], desc[UR26][R248.64], P4 ;  /* 0x24000000f8027fae */ /* 0x000fe8000a1a101a */
[----:B------:R-:W-:Y:S04]  /*7620*/  LDGSTS.E [R2+0x24400], desc[UR26][R246.64], P4 ;  /* 0x24400000f6027fae */ /* 0x000fe8000a1a101a */
[----:B------:R-:W-:Y:S04]  /*7630*/  LDGSTS.E [R2+0x24800], desc[UR26][R244.64], P4 ;  /* 0x24800000f4027fae */ /* 0x000fe8000a1a101a */
[----:B------:R-:W-:Y:S04]  /*7640*/  LDGSTS.E [R2+0x24c00], desc[UR26][R242.64], P4 ;  /* 0x24c00000f2027fae */ /* 0x000fe8000a1a101a */
[----:B------:R-:W-:Y:S04]  /*7650*/  LDGSTS.E [R2+0x25000], desc[UR26][R240.64], P4 ;  /* 0x25000000f0027fae */ /* 0x000fe8000a1a101a */
[----:B------:R-:W-:Y:S04]  /*7660*/  LDGSTS.E [R2+0x25400], desc[UR26][R232.64], P4 ;  /* 0x25400000e8027fae */ /* 0x000fe8000a1a101a */
[----:B------:R-:W-:Y:S04]  /*7670*/  LDGSTS.E [R2+0x25800], desc[UR26][R236.64], P4 ;  /* 0x25800000ec027fae */ /* 0x000fe8000a1a101a */
[----:B------:R1:W-:Y:S04]  /*7680*/  LDGSTS.E [R2+0x25c00], desc[UR26][R238.64], P4 ;  /* 0x25c00000ee027fae */ /* 0x0003e8000a1a101a */
        /* <DEDUP_REMOVED lines=18> */
[----:B------:R-:W-:Y:S04]  /*77b0*/  STL.64 [R1+0x18], R32 ;  /* 0x0000182001007387 */ /* 0x000fe80000100a00 */
[----:B------:R3:W-:Y:S04]  /*77c0*/  LDGSTS.E [R135+0x24b00], desc[UR26][R8.64], P4 ;  /* 0x24b0000008877fae */ /* 0x0007e8000a1a101a */
[----:B------:R-:W-:Y:S04]  /*77d0*/  STL.64 [R1+0x250], R20 ;  /* 0x0002501401007387 */ /* 0x000fe80000100a00 */
[----:B------:R3:W-:Y:S04]  /*77e0*/  LDGSTS.E [R135+0x24f00], desc[UR26][R10.64], P4 ;  /* 0x24f000000a877fae */ /* 0x0007e8000a1a101a */
[----:B------:R-:W-:Y:S04]  /*77f0*/  STL.64 [R1+0x10], R28 ;  /* 0x0000101c01007387 */ /* 0x000fe80000100a00 */
[----:B------:R3:W-:Y:S04]  /*7800*/  LDGSTS.E [R135+0x25300], desc[UR26][R12.64], P4 ;  /* 0x253000000c877fae */ /* 0x0007e8000a1a101a */
[----:B------:R-:W-:Y:S04]  /*7810*/  STL.64 [R1+0x108], R30 ;  /* 0x0001081e01007387 */ /* 0x000fe80000100a00 */
[----:B------:R3:W-:Y:S04]  /*7820*/  LDGSTS.E [R135+0x25700], desc[UR26][R14.64], P4 ;  /* 0x257000000e877fae */ /* 0x0007e8000a1a101a */
[----:B------:R2:W-:Y:S04]  /*7830*/  STL.64 [R1+0x100], R26 ;  /* 0x0001001a01007387 */ /* 0x0005e80000100a00 */
[----:B------:R3:W-:Y:S04]  /*7840*/  LDGSTS.E [R135+0x25b00], desc[UR26][R16.64], P4 ;  /* 0x25b0000010877fae */ /* 0x0007e8000a1a101a */
[----:B------:R3:W-:Y:S01]  /*7850*/  LDGSTS.E [R135+0x25f00], desc[UR26][R20.64], P4 ;  /* 0x25f0000014877fae */ /* 0x0007e2000a1a101a */
[----:B--2---:R-:W2:Y:S03]  /*7860*/  S2R R26, SR_TID.X ;  /* 0x00000000001a7919 */ /* 0x004ea60000002100 */
[----:B------:R-:W0:Y:S01]  /*7870*/  LDGDEPBAR ;  /* 0x00000000000079af */ /* 0x000e220000000000 */
[----:B-1----:R-:W1:Y:S03]  /*7880*/  S2R R2, SR_TID.X ;  /* 0x0000000000027919 */ /* 0x002e660000002100 */
[----:B------:R3:W-:Y:S04]  /*7890*/  STL.64 [R1+0xf8], R24 ;  /* 0x0000f81801007387 */ /* 0x0007e80000100a00 */
[----:B------:R3:W-:Y:S01]  /*78a0*/  STL.64 [R1+0xf0], R22 ;  /* 0x0000f01601007387 */ /* 0x0007e20000100a00 */
[----:B------:R-:W-:-:S04]  /*78b0*/  DEPBAR.LE SB0, 0x2 ;  /* 0x000080800000791a */ /* 0x000fc80000000000 */
[C---:B--2---:R-:W-:Y:S02]  /*78c0*/  IMAD.SHL.U32 R0, R26.reuse, 0x40, RZ ;  /* 0x000000401a007824 */ /* 0x044fe400078e00ff */
[----:B------:R-:W-:-:S03]  /*78d0*/  IMAD.SHL.U32 R27, R26, 0x4, RZ ;  /* 0x000000041a1b7824 */ /* 0x000fc600078e00ff */
[----:B------:R-:W-:Y:S01]  /*78e0*/  LOP3.LUT R0, R0, 0x600, RZ, 0xc0, !PT ;  /* 0x0000060000007812 */ /* 0x000fe200078ec0ff */
[----:B------:R-:W-:-:S03]  /*78f0*/  IMAD.SHL.U32 R3, R26, 0x10, RZ ;  /* 0x000000101a037824 */ /* 0x000fc600078e00ff */
[----:B------:R-:W-:-:S04]  /*7900*/  LOP3.LUT R0, R0, 0x180, R27, 0xf8, !PT ;  /* 0x0000018000007812 */ /* 0x000fc800078ef81b */
[----:B------:R-:W-:Y:S01]  /*7910*/  LOP3.LUT R0, R0, 0x70, R3, 0xf8, !PT ;  /* 0x0000007000007812 */ /* 0x000fe200078ef803 */
[----:B------:R-:W-:Y:S01]  /*7920*/  BAR.SYNC.DEFER_BLOCKING 0x0 ;  /* 0x0000000000007b1d */ /* 0x000fe20000010000 */
[----:B-1----:R-:W-:-:S05]  /*7930*/  LOP3.LUT R2, R2, 0x7f, RZ, 0xc0, !PT ;  /* 0x0000007f02027812 */ /* 0x002fca00078ec0ff */
[----:B------:R3:W1:Y:S04]  /*7940*/  LDSM.16.M88.4 R68, [R0+UR9] ;  /* 0x000000090044783b */ /* 0x0006680008000200 */
[----:B------:R3:W2:Y:S04]  /*7950*/  LDSM.16.M88.4 R72, [R0+UR9+0x800] ;  /* 0x000800090048783b */ /* 0x0006a80008000200 */
[----:B------:R3:W4:Y:S04]  /*7960*/  LDSM.16.M88.4 R208, [R0+UR9+0x1000] ;  /* 0x0010000900d0783b */ /* 0x0007280008000200 */
[----:B------:R3:W1:Y:S04]  /*7970*/  LDSM.16.M88.4 R76, [R0+UR9+0x1800] ;  /* 0x00180009004c783b */ /* 0x0006680008000200 */
        /* <DEDUP_REMOVED lines=27> */
[----:B------:R3:W1:Y:S01]  /*7b30*/  LDSM.16.M88.4 R148, [R0+UR9+0xf800] ;  /* 0x00f800090094783b */ /* 0x0006620008000200 */
[----:B--2-4-:R-:W-:Y:S05]  /*7b40*/  @!P1 BRA `(.L_x_6) ;  /* 0x0000000800049947 */ /* 0x014fea0003800000 */
[----:B-1-3--:R-:W-:Y:S01]  /*7b50*/  MOV R4, R68 ;  /* 0x0000004400047202 */ /* 0x00afe20000000f00 */
[----:B------:R-:W-:Y:S01]  /*7b60*/  IMAD.MOV.U32 R5, RZ, RZ, R70 ;  /* 0x000000ffff057224 */ /* 0x000fe200078e0046 */
[----:B------:R-:W-:Y:S01]  /*7b70*/  MOV R68, R69 ;  /* 0x0000004500447202 */ /* 0x000fe20000000f00 */
        /* <DEDUP_REMOVED lines=30> */
[----:B------:R-:W-:-:S02]  /*7d60*/  IMAD.MOV.U32 R11, RZ, RZ, R78 ;  /* 0x000000ffff0b7224 */ /* 0x000fc400078e004e */
[----:B------:R-:W-:Y:S02]  /*7d70*/  IMAD.MOV.U32 R15, RZ, RZ, R82 ;  /* 0x000000ffff0f7224 */ /* 0x000fe400078e0052 */
[----:B------:R-:W-:Y:S02]  /*7d80*/  IMAD.MOV.U32 R19, RZ, RZ, R86 ;  /* 0x000000ffff137224 */ /* 0x000fe400078e0056 */
[----:B------:R-:W-:Y:S02]  /*7d90*/  IMAD.MOV.U32 R23, RZ, RZ, R90 ;  /* 0x000000ffff177224 */ /* 0x000fe400078e005a */
[----:B------:R-:W-:Y:S02]  /*7da0*/  IMAD.MOV.U32 R27, RZ, RZ, R94 ;  /* 0x000000ffff1b7224 */ /* 0x000fe400078e005e */
[----:B------:R-:W-:Y:S02]  /*7db0*/  IMAD.MOV.U32 R31, RZ, RZ, R98 ;  /* 0x000000ffff1f7224 */ /* 0x000fe400078e0062 */
        /* <DEDUP_REMOVED lines=88> */
[----:B------:R-:W-:-:S04]  /*8340*/  IMAD.MOV.U32 R131, RZ, RZ, R151 ;  /* 0x000000ffff837224 */ /* 0x000fc800078e0097 */
[----:B------:R2:W-:Y:S03]  /*8350*/  STTM.x128 tmem[UR11+0x80], R4 ;  /* 0x00008004000079ed */ /* 0x0005e600083c000b */
.L_x_6:
[----:B--23--:R-:W-:Y:S01]  /*8360*/  SHF.R.S32.HI R4, RZ, 0x1f, R132 ;  /* 0x0000001fff047819 */ /* 0x00cfe20000011484 */
[----:B------:R-:W2:Y:S01]  /*8370*/  LDL.LU.64 R6, [R1+0xc8] ;  /* 0x0000c80001067983 */ /* 0x000ea20000300a00 */
[C---:B------:R-:W-:Y:S01]  /*8380*/  SHF.L.U32 R3, R132.reuse, 0x2, RZ ;  /* 0x0000000284037819 */ /* 0x040fe200000006ff */
[----:B------:R-:W3:Y:S01]  /*8390*/  LDCU UR5, c[0x0][0x3a0] ;  /* 0x00007400ff0577ac */ /* 0x000ee20008000800 */
[----:B------:R-:W-:Y:S01]  /*83a0*/  SHF.L.U64.HI R132, R132, 0x2, R4 ;  /* 0x0000000284847819 */ /* 0x000fe20000010204 */
[----:B------:R-:W4:Y:S01]  /*83b0*/  LDL.LU.64 R8, [R1+0xd8] ;  /* 0x0000d80001087983 */ /* 0x000f220000300a00 */
[-C--:B------:R-:W-:Y:S02]  /*83c0*/  IADD3 R14, P0, PT, R248, R3.reuse, RZ ;  /* 0x00000003f80e7210 */ /* 0x080fe40007f1e0ff */
[-C--:B------:R-:W-:Y:S01]  /*83d0*/  IADD3 R18, P2, PT, R244, R3.reuse, RZ ;  /* 0x00000003f4127210 */ /* 0x080fe20007f5e0ff */
[----:B------:R-:W3:Y:S01]  /*83e0*/  LDL.LU.64 R10, [R1+0xe0] ;  /* 0x0000e000010a7983 */ /* 0x000ee20000300a00 */
[-C--:B------:R-:W-:Y:S01]  /*83f0*/  IADD3 R16, P4, PT, R242, R3.reuse, RZ ;  /* 0x00000003f2107210 */ /* 0x080fe20007f9e0ff */
[--C-:B------:R-:W-:Y:S01]  /*8400*/  IMAD.X R15, R249, 0x1, R132.reuse, P0 ;  /* 0x00000001f90f7824 */ /* 0x100fe200000e0684 */
[----:B------:R-:W-:Y:S01]  /*8410*/  IADD3 R20, P0, PT, R246, R3, RZ ;  /* 0x00000003f6147210 */ /* 0x000fe20007f1e0ff */
[----:B------:R-:W-:Y:S01]  /*8420*/  STL.64 [R1+0x560], R136 ;  /* 0x0005608801007387 */ /* 0x000fe20000100a00 */
[----:B------:R-:W-:Y:S01]  /*8430*/  IADD3.X R19, PT, PT, R245, R132, RZ, P2, !PT ;  /* 0x00000084f5137210 */ /* 0x000fe200017fe4ff */
[----:B------:R-:W-:-:S02]  /*8440*/  IMAD.X R17, R243, 0x1, R132, P4 ;  /* 0x00000001f3117824 */ /* 0x000fc400020e0684 */
[----:B------:R-:W-:Y:S01]  /*8450*/  IMAD.X R21, R247, 0x1, R132, P0 ;  /* 0x00000001f7157824 */ /* 0x000fe200000e0684 */
[----:B------:R1:W-:Y:S01]  /*8460*/  STL.64 [R1+0x2d8], R14 ;  /* 0x0002d80e01007387 */ /* 0x0003e20000100a00 */
[----:B------:R-:W-:-:S03]  /*8470*/  VIADD R4, R133, 0xffffff7f ;  /* 0xffffff7f85047836 */ /* 0x000fc60000000000 */
[----:B------:R1:W-:Y:S02]  /*8480*/  STL.64 [R1+0x310], R20 ;  /* 0x0003101401007387 */ /* 0x0003e40000100a00 */
[----:B------:R-:W-:Y:S02]  /*8490*/  ISETP.GE.U32.AND P1, PT, R4, 0x7fffff40, PT ;  /* 0x7fffff400400780c */ /* 0x000fe40003f26070 */
[----:B------:R1:W-:Y:S02]  /*84a0*/  STL.64 [R1+0x358], R18 ;  /* 0x0003581201007387 */ /* 0x0003e40000100a00 */
[-C--:B-1----:R-:W-:Y:S02]  /*84b0*/  IADD3 R14, P5, PT, R240, R3.reuse, RZ ;  /* 0x00000003f00e7210 */ /* 0x082fe40007fbe0ff */
[----:B------:R1:W-:Y:S01]  /*84c0*/  STL.64 [R1+0x380], R16 ;  /* 0x0003801001007387 */ /* 0x0003e20000100a00 */
[-C--:B------:R-:W-:Y:S02]  /*84d0*/  IADD3 R20, P2, PT, R232, R3.reuse, RZ ;  /* 0x00000003e8147210 */ /* 0x080fe40007f5e0ff */
[--C-:B------:R-:W-:Y:S01]  /*84e0*/  IMAD.X R15, R241, 0x1, R132.reuse, P5 ;  /* 0x00000001f10f7824 */ /* 0x100fe200028e0684 */
[----:B------:R-:W1:Y:S02]  /*84f0*/  FENCE.VIEW.ASYNC.T ;  /* 0x00000000000073c6 */ /* 0x000e640000000200 */
[----:B-1----:R-:W-:Y:S01]  /*8500*/  BAR.SYNC.DEFER_BLOCKING 0x0 ;  /* 0x0000000000007b1d */ /* 0x002fe20000010000 */
[----:B------:R-:W-:Y:S01]  /*8510*/  IADD3 R18, P4, PT, R236, R3, RZ ;  /* 0x00000003ec127210 */ /* 0x000fe20007f9e0ff */
[----:B------:R-:W-:-:S03]  /*8520*/  IMAD.X R21, R233, 0x1, R132, P2 ;  /* 0x00000001e9157824 */ /* 0x000fc600010e0684 */
[----:B------:R-:W-:Y:S02]  /*8530*/  IADD3.X R19, PT, PT, R237, R132, RZ, P4, !PT ;  /* 0x00000084ed137210 */ /* 0x000fe400027fe4ff */
[-C--:B------:R-:W-:Y:S01]  /*8540*/  IADD3 R16, P5, PT, R238, R3.reuse, RZ ;  /* 0x00000003ee107210 */ /* 0x080fe20007fbe0ff */
[----:B------:R1:W-:Y:S01]  /*8550*/  STL.64 [R1+0x3b8], R14 ;  /* 0x0003b80e01007387 */ /* 0x0003e20000100a00 */
[----:B------:R-:W-:-:S03]  /*8560*/  IADD3 R12, P4, PT, R226, R3, RZ ;  /* 0x00000003e20c7210 */ /* 0x000fc60007f9e0ff */
[----:B------:R-:W-:Y:S01]  /*8570*/  IMAD.X R17, R239, 0x1, R132, P5 ;  /* 0x00000001ef117824 */ /* 0x000fe200028e0684 */
[----:B------:R-:W-:Y:S01]  /*8580*/  STL.64 [R1+0x3f8], R20 ;  /* 0x0003f81401007387 */ /* 0x000fe20000100a00 */
[----:B------:R-:W-:-:S03]  /*8590*/  IADD3 R4, P5, PT, R230, R3, RZ ;  /* 0x00000003e6047210 */ /* 0x000fc60007fbe0ff */
[----:B------:R1:W-:Y:S02]  /*85a0*/  STL.64 [R1+0x458], R16 ;  /* 0x0004581001007387 */ /* 0x0003e40000100a00 */
[-C--:B-1----:R-:W-:Y:S02]  /*85b0*/  IADD3 R14, P0, PT, R228, R3.reuse, RZ ;  /* 0x00000003e40e7210 */ /* 0x082fe40007f1e0ff */
[----:B------:R-:W-:Y:S03]  /*85c0*/  STL.64 [R1+0x428], R18 ;  /* 0x0004281201007387 */ /* 0x000fe60000100a00 */
[----:B------:R-:W-:Y:S01]  /*85d0*/  IMAD.X R15, R229, 0x1, R132, P0 ;  /* 0x00000001e50f7824 */ /* 0x000fe200000e0684 */
[----:B------:R-:W-:-:S04]  /*85e0*/  IADD3 R16, P0, PT, R224, R3, RZ ;  /* 0x00000003e0107210 */ /* 0x000fc80007f1e0ff */
[----:B------:R1:W-:Y:S01]  /*85f0*/  STL.64 [R1+0x2b0], R14 ;  /* 0x0002b00e01007387 */ /* 0x0003e20000100a00 */
[----:B------:R-:W-:-:S03]  /*8600*/  IMAD.X R17, R225, 0x1, R132, P0 ;  /* 0x00000001e1117824 */ /* 0x000fc600000e0684 */
[----:B------:R-:W-:Y:S04]  /*8610*/  STL [R1+0x390], R4 ;  /* 0x0003900401007387 */ /* 0x000fe80000100800 */
[----:B------:R-:W-:Y:S01]  /*8620*/  STL [R1+0x360], R12 ;  /* 0x0003600c01007387 */ /* 0x000fe20000100800 */
[----:B-1----:R-:W-:-:S03]  /*8630*/  IADD3 R14, P2, PT, R222, R3, RZ ;  /* 0x00000003de0e7210 */ /* 0x002fc60007f5e0ff */
[----:B------:R1:W4:Y:S01]  /*8640*/  LDL.64 R224, [R1+0x390] ;  /* 0x0003900001e07983 */ /* 0x0003220000100a00 */
[----:B------:R-:W-:-:S03]  /*8650*/  IADD3.X R15, PT, PT, R223, R132, RZ, P2, !PT ;  /* 0x00000084df0f7210 */ /* 0x000fc600017fe4ff */
[----:B------:R2:W-:Y:S04]  /*8660*/  STL.64 [R1+0x2e0], R16 ;  /* 0x0002e01001007387 */ /* 0x0005e80000100a00 */
[----:B------:R1:W4:Y:S04]  /*8670*/  LDL.64 R222, [R1+0x360] ;  /* 0x0003600001de7983 */ /* 0x0003280000100a00 */
[----:B------:R1:W-:Y:S04]  /*8680*/  STL.64 [R1+0x318], R14 ;  /* 0x0003180e01007387 */ /* 0x0003e80000100a00 */
[----:B------:R-:W4:Y:S04]  /*8690*/  LDL.LU.64 R28, [R1+0x2c0] ;  /* 0x0002c000011c7983 */ /* 0x000f280000300a00 */
[----:B------:R-:W4:Y:S04]  /*86a0*/  LDL.LU.64 R26, [R1+0x2a8] ;  /* 0x0002a800011a7983 */ /* 0x000f280000300a00 */
[----:B------:R-:W4:Y:S01]  /*86b0*/  LDL.LU.64 R24, [R1+0x2c8] ;  /* 0x0002c80001187983 */ /* 0x000f220000300a00 */
[----:B--2---:R-:W-:Y:S01]  /*86c0*/  MOV R16, R6 ;  /* 0x0000000600107202 */ /* 0x004fe20000000f00 */
[----:B------:R-:W-:-:S02]  /*86d0*/  IMAD.MOV.U32 R17, RZ, RZ, R7 ;  /* 0x000000ffff117224 */ /* 0x000fc400078e0007 */
[----:B------:R-:W2:Y:S01]  /*86e0*/  LDL.LU.64 R6, [R1+0x2a0] ;  /* 0x0002a00001067983 */ /* 0x000ea20000300a00 */
[----:B---3--:R-:W-:-:S03]  /*86f0*/  IMAD.MOV.U32 R13, RZ, RZ, R11 ;  /* 0x000000ffff0d7224 */ /* 0x008fc600078e000b */
[----:B------:R-:W3:Y:S01]  /*8700*/  LDL.LU.64 R34, [R1+0x298] ;  /* 0x0002980001227983 */ /* 0x000ee20000300a00 */
[----:B------:R-:W-:Y:S01]  /*8710*/  SHF.R.S32.HI R133, RZ, 0x1f, R134 ;  /* 0x0000001fff857819 */ /* 0x000fe20000011486 */
[----:B----4-:R-:W-:Y:S02]  /*8720*/  IMAD.MOV.U32 R18, RZ, RZ, R8 ;  /* 0x000000ffff127224 */ /* 0x010fe400078e0008 */
[----:B------:R-:W4:Y:S01]  /*8730*/  LDL.LU.64 R32, [R1+0x240] ;  /* 0x0002400001207983 */ /* 0x000f220000300a00 */
[----:B------:R-:W-:-:S03]  /*8740*/  IMAD.MOV.U32 R19, RZ, RZ, R9 ;  /* 0x000000ffff137224 */ /* 0x000fc600078e0009 */
[----:B------:R-:W3:Y:S04]  /*8750*/  LDL.LU.64 R30, [R1+0x238] ;  /* 0x00023800011e7983 */ /* 0x000ee80000300a00 */
[----:B------:R-:W4:Y:S04]  /*8760*/  LDL.LU.64 R20, [R1+0x230] ;  /* 0x0002300001147983 */ /* 0x000f280000300a00 */
[----:B------:R-:W4:Y:S04]  /*8770*/  LDL.LU.64 R22, [R1+0x228] ;  /* 0x0002280001167983 */ /* 0x000f280000300a00 */
[----:B-1----:R-:W4:Y:S01]  /*8780*/  LDL.LU.64 R14, [R1+0x220] ;  /* 0x00022000010e7983 */ /* 0x002f220000300a00 */
[----:B------:R-:W-:Y:S01]  /*8790*/  IADD3 R232, P0, PT, R214, R3, RZ ;  /* 0x00000003d6e87210 */ /* 0x000fe20007f1e0ff */
[----:B------:R-:W-:-:S02]  /*87a0*/  IMAD.X R225, R231, 0x1, R132, P5 ;  /* 0x00000001e7e17824 */ /* 0x000fc400028e0684 */
[----:B------:R-:W-:Y:S02]  /*87b0*/  IMAD.MOV.U32 R224, RZ, RZ, R4 ;  /* 0x000000ffffe07224 */ /* 0x000fe400078e0004 */
[----:B------:R-:W-:Y:S01]  /*87c0*/  IMAD.MOV.U32 R222, RZ, RZ, R12 ;  /* 0x000000ffffde7224 */ /* 0x000fe200078e000c */
[----:B------:R-:W-:Y:S01]  /*87d0*/  MOV R12, R10 ;  /* 0x0000000a000c7202 */ /* 0x000fe20000000f00 */
[--C-:B------:R-:W-:Y:S01]  /*87e0*/  IMAD.X R223, R227, 0x1, R132.reuse, P4 ;  /* 0x00000001e3df7824 */ /* 0x100fe200020e0684 */
[----:B------:R-:W4:Y:S01]  /*87f0*/  LDL.LU.64 R10, [R1+0x218] ;  /* 0x00021800010a7983 */ /* 0x000f220000300a00 */
[-C--:B------:R-:W-:Y:S02]  /*8800*/  IADD3 R228, P2, PT, R144, R3.reuse, RZ ;  /* 0x0000000390e47210 */ /* 0x080fe40007f5e0ff */
[-C--:B------:R-:W-:Y:S01]  /*8810*/  IADD3 R238, P4, PT, R142, R3.reuse, RZ ;  /* 0x000000038eee7210 */ /* 0x080fe20007f9e0ff */
[--C-:B------:R-:W-:Y:S01]  /*8820*/  IMAD.X R233, R215, 0x1, R132.reuse, P0 ;  /* 0x00000001d7e97824 */ /* 0x100fe200000e0684 */
[-C--:B------:R-:W-:Y:S01]  /*8830*/  IADD3 R240, P0, PT, R212, R3.reuse, RZ ;  /* 0x00000003d4f07210 */ /* 0x080fe20007f1e0ff */
[----:B------:R-:W-:Y:S01]  /*8840*/  IMAD.X R229, R145, 0x1, R132, P2 ;  /* 0x0000000191e57824 */ /* 0x000fe200010e0684 */
[----:B------:R-:W-:Y:S01]  /*8850*/  IADD3 R236, P5, PT, R140, R3, RZ ;  /* 0x000000038cec7210 */ /* 0x000fe20007fbe0ff */
[----:B------:R-:W4:Y:S01]  /*8860*/  LDL.LU.64 R8, [R1+0x210] ;  /* 0x0002100001087983 */ /* 0x000f220000300a00 */
[----:B------:R-:W-:-:S02]  /*8870*/  IADD3.X R239, PT, PT, R143, R132, RZ, P4, !PT ;  /* 0x000000848fef7210 */ /* 0x000fc400027fe4ff */
[-C--:B------:R-:W-:Y:S02]  /*8880*/  IADD3 R244, P4, PT, R138, R3.reuse, RZ ;  /* 0x000000038af47210 */ /* 0x080fe40007f9e0ff */
[-C--:B------:R-:W-:Y:S01]  /*8890*/  IADD3 R242, P2, PT, R146, R3.reuse, RZ ;  /* 0x0000000392f27210 */ /* 0x080fe20007f5e0ff */
[----:B------:R-:W-:Y:S01]  /*88a0*/  STL [R1+0x364], R223 ;  /* 0x000364df01007387 */ /* 0x000fe20000100800 */
[--C-:B------:R-:W-:Y:S01]  /*88b0*/  IMAD.X R241, R213, 0x1, R132.reuse, P0 ;  /* 0x00000001d5f17824 */ /* 0x100fe200000e0684 */
[----:B------:R-:W-:Y:S01]  /*88c0*/  SHF.L.U64.HI R133, R134, 0x2, R133 ;  /* 0x0000000286857819 */ /* 0x000fe20000010285 */
[--C-:B------:R-:W-:Y:S01]  /*88d0*/  IMAD.X R237, R141, 0x1, R132.reuse, P5 ;  /* 0x000000018ded7824 */ /* 0x100fe200028e0684 */
[----:B------:R-:W-:Y:S01]  /*88e0*/  STL.64 [R1+0x568], R222 ;  /* 0x000568de01007387 */ /* 0x000fe20000100a00 */
[-C--:B------:R-:W-:Y:S01]  /*88f0*/  IADD3 R246, P0, PT, R220, R3.reuse, RZ ;  /* 0x00000003dcf67210 */ /* 0x080fe20007f1e0ff */
[----:B------:R-:W-:Y:S01]  /*8900*/  IMAD.SHL.U32 R134, R134, 0x4, RZ ;  /* 0x0000000486867824 */ /* 0x000fe200078e00ff */
[----:B------:R-:W-:Y:S01]  /*8910*/  IADD3.X R243, PT, PT, R147, R132, RZ, P2, !PT ;  /* 0x0000008493f37210 */ /* 0x000fe200017fe4ff */
[----:B------:R-:W-:Y:S01]  /*8920*/  STL [R1+0x394], R225 ;  /* 0x000394e101007387 */ /* 0x000fe20000100800 */
[----:B------:R-:W-:Y:S01]  /*8930*/  IMAD.X R245, R139, 0x1, R132, P4 ;  /* 0x000000018bf57824 */ /* 0x000fe200020e0684 */
[----:B------:R-:W-:-:S02]  /*8940*/  IADD3 R248, P2, PT, R218, R3, RZ ;  /* 0x00000003daf87210 */ /* 0x000fc40007f5e0ff */
[----:B------:R-:W-:Y:S01]  /*8950*/  STL.64 [R1+0x570], R224 ;  /* 0x000570e001007387 */ /* 0x000fe20000100a00 */
[----:B------:R-:W-:Y:S01]  /*8960*/  IADD3 R210, P4, PT, R216, R3, RZ ;  /* 0x00000003d8d27210 */ /* 0x000fe20007f9e0ff */
[----:B------:R-:W-:Y:S02]  /*8970*/  IMAD.X R247, R221, 0x1, R132, P0 ;  /* 0x00000001ddf77824 */ /* 0x000fe400000e0684 */
[----:B------:R-:W-:Y:S01]  /*8980*/  STL.64 [R1+0x3c8], R228 ;  /* 0x0003c8e401007387 */ /* 0x000fe20000100a00 */
[----:B------:R-:W-:-:S03]  /*8990*/  IADD3.X R249, PT, PT, R219, R132, RZ, P2, !PT ;  /* 0x00000084dbf97210 */ /* 0x000fc600017fe4ff */
[----:B------:R-:W-:Y:S01]  /*89a0*/  STL.64 [R1+0x400], R238 ;  /* 0x000400ee01007387 */ /* 0x000fe20000100a00 */
[----:B------:R-:W-:-:S03]  /*89b0*/  IMAD.X R211, R217, 0x1, R132, P4 ;  /* 0x00000001d9d37824 */ /* 0x000fc600020e0684 */
[----:B------:R-:W-:Y:S01]  /*89c0*/  STL.64 [R1+0x430], R236 ;  /* 0x000430ec01007387 */ /* 0x000fe20000100a00 */
[----:B------:R-:W-:-:S03]  /*89d0*/  IADD3 R170, P0, PT, R28, R134, RZ ;  /* 0x000000861caa7210 */ /* 0x000fc60007f1e0ff */
[----:B------:R-:W-:Y:S01]  /*89e0*/  STL.64 [R1+0x290], R232 ;  /* 0x000290e801007387 */ /* 0x000fe20000100a00 */
[----:B------:R-:W-:-:S03]  /*89f0*/  IADD3 R140, P4, PT, R24, R134, RZ ;  /* 0x00000086188c7210 */ /* 0x000fc60007f9e0ff */
[----:B------:R-:W-:Y:S01]  /*8a00*/  STL.64 [R1+0x2b8], R240 ;  /* 0x0002b8f001007387 */ /* 0x000fe20000100a00 */
[----:B------:R-:W-:-:S03]  /*8a10*/  IADD3 R138, P2, PT, R26, R134, RZ ;  /* 0x000000861a8a7210 */ /* 0x000fc60007f5e0ff */
[----:B------:R-:W-:Y:S04]  /*8a20*/  STL.64 [R1+0x2f0], R242 ;  /* 0x0002f0f201007387 */ /* 0x000fe80000100a00 */
[----:B------:R-:W-:Y:S04]  /*8a30*/  STL.64 [R1+0x320], R244 ;  /* 0x000320f401007387 */ /* 0x000fe80000100a00 */
[----:B------:R-:W-:Y:S01]  /*8a40*/  STL.64 [R1+0x368], R246 ;  /* 0x000368f601007387 */ /* 0x000fe20000100a00 */
[----:B------:R-:W-:-:S03]  /*8a50*/  IMAD.X R171, R29, 0x1, R133, P0 ;  /* 0x000000011dab7824 */ /* 0x000fc600000e0685 */
[----:B------:R-:W-:Y:S01]  /*8a60*/  STL.64 [R1+0x398], R248 ;  /* 0x000398f801007387 */ /* 0x000fe20000100a00 */
[----:B------:R-:W-:-:S03]  /*8a70*/  IADD3.X R141, PT, PT, R25, R133, RZ, P4, !PT ;  /* 0x00000085198d7210 */ /* 0x000fc600027fe4ff */
[----:B------:R-:W-:Y:S01]  /*8a80*/  STL.64 [R1+0x3d0], R210 ;  /* 0x0003d0d201007387 */ /* 0x000fe20000100a00 */
[----:B------:R-:W-:Y:S01]  /*8a90*/  IMAD.X R139, R27, 0x1, R133, P2 ;  /* 0x000000011b8b7824 */ /* 0x000fe200010e0685 */
[----:B--2---:R-:W-:-:S05]  /*8aa0*/  IADD3 R144, P5, PT, R6, R134, RZ ;  /* 0x0000008606907210 */ /* 0x004fca0007fbe0ff */
[----:B------:R-:W-:Y:S02]  /*8ab0*/  IMAD.X R145, R7, 0x1, R133, P5 ;  /* 0x0000000107917824 */ /* 0x000fe400028e0685 */
[----:B------:R-:W2:Y:S04]  /*8ac0*/  LDL.LU.64 R6, [R1+0x208] ;  /* 0x0002080001067983 */ /* 0x000ea80000300a00 */
[----:B------:R-:W2:Y:S01]  /*8ad0*/  LDL.LU.64 R28, [R1+0x200] ;  /* 0x00020000011c7983 */ /* 0x000ea20000300a00 */
[----:B---3--:R-:W-:-:S03]  /*8ae0*/  IADD3 R156, P4, PT, R30, R134, RZ ;  /* 0x000000861e9c7210 */ /* 0x008fc60007f9e0ff */
[----:B------:R-:W3:Y:S01]  /*8af0*/  LDL.LU.64 R26, [R1+0x1f8] ;  /* 0x0001f800011a7983 */ /* 0x000ee20000300a00 */
[----:B----4-:R-:W-:Y:S01]  /*8b00*/  IADD3 R164, P5, PT, R20, R134, RZ ;  /* 0x0000008614a47210 */ /* 0x010fe20007fbe0ff */
[----:B------:R-:W-:Y:S02]  /*8b10*/  IMAD.MOV.U32 R20, RZ, RZ, R18 ;  /* 0x000000ffff147224 */ /* 0x000fe400078e0012 */
[----:B------:R-:W4:Y:S01]  /*8b20*/  LDL.LU.64 R24, [R1+0x1f0] ;  /* 0x0001f00001187983 */ /* 0x000f220000300a00 */
[----:B------:R-:W-:Y:S01]  /*8b30*/  MOV R18, R12 ;  /* 0x0000000c00127202 */ /* 0x000fe20000000f00 */
[----:B------:R-:W-:Y:S02]  /*8b40*/  IMAD.X R165, R21, 0x1, R133, P5 ;  /* 0x0000000115a57824 */ /* 0x000fe400028e0685 */
[----:B------:R-:W-:Y:S01]  /*8b50*/  IMAD.MOV.U32 R21, RZ, RZ, R19 ;  /* 0x000000ffff157224 */ /* 0x000fe200078e0013 */
[----:B------:R-:W-:Y:S01]  /*8b60*/  IADD3.X R157, PT, PT, R31, R133, RZ, P4, !PT ;  /* 0x000000851f9d7210 */ /* 0x000fe200027fe4ff */
[----:B------:R-:W-:-:S02]  /*8b70*/  IMAD.MOV.U32 R19, RZ, RZ, R13 ;  /* 0x000000ffff137224 */ /* 0x000fc400078e000d */
[----:B------:R-:W4:Y:S04]  /*8b80*/  LDL.LU.64 R12, [R1+0x1e8] ;  /* 0x0001e800010c7983 */ /* 0x000f280000300a00 */
[----:B------:R-:W4:Y:S04]  /*8b90*/  LDL.LU.64 R40, [R1+0x1e0] ;  /* 0x0001e00001287983 */ /* 0x000f280000300a00 */
[----:B------:R-:W4:Y:S04]  /*8ba0*/  LDL.LU.64 R38, [R1+0x1d8] ;  /* 0x0001d80001267983 */ /* 0x000f280000300a00 */
[----:B------:R-:W4:Y:S01]  /*8bb0*/  LDL.LU.64 R36, [R1+0x1d0] ;  /* 0x0001d00001247983 */ /* 0x000f220000300a00 */
[----:B------:R-:W-:-:S04]  /*8bc0*/  IADD3 R178, P4, PT, R10, R134, RZ ;  /* 0x000000860ab27210 */ /* 0x000fc80007f9e0ff */
[----:B------:R-:W-:Y:S02]  /*8bd0*/  IADD3.X R179, PT, PT, R11, R133, RZ, P4, !PT ;  /* 0x000000850bb37210 */ /* 0x000fe400027fe4ff */
[----:B------:R-:W4:Y:S01]  /*8be0*/  LDL.LU.64 R10, [R1+0x1c8] ;  /* 0x0001c800010a7983 */ /* 0x000f220000300a00 */
[-C--:B------:R-:W-:Y:S02]  /*8bf0*/  IADD3 R148, P0, PT, R34, R134.reuse, RZ ;  /* 0x0000008622947210 */ /* 0x080fe40007f1e0ff */
[----:B------:R-:W-:-:S03]  /*8c00*/  IADD3 R152, P2, PT, R32, R134, RZ ;  /* 0x0000008620987210 */ /* 0x000fc60007f5e0ff */
[--C-:B------:R-:W-:Y:S01]  /*8c10*/  IMAD.X R149, R35, 0x1, R133.reuse, P0 ;  /* 0x0000000123957824 */ /* 0x100fe200000e0685 */
[-C--:B------:R-:W-:Y:S01]  /*8c20*/  IADD3 R168, P0, PT, R22, R134.reuse, RZ ;  /* 0x0000008616a87210 */ /* 0x080fe20007f1e0ff */
[--C-:B------:R-:W-:Y:S01]  /*8c30*/  IMAD.X R153, R33, 0x1, R133.reuse, P2 ;  /* 0x0000000121997824 */ /* 0x100fe200010e0685 */
[-C--:B------:R-:W-:Y:S01]  /*8c40*/  IADD3 R174, P2, PT, R14, R134.reuse, RZ ;  /* 0x000000860eae7210 */ /* 0x080fe20007f5e0ff */
[----:B------:R-:W4:Y:S02]  /*8c50*/  LDL.LU.64 R34, [R1+0x1c0] ;  /* 0x0001c00001227983 */ /* 0x000f240000300a00 */
[--C-:B------:R-:W-:Y:S01]  /*8c60*/  IMAD.X R169, R23, 0x1, R133.reuse, P0 ;  /* 0x0000000117a97824 */ /* 0x100fe200000e0685 */
[----:B------:R-:W-:Y:S01]  /*8c70*/  IADD3 R182, P5, PT, R8, R134, RZ ;  /* 0x0000008608b67210 */ /* 0x000fe20007fbe0ff */
[--C-:B------:R-:W-:Y:S01]  /*8c80*/  IMAD.X R175, R15, 0x1, R133.reuse, P2 ;  /* 0x000000010faf7824 */ /* 0x100fe200010e0685 */
[----:B------:R-:W4:Y:S04]  /*8c90*/  LDL.LU.64 R30, [R1+0x1b8] ;  /* 0x0001b800011e7983 */ /* 0x000f280000300a00 */
[----:B------:R-:W4:Y:S01]  /*8ca0*/  LDL.LU.64 R22, [R1+0x1b0] ;  /* 0x0001b00001167983 */ /* 0x000f220000300a00 */
[----:B------:R-:W-:-:S03]  /*8cb0*/  IMAD.X R183, R9, 0x1, R133, P5 ;  /* 0x0000000109b77824 */ /* 0x000fc600028e0685 */
[----:B------:R-:W4:Y:S04]  /*8cc0*/  LDL.LU.64 R32, [R1+0x1a8] ;  /* 0x0001a80001207983 */ /* 0x000f280000300a00 */
[----:B------:R-:W4:Y:S04]  /*8cd0*/  LDL.LU.64 R14, [R1+0x1a0] ;  /* 0x0001a000010e7983 */ /* 0x000f280000300a00 */
[----:B------:R-:W4:Y:S01]  /*8ce0*/  LDL.LU.64 R8, [R1+0x198] ;  /* 0x0001980001087983 */ /* 0x000f220000300a00 */
[-C--:B--2---:R-:W-:Y:S02]  /*8cf0*/  IADD3 R128, P0, PT, R6, R134.reuse, RZ ;  /* 0x0000008606807210 */ /* 0x084fe40007f1e0ff */
[----:B------:R-:W-:-:S03]  /*8d00*/  IADD3 R126, P2, PT, R28, R134, RZ ;  /* 0x000000861c7e7210 */ /* 0x000fc60007f5e0ff */
[--C-:B------:R-:W-:Y:S01]  /*8d10*/  IMAD.X R129, R7, 0x1, R133.reuse, P0 ;  /* 0x0000000107817824 */ /* 0x100fe200000e0685 */
[----:B------:R-:W-:Y:S01]  /*8d20*/  MOV R28, R18 ;  /* 0x00000012001c7202 */ /* 0x000fe20000000f00 */
[----:B------:R-:W2:Y:S01]  /*8d30*/  LDL.LU.64 R6, [R1+0x190] ;  /* 0x0001900001067983 */ /* 0x000ea20000300a00 */
[----:B------:R-:W-:Y:S02]  /*8d40*/  IMAD.X R127, R29, 0x1, R133, P2 ;  /* 0x000000011d7f7824 */ /* 0x000fe400010e0685 */
[----:B------:R-:W-:Y:S01]  /*8d50*/  IMAD.MOV.U32 R29, RZ, RZ, R19 ;  /* 0x000000ffff1d7224 */ /* 0x000fe200078e0013 */
[-C--:B---3--:R-:W-:Y:S01]  /*8d60*/  IADD3 R120, P4, PT, R26, R134.reuse, RZ ;  /* 0x000000861a787210 */ /* 0x088fe20007f9e0ff */
[----:B------:R-:W3:Y:S01]  /*8d70*/  LDL.LU.64 R18, [R1+0x188] ;  /* 0x0001880001127983 */ /* 0x000ee20000300a00 */
[-C--:B----4-:R-:W-:Y:S02]  /*8d80*/  IADD3 R112, P5, PT, R24, R134.reuse, RZ ;  /* 0x0000008618707210 */ /* 0x090fe40007fbe0ff */
[----:B------:R-:W-:-:S03]  /*8d90*/  IADD3 R104, P0, PT, R12, R134, RZ ;  /* 0x000000860c687210 */ /* 0x000fc60007f1e0ff */
[--C-:B------:R-:W-:Y:S01]  /*8da0*/  IMAD.X R113, R25, 0x1, R133.reuse, P5 ;  /* 0x0000000119717824 */ /* 0x100fe200028e0685 */
[----:B------:R-:W-:Y:S01]  /*8db0*/  IADD3.X R121, PT, PT, R27, R133, RZ, P4, !PT ;  /* 0x000000851b797210 */ /* 0x000fe200027fe4ff */
[----:B------:R-:W-:Y:S01]  /*8dc0*/  IMAD.X R105, R13, 0x1, R133, P0 ;  /* 0x000000010d697824 */ /* 0x000fe200000e0685 */
[----:B------:R-:W4:Y:S01]  /*8dd0*/  LDL.LU.64 R24, [R1+0x180] ;  /* 0x0001800001187983 */ /* 0x000f220000300a00 */
[----:B------:R-:W-:Y:S02]  /*8de0*/  IMAD.MOV.U32 R26, RZ, RZ, R20 ;  /* 0x000000ffff1a7224 */ /* 0x000fe400078e0014 */
[----:B------:R-:W-:Y:S02]  /*8df0*/  IMAD.MOV.U32 R27, RZ, RZ, R21 ;  /* 0x000000ffff1b7224 */ /* 0x000fe400078e0015 */
[----:B------:R-:W4:Y:S04]  /*8e00*/  LDL.LU.64 R20, [R1+0x178] ;  /* 0x0001780001147983 */ /* 0x000f280000300a00 */
[----:B------:R-:W4:Y:S01]  /*8e10*/  LDL.LU.64 R12, [R1+0x170] ;  /* 0x00017000010c7983 */ /* 0x000f220000300a00 */
[----:B------:R-:W-:-:S05]  /*8e20*/  IADD3 R72, P0, PT, R10, R134, RZ ;  /* 0x000000860a487210 */ /* 0x000fca0007f1e0ff */
[----:B------:R-:W-:Y:S02]  /*8e30*/  IMAD.X R73, R11, 0x1, R133, P0 ;  /* 0x000000010b497824 */ /* 0x000fe400000e0685 */
[----:B------:R-:W4:Y:S01]  /*8e40*/  LDL.LU.64 R10, [R1+0x168] ;  /* 0x00016800010a7983 */ /* 0x000f220000300a00 */
[----:B------:R-:W-:-:S03]  /*8e50*/  IADD3 R96, P2, PT, R40, R134, RZ ;  /* 0x0000008628607210 */ /* 0x000fc60007f5e0ff */
[----:B------:R-:W4:Y:S04]  /*8e60*/  LDL.LU.64 R62, [R1+0x160] ;  /* 0x00016000013e7983 */ /* 0x000f280000300a00 */
[----:B------:R-:W4:Y:S01]  /*8e70*/  LDL.LU.64 R60, [R1+0x158] ;  /* 0x00015800013c7983 */ /* 0x000f220000300a00 */
[----:B------:R-:W-:-:S03]  /*8e80*/  IMAD.X R97, R41, 0x1, R133, P2 ;  /* 0x0000000129617824 */ /* 0x000fc600010e0685 */
[----:B------:R-:W4:Y:S01]  /*8e90*/  LDL.LU.64 R56, [R1+0x150] ;  /* 0x0001500001387983 */ /* 0x000f220000300a00 */
[-C--:B------:R-:W-:Y:S02]  /*8ea0*/  IADD3 R64, P2, PT, R34, R134.reuse, RZ ;  /* 0x0000008622407210 */ /* 0x080fe40007f5e0ff */
[-C--:B------:R-:W-:Y:S01]  /*8eb0*/  IADD3 R80, P5, PT, R36, R134.reuse, RZ ;  /* 0x0000008624507210 */ /* 0x080fe20007fbe0ff */
[----:B------:R-:W4:Y:S01]  /*8ec0*/  LDL.LU.64 R52, [R1+0xe8] ;  /* 0x0000e80001347983 */ /* 0x000f220000300a00 */
[-C--:B------:R-:W-:Y:S02]  /*8ed0*/  IADD3 R88, P4, PT, R38, R134.reuse, RZ ;  /* 0x0000008626587210 */ /* 0x080fe40007f9e0ff */
[-C--:B------:R-:W-:Y:S01]  /*8ee0*/  IADD3 R46, P0, PT, R32, R134.reuse, RZ ;  /* 0x00000086202e7210 */ /* 0x080fe20007f1e0ff */
[--C-:B------:R-:W-:Y:S01]  /*8ef0*/  IMAD.X R65, R35, 0x1, R133.reuse, P2 ;  /* 0x0000000123417824 */ /* 0x100fe200010e0685 */
[-C--:B------:R-:W-:Y:S01]  /*8f00*/  IADD3.X R89, PT, PT, R39, R133.reuse, RZ, P4, !PT ;  /* 0x0000008527597210 */ /* 0x080fe200027fe4ff */
[--C-:B------:R-:W-:Y:S01]  /*8f10*/  IMAD.X R81, R37, 0x1, R133.reuse, P5 ;  /* 0x0000000125517824 */ /* 0x100fe200028e0685 */
[-C--:B------:R-:W-:Y:S01]  /*8f20*/  IADD3 R38, P2, PT, R14, R134.reuse, RZ ;  /* 0x000000860e267210 */ /* 0x080fe20007f5e0ff */
[--C-:B------:R-:W-:Y:S01]  /*8f30*/  IMAD.X R47, R33, 0x1, R133.reuse, P0 ;  /* 0x00000001212f7824 */ /* 0x100fe200000e0685 */
[-C--:B------:R-:W-:Y:S01]  /*8f40*/  IADD3 R58, P4, PT, R30, R134.reuse, RZ ;  /* 0x000000861e3a7210 */ /* 0x080fe20007f9e0ff */
[----:B------:R-:W4:Y:S01]  /*8f50*/  LDL.LU.64 R42, [R1+0xc0] ;  /* 0x0000c000012a7983 */ /* 0x000f220000300a00 */
[----:B------:R-:W-:Y:S01]  /*8f60*/  IADD3 R54, P5, PT, R22, R134, RZ ;  /* 0x0000008616367210 */ /* 0x000fe20007fbe0ff */
[----:B------:R-:W-:Y:S01]  /*8f70*/  IMAD.X R39, R15, 0x1, R133, P2 ;  /* 0x000000010f277824 */ /* 0x000fe200010e0685 */
[----:B------:R-:W-:-:S02]  /*8f80*/  IADD3.X R59, PT, PT, R31, R133, RZ, P4, !PT ;  /* 0x000000851f3b7210 */ /* 0x000fc400027fe4ff */
[----:B------:R-:W-:Y:S01]  /*8f90*/  IADD3 R30, P4, PT, R8, R134, RZ ;  /* 0x00000086081e7210 */ /* 0x000fe20007f9e0ff */
[--C-:B------:R-:W-:Y:S01]  /*8fa0*/  IMAD.X R55, R23, 0x1, R133.reuse, P5 ;  /* 0x0000000117377824 */ /* 0x100fe200028e0685 */
[----:B------:R-:W-:Y:S01]  /*8fb0*/  MOV R51, R29 ;  /* 0x0000001d00337202 */ /* 0x000fe20000000f00 */
[----:B------:R-:W-:Y:S02]  /*8fc0*/  IMAD.MOV.U32 R50, RZ, RZ, R28 ;  /* 0x000000ffff327224 */ /* 0x000fe400078e001c */
[----:B------:R-:W-:Y:S02]  /*8fd0*/  IMAD.X R31, R9, 0x1, R133, P4 ;  /* 0x00000001091f7824 */ /* 0x000fe400020e0685 */
[----:B------:R-:W-:Y:S02]  /*8fe0*/  IMAD.MOV.U32 R34, RZ, RZ, R16 ;  /* 0x000000ffff227224 */ /* 0x000fe400078e0010 */
[----:B------:R-:W-:Y:S02]  /*8ff0*/  IMAD.MOV.U32 R44, RZ, RZ, R26 ;  /* 0x000000ffff2c7224 */ /* 0x000fe400078e001a */
[----:B------:R-:W-:Y:S01]  /*9000*/  IMAD.MOV.U32 R45, RZ, RZ, R27 ;  /* 0x000000ffff2d7224 */ /* 0x000fe200078e001b */
[----:B------:R-:W-:-:S02]  /*9010*/  MOV R35, R17 ;  /* 0x0000001100237202 */ /* 0x000fc40000000f00 */
[-C--:B--2---:R-:W-:Y:S02]  /*9020*/  IADD3 R22, P5, PT, R6, R134.reuse, RZ ;  /* 0x0000008606167210 */ /* 0x084fe40007fbe0ff */
[----:B---3--:R-:W-:-:S04]  /*9030*/  IADD3 R14, P0, PT, R18, R134, RZ ;  /* 0x00000086120e7210 */ /* 0x008fc80007f1e0ff */
[----:B------:R-:W-:Y:S02]  /*9040*/  IADD3.X R15, PT, PT, R19, R133, RZ, P0, !PT ;  /* 0x00000085130f7210 */ /* 0x000fe400007fe4ff */
[----:B------:R-:W2:Y:S01]  /*9050*/  LDL.LU.64 R18, [R1+0xb8] ;  /* 0x0000b80001127983 */ /* 0x000ea20000300a00 */
[----:B------:R-:W-:-:S03]  /*9060*/  IMAD.X R23, R7, 0x1, R133, P5 ;  /* 0x0000000107177824 */ /* 0x000fc600028e0685 */
[----:B------:R-:W3:Y:S04]  /*9070*/  LDL.LU.64 R36, [R1+0xb0] ;  /* 0x0000b00001247983 */ /* 0x000ee80000300a00 */
[----:B------:R-:W3:Y:S01]  /*9080*/  LDL.LU.64 R28, [R1+0xa8] ;  /* 0x0000a800011c7983 */ /* 0x000ee20000300a00 */
[----:B----4-:R-:W-:-:S03]  /*9090*/  IADD3 R6, P2, PT, R24, R134, RZ ;  /* 0x0000008618067210 */ /* 0x010fc60007f5e0ff */
[----:B------:R-:W4:Y:S01]  /*90a0*/  LDL.LU.64 R26, [R1+0xa0] ;  /* 0x0000a000011a7983 */ /* 0x000f220000300a00 */
[-C--:B------:R-:W-:Y:S01]  /*90b0*/  IADD3 R8, P4, PT, R20, R134.reuse, RZ ;  /* 0x0000008614087210 */ /* 0x080fe20007f9e0ff */
[----:B------:R-:W-:Y:S01]  /*90c0*/  IMAD.X R7, R25, 0x1, R133, P2 ;  /* 0x0000000119077824 */ /* 0x000fe200010e0685 */
[----:B------:R-:W-:-:S03]  /*90d0*/  IADD3 R16, P5, PT, R12, R134, RZ ;  /* 0x000000860c107210 */ /* 0x000fc60007fbe0ff */
[--C-:B------:R-:W-:Y:S02]  /*90e0*/  IMAD.X R9, R21, 0x1, R133.reuse, P4 ;  /* 0x0000000115097824 */ /* 0x100fe400020e0685 */
[----:B------:R-:W-:Y:S01]  /*90f0*/  IMAD.X R17, R13, 0x1, R133, P5 ;  /* 0x000000010d117824 */ /* 0x000fe200028e0685 */
[----:B------:R-:W-:-:S04]  /*9100*/  IADD3 R24, P0, PT, R10, R134, RZ ;  /* 0x000000860a187210 */ /* 0x000fc80007f1e0ff */
[----:B------:R-:W-:Y:S02]  /*9110*/  IADD3.X R25, PT, PT, R11, R133, RZ, P0, !PT ;  /* 0x000000850b197210 */ /* 0x000fe400007fe4ff */
[----:B------:R-:W4:Y:S04]  /*9120*/  LDL.LU.64 R10, [R1+0x98] ;  /* 0x00009800010a7983 */ /* 0x000f280000300a00 */
[----:B------:R-:W4:Y:S04]  /*9130*/  LDL.LU.64 R20, [R1+0x90] ;  /* 0x0000900001147983 */ /* 0x000f280000300a00 */
[----:B------:R-:W4:Y:S01]  /*9140*/  LDL.LU.64 R12, [R1+0x88] ;  /* 0x00008800010c7983 */ /* 0x000f220000300a00 */
[----:B------:R-:W-:-:S02]  /*9150*/  IADD3 R40, P4, PT, R60, R134, RZ ;  /* 0x000000863c287210 */ /* 0x000fc40007f9e0ff */
[-C--:B------:R-:W-:Y:S01]  /*9160*/  IADD3 R48, P5, PT, R56, R134.reuse, RZ ;  /* 0x0000008638307210 */ /* 0x080fe20007fbe0ff */
[----:B------:R-:W4:Y:S01]  /*9170*/  LDL.LU.64 R76, [R1+0x80] ;  /* 0x00008000014c7983 */ /* 0x000f220000300a00 */
[-C--:B------:R-:W-:Y:S01]  /*9180*/  IADD3 R32, P2, PT, R62, R134.reuse, RZ ;  /* 0x000000863e207210 */ /* 0x080fe20007f5e0ff */
[--C-:B------:R-:W-:Y:S02]  /*9190*/  IMAD.X R41, R61, 0x1, R133.reuse, P4 ;  /* 0x000000013d297824 */ /* 0x100fe400020e0685 */
[----:B------:R-:W4:Y:S01]  /*91a0*/  LDL.LU.64 R68, [R1+0x78] ;  /* 0x0000780001447983 */ /* 0x000f220000300a00 */
[--C-:B------:R-:W-:Y:S01]  /*91b0*/  IMAD.X R49, R57, 0x1, R133.reuse, P5 ;  /* 0x0000000139317824 */ /* 0x100fe200028e0685 */
[-C--:B------:R-:W-:Y:S02]  /*91c0*/  IADD3 R86, P5, PT, R34, R134.reuse, RZ ;  /* 0x0000008622567210 */ /* 0x080fe40007fbe0ff */
[----:B------:R-:W4:Y:S01]  /*91d0*/  LDL.LU.64 R60, [R1+0x70] ;  /* 0x00007000013c7983 */ /* 0x000f220000300a00 */
[-C--:B------:R-:W-:Y:S01]  /*91e0*/  IADD3 R62, P0, PT, R52, R134.reuse, RZ ;  /* 0x00000086343e7210 */ /* 0x080fe20007f1e0ff */
[--C-:B------:R-:W-:Y:S01]  /*91f0*/  IMAD.X R33, R63, 0x1, R133.reuse, P2 ;  /* 0x000000013f217824 */ /* 0x100fe200010e0685 */
[-C--:B------:R-:W-:Y:S01]  /*9200*/  IADD3 R70, P2, PT, R50, R134.reuse, RZ ;  /* 0x0000008632467210 */ /* 0x080fe20007f5e0ff */
[----:B------:R-:W-:Y:S01]  /*9210*/  IMAD.X R87, R35, 0x1, R133, P5 ;  /* 0x0000000123577824 */ /* 0x000fe200028e0685 */
[----:B------:R-:W-:Y:S01]  /*9220*/  IADD3 R78, P4, PT, R44, R134, RZ ;  /* 0x000000862c4e7210 */ /* 0x000fe20007f9e0ff */
[----:B------:R-:W4:Y:S01]  /*9230*/  LDL.LU.64 R34, [R1+0x68] ;  /* 0x0000680001227983 */ /* 0x000f220000300a00 */
[----:B------:R-:W-:-:S02]  /*9240*/  IADD3.X R63, PT, PT, R53, R133, RZ, P0, !PT ;  /* 0x00000085353f7210 */ /* 0x000fc400007fe4ff */
[-C--:B------:R-:W-:Y:S01]  /*9250*/  IADD3 R94, P0, PT, R42, R134.reuse, RZ ;  /* 0x000000862a5e7210 */ /* 0x080fe20007f1e0ff */
[--C-:B------:R-:W-:Y:S01]  /*9260*/  IMAD.X R71, R51, 0x1, R133.reuse, P2 ;  /* 0x0000000133477824 */ /* 0x100fe200010e0685 */
[----:B------:R-:W4:Y:S01]  /*9270*/  LDL.LU.64 R56, [R1+0x60] ;  /* 0x0000600001387983 */ /* 0x000f220000300a00 */
[----:B------:R-:W-:Y:S01]  /*9280*/  IMAD.X R79, R45, 0x1, R133, P4 ;  /* 0x000000012d4f7824 */ /* 0x000fe200020e0685 */
[----:B------:R-:W-:Y:S02]  /*9290*/  IADD3.X R95, PT, PT, R43, R133, RZ, P0, !PT ;  /* 0x000000852b5f7210 */ /* 0x000fe400007fe4ff */
[----:B------:R-:W4:Y:S04]  /*92a0*/  LDL.LU.64 R44, [R1+0x58] ;  /* 0x00005800012c7983 */ /* 0x000f280000300a00 */
[----:B------:R-:W4:Y:S01]  /*92b0*/  LDL.LU.64 R42, [R1+0x50] ;  /* 0x00005000012a7983 */ /* 0x000f220000300a00 */
[----:B--2---:R-:W-:-:S02]  /*92c0*/  IADD3 R102, P2, PT, R18, R134, RZ ;  /* 0x0000008612667210 */ /* 0x004fc40007f5e0ff */
[----:B---3--:R-:W-:-:S03]  /*92d0*/  IADD3 R110, P4, PT, R36, R134, RZ ;  /* 0x00000086246e7210 */ /* 0x008fc60007f9e0ff */
[--C-:B------:R-:W-:Y:S02]  /*92e0*/  IMAD.X R103, R19, 0x1, R133.reuse, P2 ;  /* 0x0000000113677824 */ /* 0x100fe400010e0685 */
[----:B------:R-:W2:Y:S01]  /*92f0*/  LDL.LU.64 R18, [R1+0x48] ;  /* 0x0000480001127983 */ /* 0x000ea20000300a00 */
[-C--:B------:R-:W-:Y:S01]  /*9300*/  IADD3 R118, P5, PT, R28, R134.reuse, RZ ;  /* 0x000000861c767210 */ /* 0x080fe20007fbe0ff */
[--C-:B------:R-:W-:Y:S02]  /*9310*/  IMAD.X R111, R37, 0x1, R133.reuse, P4 ;  /* 0x00000001256f7824 */ /* 0x100fe400020e0685 */
[----:B------:R-:W3:Y:S01]  /*9320*/  LDL.LU.64 R52, [R1+0x40] ;  /* 0x0000400001347983 */ /* 0x000ee20000300a00 */
[----:B----4-:R-:W-:Y:S01]  /*9330*/  IADD3 R162, P0, PT, R26, R134, RZ ;  /* 0x000000861aa27210 */ /* 0x010fe20007f1e0ff */
[----:B------:R-:W-:Y:S02]  /*9340*/  IMAD.X R119, R29, 0x1, R133, P5 ;  /* 0x000000011d777824 */ /* 0x000fe400028e0685 */
[----:B------:R-:W4:Y:S01]  /*9350*/  LDL.LU.64 R36, [R1+0x38] ;  /* 0x0000380001247983 */ /* 0x000f220000300a00 */
[----:B------:R-:W-:-:S03]  /*9360*/  IADD3.X R163, PT, PT, R27, R133, RZ, P0, !PT ;  /* 0x000000851ba37210 */ /* 0x000fc600007fe4ff */
[----:B------:R-:W4:Y:S01]  /*9370*/  LDL.LU.64 R26, [R1+0x30] ;  /* 0x00003000011a7983 */ /* 0x000f220000300a00 */
[-C--:B------:R-:W-:Y:S02]  /*9380*/  IADD3 R192, P2, PT, R10, R134.reuse, RZ ;  /* 0x000000860ac07210 */ /* 0x080fe40007f5e0ff */
[----:B------:R-:W-:-:S03]  /*9390*/  IADD3 R196, P4, PT, R20, R134, RZ ;  /* 0x0000008614c47210 */ /* 0x000fc60007f9e0ff */
[--C-:B------:R-:W-:Y:S02]  /*93a0*/  IMAD.X R193, R11, 0x1, R133.reuse, P2 ;  /* 0x000000010bc17824 */ /* 0x100fe400010e0685 */
[----:B------:R-:W4:Y:S01]  /*93b0*/  LDL.LU.64 R10, [R1+0x28] ;  /* 0x00002800010a7983 */ /* 0x000f220000300a00 */
[-C--:B------:R-:W-:Y:S01]  /*93c0*/  IADD3 R4, P5, PT, R12, R134.reuse, RZ ;  /* 0x000000860c047210 */ /* 0x080fe20007fbe0ff */
[--C-:B------:R-:W-:Y:S02]  /*93d0*/  IMAD.X R197, R21, 0x1, R133.reuse, P4 ;  /* 0x0000000115c57824 */ /* 0x100fe400020e0685 */
[----:B------:R-:W4:Y:S02]  /*93e0*/  LDL.LU.64 R28, [R1+0x20] ;  /* 0x00002000011c7983 */ /* 0x000f240000300a00 */
[----:B------:R-:W-:Y:S02]  /*93f0*/  IMAD.X R5, R13, 0x1, R133, P5 ;  /* 0x000000010d057824 */ /* 0x000fe400028e0685 */
[----:B------:R-:W4:Y:S04]  /*9400*/  LDL.LU.64 R20, [R1+0x18] ;  /* 0x0000180001147983 */ /* 0x000f280000300a00 */
[----:B------:R-:W4:Y:S01]  /*9410*/  LDL.LU.64 R12, [R1+0x10] ;  /* 0x00001000010c7983 */ /* 0x000f220000300a00 */
[----:B------:R-:W-:-:S02]  /*9420*/  IADD3 R74, P0, PT, R76, R134, RZ ;  /* 0x000000864c4a7210 */ /* 0x000fc40007f1e0ff */
[-C--:B------:R-:W-:Y:S02]  /*9430*/  IADD3 R50, P4, PT, R60, R134.reuse, RZ ;  /* 0x000000863c327210 */ /* 0x080fe40007f9e0ff */
[----:B------:R-:W-:Y:S01]  /*9440*/  IADD3.X R75, PT, PT, R77, R133, RZ, P0, !PT ;  /* 0x000000854d4b7210 */ /* 0x000fe200007fe4ff */
[----:B------:R1:W-:Y:S01]  /*9450*/  STL.64 [R1+0x130], R4 ;  /* 0x0001300401007387 */ /* 0x0003e20000100a00 */
[-C--:B------:R-:W-:Y:S01]  /*9460*/  IADD3 R66, P2, PT, R68, R134.reuse, RZ ;  /* 0x0000008644427210 */ /* 0x080fe20007f5e0ff */
[----:B------:R-:W-:Y:S02]  /*9470*/  IMAD.X R51, R61, 0x1, R133, P4 ;  /* 0x000000013d337824 */ /* 0x000fe400020e0685 */
[----:B------:R-:W-:Y:S04]  /*9480*/  STL.64 [R1+0x110], R192 ;  /* 0x000110c001007387 */ /* 0x000fe80000100a00 */
[----:B------:R-:W-:Y:S01]  /*9490*/  STL.64 [R1+0x120], R196 ;  /* 0x000120c401007387 */ /* 0x000fe20000100a00 */
[----:B-1----:R-:W-:-:S03]  /*94a0*/  IADD3 R4, P5, PT, R34, R134, RZ ;  /* 0x0000008622047210 */ /* 0x002fc60007fbe0ff */
[----:B------:R-:W-:Y:S01]  /*94b0*/  STL.64 [R1+0x140], R74 ;  /* 0x0001404a01007387 */ /* 0x000fe20000100a00 */
[----:B------:R-:W-:-:S03]  /*94c0*/  IMAD.X R67, R69, 0x1, R133, P2 ;  /* 0x0000000145437824 */ /* 0x000fc600010e0685 */
[----:B------:R1:W-:Y:S01]  /*94d0*/  STL.64 [R1+0x160], R50 ;  /* 0x0001603201007387 */ /* 0x0003e20000100a00 */
[--C-:B------:R-:W-:Y:S01]  /*94e0*/  IMAD.X R5, R35, 0x1, R133.reuse, P5 ;  /* 0x0000000123057824 */ /* 0x100fe200028e0685 */
[-C--:B------:R-:W-:Y:S02]  /*94f0*/  IADD3 R34, P4, PT, R42, R134.reuse, RZ ;  /* 0x000000862a227210 */ /* 0x080fe40007f9e0ff */
[----:B------:R-:W-:Y:S01]  /*9500*/  STL.64 [R1+0x150], R66 ;  /* 0x0001504201007387 */ /* 0x000fe20000100a00 */
[-C--:B------:R-:W-:Y:S02]  /*9510*/  IADD3 R226, P2, PT, R44, R134.reuse, RZ ;  /* 0x000000862ce27210 */ /* 0x080fe40007f5e0ff */
[----:B-1----:R-:W-:Y:S01]  /*9520*/  IADD3 R50, P0, PT, R56, R134, RZ ;  /* 0x0000008638327210 */ /* 0x002fe20007f1e0ff */
[----:B------:R-:W-:Y:S03]  /*9530*/  STL.64 [R1+0x170], R4 ;  /* 0x0001700401007387 */ /* 0x000fe60000100a00 */
[----:B------:R-:W-:Y:S01]  /*9540*/  IADD3.X R51, PT, PT, R57, R133, RZ, P0, !PT ;  /* 0x0000008539337210 */ /* 0x000fe200007fe4ff */
[----:B------:R-:W-:-:S04]  /*9550*/  IMAD.X R35, R43, 0x1, R133, P4 ;  /* 0x000000012b237824 */ /* 0x000fc800020e0685 */
[----:B------:R1:W-:Y:S01]  /*9560*/  STL.64 [R1+0x180], R50 ;  /* 0x0001803201007387 */ /* 0x0003e20000100a00 */
[----:B------:R-:W-:-:S03]  /*9570*/  IMAD.X R227, R45, 0x1, R133, P2 ;  /* 0x000000012de37824 */ /* 0x000fc600010e0685 */
[----:B------:R-:W4:Y:S04]  /*9580*/  LDL.LU.64 R56, [R1+0x548] ;  /* 0x0005480001387983 */ /* 0x000f280000300a00 */
[----:B-1----:R-:W4:Y:S04]  /*9590*/  LDL.LU.64 R50, [R1+0x540] ;  /* 0x0005400001327983 */ /* 0x002f280000300a00 */
[----:B------:R4:W-:Y:S04]  /*95a0*/  STL.64 [R1+0x1a0], R34 ;  /* 0x0001a02201007387 */ /* 0x0009e80000100a00 */
[----:B------:R-:W4:Y:S01]  /*95b0*/  LDL.LU.64 R42, [R1+0x538] ;  /* 0x00053800012a7983 */ /* 0x000f220000300a00 */
[----:B--2---:R-:W-:-:S02]  /*95c0*/  IADD3 R4, P5, PT, R18, R134, RZ ;  /* 0x0000008612047210 */ /* 0x004fc40007fbe0ff */
[----:B---3--:R-:W-:-:S03]  /*95d0*/  IADD3 R44, P0, PT, R52, R134, RZ ;  /* 0x00000086342c7210 */ /* 0x008fc60007f1e0ff */
[--C-:B------:R-:W-:Y:S01]  /*95e0*/  IMAD.X R5, R19, 0x1, R133.reuse, P5 ;  /* 0x0000000113057824 */ /* 0x100fe200028e0685 */
[-C--:B----4-:R-:W-:Y:S02]  /*95f0*/  IADD3 R34, P2, PT, R36, R134.reuse, RZ ;  /* 0x0000008624227210 */ /* 0x090fe40007f5e0ff */
[----:B------:R-:W-:Y:S02]  /*9600*/  IADD3 R18, P4, PT, R26, R134, RZ ;  /* 0x000000861a127210 */ /* 0x000fe40007f9e0ff */
[----:B------:R-:W-:Y:S01]  /*9610*/  STL.64 [R1+0x1b0], R4 ;  /* 0x0001b00401007387 */ /* 0x000fe20000100a00 */
[----:B------:R-:W-:Y:S01]  /*9620*/  IADD3.X R45, PT, PT, R53, R133, RZ, P0, !PT ;  /* 0x00000085352d7210 */ /* 0x000fe200007fe4ff */
[--C-:B------:R-:W-:Y:S02]  /*9630*/  IMAD.X R35, R37, 0x1, R133.reuse, P2 ;  /* 0x0000000125237824 */ /* 0x100fe400010e0685 */
[----:B------:R-:W-:Y:S01]  /*9640*/  STL.64 [R1+0x190], R226 ;  /* 0x000190e201007387 */ /* 0x000fe20000100a00 */
[----:B------:R-:W-:-:S03]  /*9650*/  IMAD.X R19, R27, 0x1, R133, P4 ;  /* 0x000000011b137824 */ /* 0x000fc600020e0685 */
[----:B------:R-:W2:Y:S04]  /*9660*/  LDL.LU.64 R36, [R1+0x530] ;  /* 0x0005300001247983 */ /* 0x000ea80000300a00 */
[----:B------:R-:W-:Y:S04]  /*9670*/  STL.64 [R1+0x1c0], R44 ;  /* 0x0001c02c01007387 */ /* 0x000fe80000100a00 */
[----:B------:R1:W-:Y:S04]  /*9680*/  STL.64 [R1+0x1d0], R34 ;  /* 0x0001d02201007387 */ /* 0x0003e80000100a00 */
[----:B-1----:R-:W3:Y:S04]  /*9690*/  LDL.LU.64 R34, [R1+0x528] ;  /* 0x0005280001227983 */ /* 0x002ee80000300a00 */
[----:B------:R-:W4:Y:S04]  /*96a0*/  LDL.LU.64 R26, [R1+0x520] ;  /* 0x00052000011a7983 */ /* 0x000f280000300a00 */
[----:B------:R1:W-:Y:S04]  /*96b0*/  STL.64 [R1+0x1e0], R18 ;  /* 0x0001e01201007387 */ /* 0x0003e80000100a00 */
[----:B-1----:R-:W4:Y:S01]  /*96c0*/  LDL.LU.64 R18, [R1+0x518] ;  /* 0x0005180001127983 */ /* 0x002f220000300a00 */
[----:B------:R-:W-:-:S05]  /*96d0*/  IADD3 R4, P5, PT, R10, R134, RZ ;  /* 0x000000860a047210 */ /* 0x000fca0007fbe0ff */
[----:B------:R-:W-:Y:S01]  /*96e0*/  IMAD.X R5, R11, 0x1, R133, P5 ;  /* 0x000000010b057824 */ /* 0x000fe200028e0685 */
[----:B------:R-:W-:-:S04]  /*96f0*/  IADD3 R10, P4, PT, R12, R134, RZ ;  /* 0x000000860c0a7210 */ /* 0x000fc80007f9e0ff */
[----:B------:R-:W-:Y:S01]  /*9700*/  STL.64 [R1+0x1f0], R4 ;  /* 0x0001f00401007387 */ /* 0x000fe20000100a00 */
[----:B------:R-:W-:-:S05]  /*9710*/  IMAD.X R11, R13, 0x1, R133, P4 ;  /* 0x000000010d0b7824 */ /* 0x000fca00020e0685 */
[----:B------:R1:W-:Y:S04]  /*9720*/  STL.64 [R1+0x220], R10 ;  /* 0x0002200a01007387 */ /* 0x0003e80000100a00 */
[----:B-1----:R-:W4:Y:S01]  /*9730*/  LDL.LU.64 R10, [R1+0x510] ;  /* 0x00051000010a7983 */ /* 0x002f220000300a00 */
[-C--:B------:R-:W-:Y:S02]  /*9740*/  IADD3 R216, P0, PT, R28, R134.reuse, RZ ;  /* 0x000000861cd87210 */ /* 0x080fe40007f1e0ff */
[-C--:B------:R-:W-:Y:S01]  /*9750*/  IADD3 R4, P5, PT, R250, R134.reuse, RZ ;  /* 0x00000086fa047210 */ /* 0x080fe20007fbe0ff */
[----:B------:R-:W4:Y:S01]  /*9760*/  LDL.LU.64 R66, [R1+0x508] ;  /* 0x0005080001427983 */ /* 0x000f220000300a00 */
[----:B------:R-:W-:Y:S02]  /*9770*/  IADD3 R212, P2, PT, R20, R134, RZ ;  /* 0x0000008614d47210 */ /* 0x000fe40007f5e0ff */
[----:B------:R-:W-:Y:S01]  /*9780*/  IADD3.X R217, PT, PT, R29, R133, RZ, P0, !PT ;  /* 0x000000851dd97210 */ /* 0x000fe200007fe4ff */
[--C-:B------:R-:W-:Y:S01]  /*9790*/  IMAD.X R5, R251, 0x1, R133.reuse, P5 ;  /* 0x00000001fb057824 */ /* 0x100fe200028e0685 */
[----:B------:R-:W4:Y:S01]  /*97a0*/  LDL.LU.64 R28, [R1+0x500] ;  /* 0x00050000011c7983 */ /* 0x000f220000300a00 */
[----:B------:R-:W-:-:S03]  /*97b0*/  IMAD.X R213, R21, 0x1, R133, P2 ;  /* 0x0000000115d57824 */ /* 0x000fc600010e0685 */
[----:B------:R-:W4:Y:S04]  /*97c0*/  LDL.LU.64 R20, [R1+0x4f8] ;  /* 0x0004f80001147983 */ /* 0x000f280000300a00 */
[----:B------:R-:W-:Y:S04]  /*97d0*/  STL.64 [R1+0x200], R216 ;  /* 0x000200d801007387 */ /* 0x000fe80000100a00 */
[----:B------:R1:W-:Y:S01]  /*97e0*/  STL.64 [R1+0x230], R4 ;  /* 0x0002300401007387 */ /* 0x0003e20000100a00 */
[----:B------:R-:W-:-:S03]  /*97f0*/  IADD3 R142, P0, PT, R56, R134, RZ ;  /* 0x00000086388e7210 */ /* 0x000fc60007f1e0ff */
[----:B------:R-:W-:Y:S04]  /*9800*/  STL.64 [R1+0x210], R212 ;  /* 0x000210d401007387 */ /* 0x000fe80000100a00 */
[----:B------:R-:W4:Y:S01]  /*9810*/  LDL.LU.64 R12, [R1+0x4f0] ;  /* 0x0004f000010c7983 */ /* 0x000f220000300a00 */
[-C--:B-1----:R-:W-:Y:S01]  /*9820*/  IADD3 R4, P5, PT, R234, R134.reuse, RZ ;  /* 0x00000086ea047210 */ /* 0x082fe20007fbe0ff */
[----:B------:R-:W-:Y:S01]  /*9830*/  IMAD.X R143, R57, 0x1, R133, P0 ;  /* 0x00000001398f7824 */ /* 0x000fe200000e0685 */
[----:B------:R-:W-:Y:S01]  /*9840*/  IADD3 R146, P2, PT, R50, R134, RZ ;  /* 0x0000008632927210 */ /* 0x000fe20007f5e0ff */
[----:B------:R-:W4:Y:S01]  /*9850*/  LDL.LU.64 R60, [R1+0x4e8] ;  /* 0x0004e800013c7983 */ /* 0x000f220000300a00 */
[----:B------:R-:W-:-:S03]  /*9860*/  IADD3.X R5, PT, PT, R235, R133, RZ, P5, !PT ;  /* 0x00000085eb057210 */ /* 0x000fc60002ffe4ff */
[----:B------:R-:W4:Y:S01]  /*9870*/  LDL.LU.64 R52, [R1+0x4e0] ;  /* 0x0004e00001347983 */ /* 0x000f220000300a00 */
[----:B------:R-:W-:-:S03]  /*9880*/  IADD3 R150, P4, PT, R42, R134, RZ ;  /* 0x000000862a967210 */ /* 0x000fc60007f9e0ff */
[----:B------:R1:W-:Y:S01]  /*9890*/  STL.64 [R1+0x240], R4 ;  /* 0x0002400401007387 */ /* 0x0003e20000100a00 */
[----:B------:R-:W-:-:S03]  /*98a0*/  IMAD.X R147, R51, 0x1, R133, P2 ;  /* 0x0000000133937824 */ /* 0x000fc600010e0685 */
[----:B------:R-:W4:Y:S01]  /*98b0*/  LDL.LU.64 R44, [R1+0x4d8] ;  /* 0x0004d800012c7983 */ /* 0x000f220000300a00 */
[----:B------:R-:W-:Y:S01]  /*98c0*/  IMAD.X R151, R43, 0x1, R133, P4 ;  /* 0x000000012b977824 */ /* 0x000fe200020e0685 */
[----:B--2---:R-:W-:-:S04]  /*98d0*/  IADD3 R154, P0, PT, R36, R134, RZ ;  /* 0x00000086249a7210 */ /* 0x004fc80007f1e0ff */
[----:B------:R-:W-:Y:S02]  /*98e0*/  IADD3.X R155, PT, PT, R37, R133, RZ, P0, !PT ;  /* 0x00000085259b7210 */ /* 0x000fe400007fe4ff */
[----:B------:R-:W2:Y:S04]  /*98f0*/  LDL.LU.64 R36, [R1+0x4d0] ;  /* 0x0004d00001247983 */ /* 0x000ea80000300a00 */
[----:B------:R-:W2:Y:S04]  /*9900*/  LDL.LU.64 R56, [R1+0x4c8] ;  /* 0x0004c80001387983 */ /* 0x000ea80000300a00 */
[----:B------:R-:W2:Y:S04]  /*9910*/  LDL.LU.64 R50, [R1+0x4c0] ;  /* 0x0004c00001327983 */ /* 0x000ea80000300a00 */
[----:B------:R-:W2:Y:S01]  /*9920*/  LDL.LU.64 R42, [R1+0x4b8] ;  /* 0x0004b800012a7983 */ /* 0x000ea20000300a00 */
[----:B---3--:R-:W-:-:S02]  /*9930*/  IADD3 R158, P2, PT, R34, R134, RZ ;  /* 0x00000086229e7210 */ /* 0x008fc40007f5e0ff */
[----:B----4-:R-:W-:-:S03]  /*9940*/  IADD3 R166, P4, PT, R26, R134, RZ ;  /* 0x000000861aa67210 */ /* 0x010fc60007f9e0ff */
[--C-:B------:R-:W-:Y:S02]  /*9950*/  IMAD.X R159, R35, 0x1, R133.reuse, P2 ;  /* 0x00000001239f7824 */ /* 0x100fe400010e0685 */
[----:B------:R-:W3:Y:S01]  /*9960*/  LDL.LU.64 R34, [R1+0x4b0] ;  /* 0x0004b00001227983 */ /* 0x000ee20000300a00 */
[----:B------:R-:W-:-:S03]  /*9970*/  IMAD.X R167, R27, 0x1, R133, P4 ;  /* 0x000000011ba77824 */ /* 0x000fc600020e0685 */
[----:B------:R-:W4:Y:S01]  /*9980*/  LDL.LU.64 R26, [R1+0x4a8] ;  /* 0x0004a800011a7983 */ /* 0x000f220000300a00 */
[----:B------:R-:W-:-:S05]  /*9990*/  IADD3 R172, P5, PT, R18, R134, RZ ;  /* 0x0000008612ac7210 */ /* 0x000fca0007fbe0ff */
[----:B------:R-:W-:Y:S02]  /*99a0*/  IMAD.X R173, R19, 0x1, R133, P5 ;  /* 0x0000000113ad7824 */ /* 0x000fe400028e0685 */
[----:B------:R-:W4:Y:S01]  /*99b0*/  LDL.LU.64 R18, [R1+0x4a0] ;  /* 0x0004a00001127983 */ /* 0x000f220000300a00 */
[----:B------:R-:W-:-:S04]  /*99c0*/  IADD3 R176, P0, PT, R10, R134, RZ ;  /* 0x000000860ab07210 */ /* 0x000fc80007f1e0ff */
[----:B------:R-:W-:Y:S02]  /*99d0*/  IADD3.X R177, PT, PT, R11, R133, RZ, P0, !PT ;  /* 0x000000850bb17210 */ /* 0x000fe400007fe4ff */
[----:B------:R-:W4:Y:S04]  /*99e0*/  LDL.LU.64 R10, [R1+0x498] ;  /* 0x00049800010a7983 */ /* 0x000f280000300a00 */
[----:B------:R-:W4:Y:S01]  /*99f0*/  LDL.LU.64 R106, [R1+0x490] ;  /* 0x00049000016a7983 */ /* 0x000f220000300a00 */
[-C--:B------:R-:W-:Y:S02]  /*9a00*/  IADD3 R184, P4, PT, R28, R134.reuse, RZ ;  /* 0x000000861cb87210 */ /* 0x080fe40007f9e0ff */
[-C--:B------:R-:W-:Y:S02]  /*9a10*/  IADD3 R160, P5, PT, R20, R134.reuse, RZ ;  /* 0x0000008614a07210 */ /* 0x080fe40007fbe0ff */
[----:B------:R-:W-:Y:S01]  /*9a20*/  IADD3 R180, P2, PT, R66, R134, RZ ;  /* 0x0000008642b47210 */ /* 0x000fe20007f5e0ff */
[----:B------:R-:W-:-:S02]  /*9a30*/  IMAD.X R185, R29, 0x1, R133, P4 ;  /* 0x000000011db97824 */ /* 0x000fc400020e0685 */
[--C-:B------:R-:W-:Y:S01]  /*9a40*/  IMAD.X R161, R21, 0x1, R133.reuse, P5 ;  /* 0x0000000115a17824 */ /* 0x100fe200028e0685 */
[----:B------:R-:W4:Y:S01]  /*9a50*/  LDL.LU.64 R28, [R1+0x488] ;  /* 0x00048800011c7983 */ /* 0x000f220000300a00 */
[----:B------:R-:W-:-:S03]  /*9a60*/  IMAD.X R181, R67, 0x1, R133, P2 ;  /* 0x0000000143b57824 */ /* 0x000fc600010e0685 */
[----:B------:R-:W4:Y:S01]  /*9a70*/  LDL.LU.64 R20, [R1+0x480] ;  /* 0x0004800001147983 */ /* 0x000f220000300a00 */
[----:B------:R-:W-:-:S04]  /*9a80*/  IADD3 R124, P0, PT, R12, R134, RZ ;  /* 0x000000860c7c7210 */ /* 0x000fc80007f1e0ff */
[----:B------:R-:W-:Y:S02]  /*9a90*/  IADD3.X R125, PT, PT, R13, R133, RZ, P0, !PT ;  /* 0x000000850d7d7210 */ /* 0x000fe400007fe4ff */
[----:B------:R-:W4:Y:S01]  /*9aa0*/  LDL.LU.64 R12, [R1+0x478] ;  /* 0x00047800010c7983 */ /* 0x000f220000300a00 */
[----:B------:R-:W-:-:S03]  /*9ab0*/  IADD3 R108, P4, PT, R52, R134, RZ ;  /* 0x00000086346c7210 */ /* 0x000fc60007f9e0ff */
[----:B------:R-:W1:Y:S01]  /*9ac0*/  LDL.LU.64 R66, [R1+0x470] ;  /* 0x0004700001427983 */ /* 0x000e620000300a00 */
[-C--:B------:R-:W-:Y:S01]  /*9ad0*/  IADD3 R100, P5, PT, R44, R134.reuse, RZ ;  /* 0x000000862c647210 */ /* 0x080fe20007fbe0ff */
[--C-:B------:R-:W-:Y:S02]  /*9ae0*/  IMAD.X R109, R53, 0x1, R133.reuse, P4 ;  /* 0x00000001356d7824 */ /* 0x100fe400020e0685 */
[----:B------:R-:W4:Y:S02]  /*9af0*/  LDL.LU.64 R52, [R1+0x468] ;  /* 0x0004680001347983 */ /* 0x000f240000300a00 */
[--C-:B------:R-:W-:Y:S01]  /*9b00*/  IMAD.X R101, R45, 0x1, R133.reuse, P5 ;  /* 0x000000012d657824 */ /* 0x100fe200028e0685 */
[-C--:B------:R-:W-:Y:S01]  /*9b10*/  IADD3 R116, P2, PT, R60, R134.reuse, RZ ;  /* 0x000000863c747210 */ /* 0x080fe20007f5e0ff */
[----:B------:R-:W4:Y:S04]  /*9b20*/  LDL.LU.64 R44, [R1+0x460] ;  /* 0x00046000012c7983 */ /* 0x000f280000300a00 */
[----:B------:R-:W-:Y:S01]  /*9b30*/  IMAD.X R117, R61, 0x1, R133, P2 ;  /* 0x000000013d757824 */ /* 0x000fe200010e0685 */
[----:B--2---:R-:W-:-:S04]  /*9b40*/  IADD3 R92, P0, PT, R36, R134, RZ ;  /* 0x00000086245c7210 */ /* 0x004fc80007f1e0ff */
[----:B------:R-:W-:Y:S02]  /*9b50*/  IADD3.X R93, PT, PT, R37, R133, RZ, P0, !PT ;  /* 0x00000085255d7210 */ /* 0x000fe400007fe4ff */
[----:B------:R-:W2:Y:S04]  /*9b60*/  LDL.LU.64 R36, [R1+0x450] ;  /* 0x0004500001247983 */ /* 0x000ea80000300a00 */
[----:B------:R-:W2:Y:S04]  /*9b70*/  LDL.LU.64 R98, [R1+0x448] ;  /* 0x0004480001627983 */ /* 0x000ea80000300a00 */
[----:B------:R-:W2:Y:S04]  /*9b80*/  LDL.LU.64 R90, [R1+0x440] ;  /* 0x00044000015a7983 */ /* 0x000ea80000300a00 */
[----:B------:R-:W2:Y:S01]  /*9b90*/  LDL.LU.64 R82, [R1+0x438] ;  /* 0x0004380001527983 */ /* 0x000ea20000300a00 */
[----:B---3--:R-:W-:-:S03]  /*9ba0*/  IADD3 R60, P0, PT, R34, R134, RZ ;  /* 0x00000086223c7210 */ /* 0x008fc60007f1e0ff */
[----:B------:R-:W3:Y:S01]  /*9bb0*/  LDL.LU.64 R74, [R1+0x420] ;  /* 0x00042000014a7983 */ /* 0x000ee20000300a00 */
[----:B------:R-:W-:-:S03]  /*9bc0*/  IADD3.X R61, PT, PT, R35, R133, RZ, P0, !PT ;  /* 0x00000085233d7210 */ /* 0x000fc600007fe4ff */
[----:B------:R-:W3:Y:S04]  /*9bd0*/  LDL.LU.64 R130, [R1+0x418] ;  /* 0x0004180001827983 */ /* 0x000ee80000300a00 */
[----:B------:R-:W3:Y:S04]  /*9be0*/  LDL.LU.64 R122, [R1+0x410] ;  /* 0x00041000017a7983 */ /* 0x000ee80000300a00 */
[----:B------:R-:W3:Y:S01]  /*9bf0*/  LDL.LU.64 R114, [R1+0x408] ;  /* 0x0004080001727983 */ /* 0x000ee20000300a00 */
[----:B----4-:R-:W-:-:S04]  /*9c00*/  IADD3 R34, P0, PT, R106, R134, RZ ;  /* 0x000000866a227210 */ /* 0x010fc80007f1e0ff */
[----:B------:R-:W-:Y:S02]  /*9c10*/  IADD3.X R35, PT, PT, R107, R133, RZ, P0, !PT ;  /* 0x000000856b237210 */ /* 0x000fe400007fe4ff */
[----:B------:R-:W4:Y:S04]  /*9c20*/  LDL.LU.64 R106, [R1+0x3f0] ;  /* 0x0003f000016a7983 */ /* 0x000f280000300a00 */
[----:B------:R-:W4:Y:S01]  /*9c30*/  LDL.LU.64 R204, [R1+0x3e8] ;  /* 0x0003e80001cc7983 */ /* 0x000f220000300a00 */
[----:B------:R-:W-:-:S03]  /*9c40*/  IADD3 R68, P5, PT, R42, R134, RZ ;  /* 0x000000862a447210 */ /* 0x000fc60007fbe0ff */
[----:B------:R-:W4:Y:S04]  /*9c50*/  LDL.LU.64 R198, [R1+0x3e0] ;  /* 0x0003e00001c67983 */ /* 0x000f280000300a00 */
[----:B------:R-:W4:Y:S01]  /*9c60*/  LDL.LU.64 R194, [R1+0x3d8] ;  /* 0x0003d80001c27983 */ /* 0x000f220000300a00 */
[-C--:B------:R-:W-:Y:S01]  /*9c70*/  IADD3 R84, P2, PT, R56, R134.reuse, RZ ;  /* 0x0000008638547210 */ /* 0x080fe20007f5e0ff */
[----:B------:R-:W-:Y:S02]  /*9c80*/  IMAD.X R69, R43, 0x1, R133, P5 ;  /* 0x000000012b457824 */ /* 0x000fe400028e0685 */
[----:B------:R-:W4:Y:S01]  /*9c90*/  LDL.LU.64 R188, [R1+0x3c0] ;  /* 0x0003c00001bc7983 */ /* 0x000f220000300a00 */
[----:B------:R-:W-:-:S03]  /*9ca0*/  IADD3 R42, P5, PT, R10, R134, RZ ;  /* 0x000000860a2a7210 */ /* 0x000fc60007fbe0ff */
[----:B------:R-:W4:Y:S04]  /*9cb0*/  LDL.LU.64 R230, [R1+0x3b0] ;  /* 0x0003b00001e67983 */ /* 0x000f280000300a00 */
[----:B------:R-:W4:Y:S01]  /*9cc0*/  LDL.LU.64 R200, [R1+0x3a8] ;  /* 0x0003a80001c87983 */ /* 0x000f220000300a00 */
[----:B------:R-:W-:-:S03]  /*9cd0*/  IMAD.X R85, R57, 0x1, R133, P2 ;  /* 0x0000000139557824 */ /* 0x000fc600010e0685 */
[----:B------:R-:W4:Y:S01]  /*9ce0*/  LDL.LU.64 R190, [R1+0x3a0] ;  /* 0x0003a00001be7983 */ /* 0x000f220000300a00 */
[-C--:B------:R-:W-:Y:S01]  /*9cf0*/  IADD3 R56, P2, PT, R26, R134.reuse, RZ ;  /* 0x000000861a387210 */ /* 0x080fe20007f5e0ff */
[--C-:B------:R-:W-:Y:S01]  /*9d00*/  IMAD.X R43, R11, 0x1, R133.reuse, P5 ;  /* 0x000000010b2b7824 */ /* 0x100fe200028e0685 */
[-C--:B------:R-:W-:Y:S01]  /*9d10*/  IADD3 R10, P5, PT, R12, R134.reuse, RZ ;  /* 0x000000860c0a7210 */ /* 0x080fe20007fbe0ff */
[----:B------:R-:W4:Y:S01]  /*9d20*/  LDL.LU.64 R202, [R1+0x388] ;  /* 0x0003880001ca7983 */ /* 0x000f220000300a00 */
[-C--:B-1----:R-:W-:Y:S01]  /*9d30*/  IADD3 R4, P0, PT, R66, R134.reuse, RZ ;  /* 0x0000008642047210 */ /* 0x082fe20007f1e0ff */
[--C-:B------:R-:W-:Y:S01]  /*9d40*/  IMAD.X R57, R27, 0x1, R133.reuse, P2 ;  /* 0x000000011b397824 */ /* 0x100fe200010e0685 */
[----:B------:R-:W-:Y:S01]  /*9d50*/  IADD3 R26, P2, PT, R28, R134, RZ ;  /* 0x000000861c1a7210 */ /* 0x000fe20007f5e0ff */
[--C-:B------:R-:W-:Y:S01]  /*9d60*/  IMAD.X R11, R13, 0x1, R133.reuse, P5 ;  /* 0x000000010d0b7824 */ /* 0x100fe200028e0685 */
[----:B------:R-:W-:Y:S01]  /*9d70*/  IADD3.X R5, PT, PT, R67, R133, RZ, P0, !PT ;  /* 0x0000008543057210 */ /* 0x000fe200007fe4ff */
[----:B------:R-:W4:Y:S02]  /*9d80*/  LDL.LU.64 R224, [R1+0x378] ;  /* 0x0003780001e07983 */ /* 0x000f240000300a00 */
[----:B------:R-:W-:-:S02]  /*9d90*/  IMAD.X R27, R29, 0x1, R133, P2 ;  /* 0x000000011d1b7824 */ /* 0x000fc400010e0685 */
[----:B------:R-:W4:Y:S04]  /*9da0*/  LDL.LU.64 R208, [R1+0x370] ;  /* 0x0003700001d07983 */ /* 0x000f280000300a00 */
[----:B------:R-:W4:Y:S04]  /*9db0*/  LDL.LU.64 R206, [R1+0x350] ;  /* 0x0003500001ce7983 */ /* 0x000f280000300a00 */
[----:B------:R-:W4:Y:S04]  /*9dc0*/  LDL.LU.64 R186, [R1+0x340] ;  /* 0x0003400001ba7983 */ /* 0x000f280000300a00 */
[----:B------:R-:W4:Y:S01]  /*9dd0*/  LDL.LU.64 R250, [R1+0x338] ;  /* 0x0003380001fa7983 */ /* 0x000f220000300a00 */
[----:B--2---:R-:W-:-:S02]  /*9de0*/  IADD3 R28, P5, PT, R36, R134, RZ ;  /* 0x00000086241c7210 */ /* 0x004fc40007fbe0ff */
[----:B------:R-:W-:-:S03]  /*9df0*/  IADD3 R36, P0, PT, R98, R134, RZ ;  /* 0x0000008662247210 */ /* 0x000fc60007f1e0ff */
[----:B------:R-:W-:Y:S01]  /*9e00*/  IMAD.X R29, R37, 0x1, R133, P5 ;  /* 0x00000001251d7824 */ /* 0x000fe200028e0685 */
[----:B------:R-:W-:Y:S02]  /*9e10*/  IADD3.X R37, PT, PT, R99, R133, RZ, P0, !PT ;  /* 0x0000008563257210 */ /* 0x000fe400007fe4ff */
[-C--:B---3--:R-:W-:Y:S02]  /*9e20*/  IADD3 R66, P5, PT, R74, R134.reuse, RZ ;  /* 0x000000864a427210 */ /* 0x088fe40007fbe0ff */
[----:B------:R-:W-:-:S03]  /*9e30*/  IADD3 R74, P0, PT, R130, R134, RZ ;  /* 0x00000086824a7210 */ /* 0x000fc60007f1e0ff */
[----:B------:R-:W-:Y:S01]  /*9e40*/  IMAD.X R67, R75, 0x1, R133, P5 ;  /* 0x000000014b437824 */ /* 0x000fe200028e0685 */
[----:B------:R-:W-:Y:S02]  /*9e50*/  IADD3.X R75, PT, PT, R131, R133, RZ, P0, !PT ;  /* 0x00000085834b7210 */ /* 0x000fe400007fe4ff */
[-C--:B----4-:R-:W-:Y:S02]  /*9e60*/  IADD3 R98, P5, PT, R106, R134.reuse, RZ ;  /* 0x000000866a627210 */ /* 0x090fe40007fbe0ff */
[----:B------:R-:W-:-:S03]  /*9e70*/  IADD3 R106, P0, PT, R204, R134, RZ ;  /* 0x00000086cc6a7210 */ /* 0x000fc60007f1e0ff */
[--C-:B------:R-:W-:Y:S01]  /*9e80*/  IMAD.X R99, R107, 0x1, R133.reuse, P5 ;  /* 0x000000016b637824 */ /* 0x100fe200028e0685 */
[----:B------:R-:W-:Y:S02]  /*9e90*/  IADD3.X R107, PT, PT, R205, R133, RZ, P0, !PT ;  /* 0x00000085cd6b7210 */ /* 0x000fe400007fe4ff */
[----:B------:R-:W2:Y:S01]  /*9ea0*/  LDL.LU.64 R204, [R1+0x330] ;  /* 0x0003300001cc7983 */ /* 0x000ea20000300a00 */
[-C--:B------:R-:W-:Y:S02]  /*9eb0*/  IADD3 R76, P4, PT, R50, R134.reuse, RZ ;  /* 0x00000086324c7210 */ /* 0x080fe40007f9e0ff */
[-C--:B------:R-:W-:Y:S01]  /*9ec0*/  IADD3 R12, P2, PT, R52, R134.reuse, RZ ;  /* 0x00000086340c7210 */ /* 0x080fe20007f5e0ff */
[----:B------:R-:W3:Y:S02]  /*9ed0*/  LDL.LU.64 R220, [R1+0x328] ;  /* 0x0003280001dc7983 */ /* 0x000ee40000300a00 */
[--C-:B------:R-:W-:Y:S01]  /*9ee0*/  IMAD.X R77, R51, 0x1, R133.reuse, P4 ;  /* 0x00000001334d7824 */ /* 0x100fe200020e0685 */
[-C--:B------:R-:W-:Y:S01]  /*9ef0*/  IADD3 R50, P4, PT, R18, R134.reuse, RZ ;  /* 0x0000008612327210 */ /* 0x080fe20007f9e0ff */
[--C-:B------:R-:W-:Y:S01]  /*9f00*/  IMAD.X R13, R53, 0x1, R133.reuse, P2 ;  /* 0x00000001350d7824 */ /* 0x100fe200010e0685 */
[-C--:B------:R-:W-:Y:S01]  /*9f10*/  IADD3 R130, P5, PT, R188, R134.reuse, RZ ;  /* 0x00000086bc827210 */ /* 0x080fe20007fbe0ff */
[----:B------:R-:W4:Y:S02]  /*9f20*/  LDL.LU.64 R222, [R1+0x308] ;  /* 0x0003080001de7983 */ /* 0x000f240000300a00 */
[----:B------:R-:W-:Y:S01]  /*9f30*/  IMAD.X R51, R19, 0x1, R133, P4 ;  /* 0x0000000113337824 */ /* 0x000fe200020e0685 */
[----:B------:R-:W-:-:S05]  /*9f40*/  IADD3 R18, P4, PT, R20, R134, RZ ;  /* 0x0000008614127210 */ /* 0x000fca0007f9e0ff */
[----:B------:R-:W-:Y:S01]  /*9f50*/  IMAD.X R19, R21, 0x1, R133, P4 ;  /* 0x0000000115137824 */ /* 0x000fe200020e0685 */
[-C--:B------:R-:W-:Y:S02]  /*9f60*/  IADD3 R20, P4, PT, R44, R134.reuse, RZ ;  /* 0x000000862c147210 */ /* 0x080fe40007f9e0ff */
[----:B------:R-:W-:-:S03]  /*9f70*/  IADD3 R44, P2, PT, R90, R134, RZ ;  /* 0x000000865a2c7210 */ /* 0x000fc60007f5e0ff */
[--C-:B------:R-:W-:Y:S01]  /*9f80*/  IMAD.X R21, R45, 0x1, R133.reuse, P4 ;  /* 0x000000012d157824 */ /* 0x100fe200020e0685 */
[-C--:B------:R-:W-:Y:S01]  /*9f90*/  IADD3 R52, P4, PT, R82, R134.reuse, RZ ;  /* 0x0000008652347210 */ /* 0x080fe20007f9e0ff */
[----:B------:R-:W-:Y:S01]  /*9fa0*/  IMAD.X R45, R91, 0x1, R133, P2 ;  /* 0x000000015b2d7824 */ /* 0x000fe200010e0685 */
        /* <DEDUP_REMOVED lines=11> */
[--C-:B------:R-:W-:Y:S01]  /*a060*/  IMAD.X R131, R189, 0x1, R133.reuse, P5 ;  /* 0x00000001bd837824 */ /* 0x100fe200028e0685 */
[-C--:B------:R-:W-:Y:S02]  /*a070*/  IADD3 R198, P2, PT, R200, R134.reuse, RZ ;  /* 0x00000086c8c67210 */ /* 0x080fe40007f5e0ff */
[----:B------:R-:W-:Y:S01]  /*a080*/  IADD3 R136, P5, PT, R202, R134, RZ ;  /* 0x00000086ca887210 */ /* 0x000fe20007fbe0ff */
[--C-:B------:R-:W-:Y:S01]  /*a090*/  IMAD.X R189, R191, 0x1, R133.reuse, P4 ;  /* 0x00000001bfbd7824 */ /* 0x100fe200020e0685 */
[----:B------:R-:W-:Y:S01]  /*a0a0*/  IADD3.X R195, PT, PT, R231, R133, RZ, P0, !PT ;  /* 0x00000085e7c37210 */ /* 0x000fe200007fe4ff */
[--C-:B------:R-:W-:Y:S01]  /*a0b0*/  IMAD.X R199, R201, 0x1, R133.reuse, P2 ;  /* 0x00000001c9c77824 */ /* 0x100fe200010e0685 */
[----:B------:R-:W3:Y:S01]  /*a0c0*/  LDL.LU.64 R230, [R1+0x300] ;  /* 0x0003000001e67983 */ /* 0x000ee20000300a00 */
[----:B------:R-:W-:-:S03]  /*a0d0*/  IMAD.X R137, R203, 0x1, R133, P5 ;  /* 0x00000001cb897824 */ /* 0x000fc600028e0685 */
[----:B------:R-:W3:Y:S04]  /*a0e0*/  LDL.LU.64 R200, [R1+0x2f8] ;  /* 0x0002f80001c87983 */ /* 0x000ee80000300a00 */
[----:B------:R-:W3:Y:S04]  /*a0f0*/  LDL.LU.64 R190, [R1+0x2e8] ;  /* 0x0002e80001be7983 */ /* 0x000ee80000300a00 */
[----:B------:R1:W-:Y:S01]  /*a100*/  STL.64 [R1+0x138], R188 ;  /* 0x000138bc01007387 */ /* 0x0003e20000100a00 */
[-C--:B------:R-:W-:Y:S02]  /*a110*/  IADD3 R214, P0, PT, R224, R134.reuse, RZ ;  /* 0x00000086e0d67210 */ /* 0x080fe40007f1e0ff */
[----:B------:R-:W-:Y:S01]  /*a120*/  IADD3 R202, P4, PT, R206, R134, RZ ;  /* 0x00000086ceca7210 */ /* 0x000fe20007f9e0ff */
[----:B-1----:R-:W3:Y:S04]  /*a130*/  LDL.LU.64 R188, [R1+0x2d0] ;  /* 0x0002d00001bc7983 */ /* 0x002ee80000300a00 */
[----:B------:R-:W-:Y:S04]  /*a140*/  STL.64 [R1+0x118], R194 ;  /* 0x000118c201007387 */ /* 0x000fe80000100a00 */
[----:B------:R-:W-:Y:S04]  /*a150*/  STL.64 [R1+0x128], R198 ;  /* 0x000128c601007387 */ /* 0x000fe80000100a00 */
[----:B------:R1:W-:Y:S01]  /*a160*/  STL.64 [R1+0x148], R136 ;  /* 0x0001488801007387 */ /* 0x0003e20000100a00 */
[----:B------:R-:W-:Y:S01]  /*a170*/  IADD3.X R215, PT, PT, R225, R133, RZ, P0, !PT ;  /* 0x00000085e1d77210 */ /* 0x000fe200007fe4ff */
[----:B------:R-:W-:-:S02]  /*a180*/  IMAD.X R203, R207, 0x1, R133, P4 ;  /* 0x00000001cfcb7824 */ /* 0x000fc400020e0685 */
[----:B------:R-:W3:Y:S01]  /*a190*/  LDL.LU.64 R224, [R1+0x108] ;  /* 0x0001080001e07983 */ /* 0x000ee20000300a00 */
[----:B-1----:R-:W-:-:S05]  /*a1a0*/  IADD3 R136, P2, PT, R208, R134, RZ ;  /* 0x00000086d0887210 */ /* 0x002fca0007f5e0ff */
[--C-:B------:R-:W-:Y:S01]  /*a1b0*/  IMAD.X R137, R209, 0x1, R133.reuse, P2 ;  /* 0x00000001d1897824 */ /* 0x100fe200010e0685 */
[-C--:B------:R-:W-:Y:S02]  /*a1c0*/  IADD3 R234, P5, PT, R186, R134.reuse, RZ ;  /* 0x00000086baea7210 */ /* 0x080fe40007fbe0ff */
[-C--:B------:R-:W-:Y:S01]  /*a1d0*/  IADD3 R218, P0, PT, R250, R134.reuse, RZ ;  /* 0x00000086fada7210 */ /* 0x080fe20007f1e0ff */
[----:B------:R-:W1:Y:S01]  /*a1e0*/  LDC R186, c[0x0][0x3a0] ;  /* 0x0000e800ffba7b82 */ /* 0x000e620000000800 */
[----:B------:R1:W-:Y:S04]  /*a1f0*/  STL.64 [R1+0x168], R136 ;  /* 0x0001688801007387 */ /* 0x0003e80000100a00 */
[----:B------:R-:W-:Y:S01]  /*a200*/  STL.64 [R1+0x158], R214 ;  /* 0x000158d601007387 */ /* 0x000fe20000100a00 */
[----:B------:R-:W-:Y:S01]  /*a210*/  IMAD.X R235, R187, 0x1, R133, P5 ;  /* 0x00000001bbeb7824 */ /* 0x000fe200028e0685 */
[----:B------:R-:W-:Y:S01]  /*a220*/  IADD3.X R219, PT, PT, R251, R133, RZ, P0, !PT ;  /* 0x00000085fbdb7210 */ /* 0x000fe200007fe4ff */
[----:B------:R-:W2:Y:S01]  /*a230*/  LDC R187, c[0x0][0x3a0] ;  /* 0x0000e800ffbb7b82 */ /* 0x000ea20000000800 */
[----:B-1----:R-:W3:Y:S04]  /*a240*/  LDL.LU.64 R136, [R1+0x100] ;  /* 0x0001000001887983 */ /* 0x002ee80000300a00 */
[----:B------:R-:W3:Y:S04]  /*a250*/  LDL.LU.64 R208, [R1+0xf8] ;  /* 0x0000f80001d07983 */ /* 0x000ee80000300a00 */
[----:B------:R2:W-:Y:S04]  /*a260*/  STL.64 [R1+0x178], R202 ;  /* 0x000178ca01007387 */ /* 0x0005e80000100a00 */
[----:B------:R-:W-:Y:S01]  /*a270*/  STL.64 [R1+0x188], R234 ;  /* 0x000188ea01007387 */ /* 0x000fe20000100a00 */
[----:B--2---:R-:W-:-:S05]  /*a280*/  IADD3 R202, P2, PT, R204, R134, RZ ;  /* 0x00000086ccca7210 */ /* 0x004fca0007f5e0ff */
[----:B------:R-:W-:Y:S02]  /*a290*/  IMAD.X R203, R205, 0x1, R133, P2 ;  /* 0x00000001cdcb7824 */ /* 0x000fe400010e0685 */
[----:B------:R-:W2:Y:S04]  /*a2a0*/  LDL.LU.64 R204, [R1+0x248] ;  /* 0x0002480001cc7983 */ /* 0x000ea80000300a00 */
[----:B------:R1:W-:Y:S04]  /*a2b0*/  STL.64 [R1+0x1a8], R202 ;  /* 0x0001a8ca01007387 */ /* 0x0003e80000100a00 */
[----:B-1----:R-:W2:Y:S01]  /*a2c0*/  LDL.LU.64 R202, [R1+0xf0] ;  /* 0x0000f00001ca7983 */ /* 0x002ea20000300a00 */
[----:B----4-:R-:W-:-:S02]  /*a2d0*/  IADD3 R206, P5, PT, R222, R134, RZ ;  /* 0x00000086dece7210 */ /* 0x010fc40007fbe0ff */
[----:B---3--:R-:W-:-:S03]  /*a2e0*/  IADD3 R214, P4, PT, R220, R134, RZ ;  /* 0x00000086dcd67210 */ /* 0x008fc60007f9e0ff */
[--C-:B------:R-:W-:Y:S01]  /*a2f0*/  IMAD.X R207, R223, 0x1, R133.reuse, P5 ;  /* 0x00000001dfcf7824 */ /* 0x100fe200028e0685 */
[----:B------:R-:W-:Y:S01]  /*a300*/  STL.64 [R1+0x198], R218 ;  /* 0x000198da01007387 */ /* 0x000fe20000100a00 */
[----:B------:R-:W-:-:S03]  /*a310*/  IMAD.X R215, R221, 0x1, R133, P4 ;  /* 0x00000001ddd77824 */ /* 0x000fc600020e0685 */
[----:B------:R1:W-:Y:S04]  /*a320*/  STL.64 [R1+0x1c8], R206 ;  /* 0x0001c8ce01007387 */ /* 0x0003e80000100a00 */
[----:B------:R3:W-:Y:S01]  /*a330*/  STL.64 [R1+0x1b8], R214 ;  /* 0x0001b8d601007387 */ /* 0x0007e20000100a00 */
[-C--:B-1----:R-:W-:Y:S02]  /*a340*/  IADD3 R206, P0, PT, R230, R134.reuse, RZ ;  /* 0x00000086e6ce7210 */ /* 0x082fe40007f1e0ff */
[-C--:B------:R-:W-:Y:S02]  /*a350*/  IADD3 R250, P2, PT, R200, R134.reuse, RZ ;  /* 0x00000086c8fa7210 */ /* 0x080fe40007f5e0ff */
[----:B------:R-:W-:Y:S02]  /*a360*/  IADD3.X R207, PT, PT, R231, R133, RZ, P0, !PT ;  /* 0x00000085e7cf7210 */ /* 0x000fe400007fe4ff */
[----:B------:R-:W-:Y:S01]  /*a370*/  IADD3 R220, P4, PT, R190, R134, RZ ;  /* 0x00000086bedc7210 */ /* 0x000fe20007f9e0ff */
[--C-:B------:R-:W-:Y:S01]  /*a380*/  IMAD.X R251, R201, 0x1, R133.reuse, P2 ;  /* 0x00000001c9fb7824 */ /* 0x100fe200010e0685 */
[----:B------:R-:W1:Y:S01]  /*a390*/  LDC R231, c[0x0][0x3a0] ;  /* 0x0000e800ffe77b82 */ /* 0x000e620000000800 */
[----:B------:R-:W-:Y:S02]  /*a3a0*/  STL.64 [R1+0x1d8], R206 ;  /* 0x0001d8ce01007387 */ /* 0x000fe40000100a00 */
[----:B------:R-:W-:-:S02]  /*a3b0*/  IMAD.X R221, R191, 0x1, R133, P4 ;  /* 0x00000001bfdd7824 */ /* 0x000fc400020e0685 */
[----:B------:R-:W-:Y:S03]  /*a3c0*/  STL.64 [R1+0x1e8], R250 ;  /* 0x0001e8fa01007387 */ /* 0x000fe60000100a00 */
[----:B------:R-:W4:Y:S01]  /*a3d0*/  LDC R190, c[0x0][0x3a0] ;  /* 0x0000e800ffbe7b82 */ /* 0x000f220000000800 */
[-C--:B---3--:R-:W-:Y:S01]  /*a3e0*/  IADD3 R214, P5, PT, R188, R134.reuse, RZ ;  /* 0x00000086bcd67210 */ /* 0x088fe20007fbe0ff */
[----:B------:R-:W-:Y:S04]  /*a3f0*/  STL.64 [R1+0x1f8], R220 ;  /* 0x0001f8dc01007387 */ /* 0x000fe80000100a00 */
[----:B------:R-:W-:Y:S02]  /*a400*/  IMAD.X R215, R189, 0x1, R133, P5 ;  /* 0x00000001bdd77824 */ /* 0x000fe400028e0685 */
[----:B------:R-:W3:Y:S01]  /*a410*/  LDC R189, c[0x0][0x3a0] ;  /* 0x0000e800ffbd7b82 */ /* 0x000ee20000000800 */
[----:B------:R-:W-:-:S02]  /*a420*/  IADD3 R222, P0, PT, R224, R134, RZ ;  /* 0x00000086e0de7210 */ /* 0x000fc40007f1e0ff */
[----:B------:R-:W-:Y:S02]  /*a430*/  STL.64 [R1+0x208], R214 ;  /* 0x000208d601007387 */ /* 0x000fe40000100a00 */
[----:B------:R-:W-:Y:S02]  /*a440*/  IADD3.X R223, PT, PT, R225, R133, RZ, P0, !PT ;  /* 0x00000085e1df7210 */ /* 0x000fe400007fe4ff */
[----:B------:R1:W5:Y:S04]  /*a450*/  LDL.LU.64 R224, [R1+0x570] ;  /* 0x0005700001e07983 */ /* 0x0003680000300a00 */
[----:B------:R1:W-:Y:S04]  /*a460*/  STL.64 [R1+0x218], R222 ;  /* 0x000218de01007387 */ /* 0x0003e80000100a00 */
[----:B-1----:R1:W5:Y:S01]  /*a470*/  LDL.LU.64 R222, [R1+0x568] ;  /* 0x0005680001de7983 */ /* 0x0023620000300a00 */
[----:B------:R-:W-:-:S02]  /*a480*/  IADD3 R206, P2, PT, R136, R134, RZ ;  /* 0x0000008688ce7210 */ /* 0x000fc40007f5e0ff */
[----:B------:R-:W-:-:S03]  /*a490*/  IADD3 R200, P4, PT, R208, R134, RZ ;  /* 0x00000086d0c87210 */ /* 0x000fc60007f9e0ff */
[--C-:B------:R-:W-:Y:S02]  /*a4a0*/  IMAD.X R207, R137, 0x1, R133.reuse, P2 ;  /* 0x0000000189cf7824 */ /* 0x100fe400010e0685 */
[----:B------:R1:W5:Y:S01]  /*a4b0*/  LDL.LU.64 R136, [R1+0x560] ;  /* 0x0005600001887983 */ /* 0x0003620000300a00 */
[----:B------:R-:W-:-:S03]  /*a4c0*/  IMAD.X R201, R209, 0x1, R133, P4 ;  /* 0x00000001d1c97824 */ /* 0x000fc600020e0685 */
[----:B------:R1:W-:Y:S04]  /*a4d0*/  STL.64 [R1+0x228], R206 ;  /* 0x000228ce01007387 */ /* 0x0003e80000100a00 */
[----:B------:R2:W-:Y:S01]  /*a4e0*/  STL.64 [R1+0x238], R200 ;  /* 0x000238c801007387 */ /* 0x0005e20000100a00 */
[----:B------:R-:W-:Y:S01]  /*a4f0*/  ISETP.NE.U32.AND P0, PT, RZ, UR12, PT ;  /* 0x0000000cff007c0c */ /* 0x000fe2000bf05070 */
[----:B-1----:R-:W-:-:S05]  /*a500*/  VIADD R206, R231, 0x3f ;  /* 0x0000003fe7ce7836 */ /* 0x002fca0000000000 */
[----:B------:R-:W-:Y:S01]  /*a510*/  ISETP.LT.OR P4, PT, R206, 0x40, P0 ;  /* 0x00000040ce00780c */ /* 0x000fe20000781670 */
[----:B------:R-:W-:Y:S01]  /*a520*/  UIADD3 UR12, UPT, UPT, UR10, 0x80, URZ ;  /* 0x000000800a0c7890 */ /* 0x000fe2000fffe0ff */
[----:B------:R-:W-:-:S04]  /*a530*/  IADD3 R186, PT, PT, R186, -0x82, RZ ;  /* 0xffffff7ebaba7810 */ /* 0x000fc80007ffe0ff */
[----:B------:R-:W-:Y:S02]  /*a540*/  ISETP.GE.U32.AND P2, PT, R186, 0x7fffff3f, PT ;  /* 0x7fffff3fba00780c */ /* 0x000fe40003f46070 */
[----:B--2---:R-:W-:-:S05]  /*a550*/  IADD3 R208, P6, PT, R204, R3, RZ ;  /* 0x00000003ccd07210 */ /* 0x004fca0007fde0ff */
[----:B------:R-:W-:Y:S01]  /*a560*/  IMAD.X R209, R205, 0x1, R132, P6 ;  /* 0x00000001cdd17824 */ /* 0x000fe200030e0684 */
[----:B------:R-:W-:-:S04]  /*a570*/  IADD3 R200, P5, PT, R202, R134, RZ ;  /* 0x00000086cac87210 */ /* 0x000fc80007fbe0ff */
[----:B------:R1:W-:Y:S01]  /*a580*/  STL.64 [R1+0x340], R208 ;  /* 0x000340d001007387 */ /* 0x0003e20000100a00 */
[----:B------:R-:W-:-:S05]  /*a590*/  IMAD.X R201, R203, 0x1, R133, P5 ;  /* 0x00000001cbc97824 */ /* 0x000fca00028e0685 */
[----:B------:R1:W-:Y:S01]  /*a5a0*/  STL.64 [R1+0x248], R200 ;  /* 0x000248c801007387 */ /* 0x0003e20000100a00 */
[----:B---34-:R-:W-:Y:S05]  /*a5b0*/  @P4 BRA `(.L_x_7) ;  /* 0x0000000400544947 */ /* 0x018fea0003800000 */
[----:B------:R-:W-:Y:S01]  /*a5c0*/  UIADD3 UR34, UPT, UPT, UR9, 0x20000, URZ ;  /* 0x0002000009227890 */ /* 0x000fe2000fffe0ff */
[----:B------:R-:W-:Y:S01]  /*a5d0*/  UMOV UR37, URZ ;  /* 0x000000ff00257c82 */ /* 0x000fe20008000000 */
[----:B------:R-:W-:Y:S02]  /*a5e0*/  UIADD3 UR56, UPT, UPT, UR10, 0x88, URZ ;  /* 0x000000880a387890 */ /* 0x000fe4000fffe0ff */
[----:B------:R-:W-:Y:S02]  /*a5f0*/  USHF.R.U32.HI UR36, URZ, 0x4, UR34 ;  /* 0x00000004ff247899 */ /* 0x000fe40008011622 */
[----:B------:R-:W-:Y:S02]  /*a600*/  UIADD3 UR75, UPT, UPT, UR10, 0x90, URZ ;  /* 0x000000900a4b7890 */ /* 0x000fe4000fffe0ff */
[----:B------:R-:W-:Y:S01]  /*a610*/  USGXT.U32 UR36, UR36, 0xe ;  /* 0x0000000e2424789a */ /* 0x000fe20008000000 */
[----:B------:R-:W-:Y:S01]  /*a620*/  UMOV UR64, 0x0 ;  /* 0x0000000000407882 */ /* 0x000fe20000000000 */
[----:B------:R-:W-:-:S02]  /*a630*/  UMOV UR65, 0x8100910 ;  /* 0x0810091000417882 */ /* 0x000fc40000000000 */
[----:B------:R-:W-:Y:S02]  /*a640*/  UIADD3 UR40, UP1, UPT, UR36, 0x2, URZ ;  /* 0x0000000224287890 */ /* 0x000fe4000ff3e0ff */
[----:B------:R-:W-:Y:S02]  /*a650*/  UIADD3 UR13, UPT, UPT, UR10, 0x98, URZ ;  /* 0x000000980a0d7890 */ /* 0x000fe4000fffe0ff */
[----:B------:R-:W-:Y:S01]  /*a660*/  UIADD3.X UR41, UPT, UPT, UR37, 0x40004040, URZ, UP1, !UPT ;  /* 0x4000404025297890 */ /* 0x000fe20008ffe4ff */
[----:B------:R-:W-:Y:S02]  /*a670*/  UMOV UR62, 0x0 ;  /* 0x00000000003e7882 */ /* 0x000fe40000000000 */
[----:B------:R-:W-:Y:S01]  /*a680*/  UMOV UR37, 0x40004040 ;  /* 0x4000404000257882 */ /* 0x000fe20000000000 */
[----:B------:R-:W-:Y:S01]  /*a690*/  UIADD3.64 UR46, UPT, UPT, UR40, 0x2, URZ ;  /* 0x00000002282e7897 */ /* 0x000fe2000fffe0ff */
[----:B------:R-:W-:Y:S01]  /*a6a0*/  UTCHMMA tmem[UR12], gdesc[UR36], tmem[UR10], tmem[UR64], idesc[UR65], !UPT ;  /* 0x00ff40240c0079ea */ /* 0x000fe2000f80000a */
[----:B------:R-:W-:Y:S01]  /*a6b0*/  UIADD3.64 UR48, UPT, UPT, UR40, 0x4, URZ ;  /* 0x0000000428307897 */ /* 0x000fe2000fffe0ff */
[----:B------:R-:W-:Y:S01]  /*a6c0*/  UMOV UR63, 0x8100910 ;  /* 0x08100910003f7882 */ /* 0x000fe20000000000 */
[----:B------:R-:W-:-:S02]  /*a6d0*/  UIADD3 UR8, UPT, UPT, UR10, 0xa0, URZ ;  /* 0x000000a00a087890 */ /* 0x000fc4000fffe0ff */
[----:B------:R2:W-:Y:S01]  /*a6e0*/  UTCHMMA tmem[UR56], gdesc[UR40], tmem[UR10], tmem[UR62], idesc[UR63], UPT ;  /* 0x00ff3e28380079ea */ /* 0x0005e2000b80000a */
[----:B------:R-:W-:Y:S02]  /*a6f0*/  UIADD3.64 UR50, UPT, UPT, UR40, 0x1fe, URZ ;  /* 0x000001fe28327897 */ /* 0x000fe4000fffe0ff */
[----:B------:R-:W-:Y:S02]  /*a700*/  UIADD3 UR14, UPT, UPT, UR10, 0xa8, URZ ;  /* 0x000000a80a0e7890 */ /* 0x000fe4000fffe0ff */
[----:B------:R-:W-:Y:S02]  /*a710*/  UIADD3.64 UR52, UPT, UPT, UR40, 0x200, URZ ;  /* 0x0000020028347897 */ /* 0x000fe4000fffe0ff */
[----:B------:R-:W-:Y:S02]  /*a720*/  UIADD3 UR15, UPT, UPT, UR10, 0xb0, URZ ;  /* 0x000000b00a0f7890 */ /* 0x000fe4000fffe0ff */
[----:B------:R-:W-:Y:S02]  /*a730*/  UIADD3.64 UR54, UPT, UPT, UR40, 0x202, URZ ;  /* 0x0000020228367897 */ /* 0x000fe4000fffe0ff */
[----:B------:R-:W-:-:S02]  /*a740*/  UIADD3 UR16, UPT, UPT, UR10, 0xb8, URZ ;  /* 0x000000b80a107890 */ /* 0x000fc4000fffe0ff */
[----:B--2---:R-:W-:Y:S02]  /*a750*/  UIADD3.64 UR56, UPT, UPT, UR40, 0x204, URZ ;  /* 0x0000020428387897 */ /* 0x004fe4000fffe0ff */
[----:B------:R-:W-:Y:S02]  /*a760*/  UIADD3 UR17, UPT, UPT, UR10, 0x40, URZ ;  /* 0x000000400a117890 */ /* 0x000fe4000fffe0ff */
[----:B------:R-:W-:Y:S01]  /*a770*/  UIADD3 UR18, UPT, UPT, UR10, 0xc0, URZ ;  /* 0x000000c00a127890 */ /* 0x000fe2000fffe0ff */
[----:B------:R-:W-:Y:S01]  /*a780*/  UMOV UR6, 0x0 ;  /* 0x0000000000067882 */ /* 0x000fe20000000000 */
[----:B------:R-:W-:Y:S01]  /*a790*/  UMOV UR7, 0x8100910 ;  /* 0x0810091000077882 */ /* 0x000fe20000000000 */
[----:B------:R-:W-:Y:S02]  /*a7a0*/  UIADD3 UR19, UPT, UPT, UR10, 0x40, URZ ;  /* 0x000000400a137890 */ /* 0x000fe4000fffe0ff */
[----:B------:R2:W-:Y:S01]  /*a7b0*/  UTCHMMA tmem[UR75], gdesc[UR46], tmem[UR10], tmem[UR6], idesc[UR7], UPT ;  /* 0x00ff062e4b0079ea */ /* 0x0005e2000b80000a */
[----:B------:R-:W-:-:S02]  /*a7c0*/  UIADD3 UR20, UPT, UPT, UR10, 0xc8, URZ ;  /* 0x000000c80a147890 */ /* 0x000fc4000fffe0ff */
[----:B------:R3:W-:Y:S01]  /*a7d0*/  UTCHMMA tmem[UR13], gdesc[UR48], tmem[UR10], tmem[UR62], idesc[UR63], UPT ;  /* 0x00ff3e300d0079ea */ /* 0x0007e2000b80000a */
[----:B------:R-:W-:Y:S02]  /*a7e0*/  UIADD3 UR21, UPT, UPT, UR10, 0x40, URZ ;  /* 0x000000400a157890 */ /* 0x000fe4000fffe0ff */
[----:B------:R3:W-:Y:S01]  /*a7f0*/  UTCHMMA tmem[UR8], gdesc[UR50], tmem[UR10], tmem[UR64], idesc[UR65], UPT ;  /* 0x00ff4032080079ea */ /* 0x0007e2000b80000a */
[----:B------:R-:W-:Y:S02]  /*a800*/  UIADD3 UR60, UPT, UPT, UR10, 0xd0, URZ ;  /* 0x000000d00a3c7890 */ /* 0x000fe4000fffe0ff */
[----:B------:R-:W-:Y:S02]  /*a810*/  UIADD3 UR61, UPT, UPT, UR10, 0x40, URZ ;  /* 0x000000400a3d7890 */ /* 0x000fe4000fffe0ff */
[----:B------:R-:W-:Y:S01]  /*a820*/  UIADD3 UR66, UPT, UPT, UR10, 0xd8, URZ ;  /* 0x000000d80a427890 */ /* 0x000fe2000fffe0ff */
[----:B------:R-:W-:Y:S01]  /*a830*/  UMOV UR76, 0x0 ;  /* 0x00000000004c7882 */ /* 0x000fe20000000000 */
[----:B------:R-:W-:Y:S01]  /*a840*/  UMOV UR77, 0x8100910 ;  /* 0x08100910004d7882 */ /* 0x000fe20000000000 */
[----:B------:R-:W-:-:S02]  /*a850*/  UIADD3 UR67, UPT, UPT, UR10, 0x40, URZ ;  /* 0x000000400a437890 */ /* 0x000fc4000fffe0ff */
[----:B------:R3:W-:Y:S01]  /*a860*/  UTCHMMA tmem[UR14], gdesc[UR52], tmem[UR10], tmem[UR76], idesc[UR77], UPT ;  /* 0x00ff4c340e0079ea */ /* 0x0007e2000b80000a */
[----:B------:R-:W-:Y:S01]  /*a870*/  UIADD3 UR68, UPT, UPT, UR10, 0xe0, URZ ;  /* 0x000000e00a447890 */ /* 0x000fe2000fffe0ff */
[----:B------:R-:W-:Y:S01]  /*a880*/  UMOV UR22, 0x0 ;  /* 0x0000000000167882 */ /* 0x000fe20000000000 */
[----:B------:R-:W-:Y:S01]  /*a890*/  UMOV UR23, 0x8100910 ;  /* 0x0810091000177882 */ /* 0x000fe20000000000 */
[----:B------:R-:W-:Y:S02]  /*a8a0*/  UIADD3 UR69, UPT, UPT, UR10, 0x40, URZ ;  /* 0x000000400a457890 */ /* 0x000fe4000fffe0ff */
[----:B------:R3:W-:Y:S01]  /*a8b0*/  UTCHMMA tmem[UR15], gdesc[UR54], tmem[UR10], tmem[UR22], idesc[UR23], UPT ;  /* 0x00ff16360f0079ea */ /* 0x0007e2000b80000a */
        /* <DEDUP_REMOVED lines=8> */
[----:B------:R-:W-:Y:S01]  /*a940*/  UIADD3 UR73, UPT, UPT, UR10, 0x40, URZ ;  /* 0x000000400a497890 */ /* 0x000fe2000fffe0ff */
[----:B------:R3:W-:Y:S01]  /*a950*/  UTCHMMA tmem[UR18], gdesc[UR36], tmem[UR17], tmem[UR28], idesc[UR29], !UPT ;  /* 0x00ff1c24120079ea */ /* 0x0007e2000f800011 */
[----:B------:R-:W-:Y:S01]  /*a960*/  UIADD3 UR74, UPT, UPT, UR10, 0xf8, URZ ;  /* 0x000000f80a4a7890 */ /* 0x000fe2000fffe0ff */
[----:B------:R-:W-:Y:S01]  /*a970*/  UMOV UR30, 0x0 ;  /* 0x00000000001e7882 */ /* 0x000fe20000000000 */
[----:B------:R-:W-:Y:S01]  /*a980*/  UMOV UR31, 0x8100910 ;  /* 0x08100910001f7882 */ /* 0x000fe20000000000 */
[----:B------:R-:W-:Y:S01]  /*a990*/  UMOV UR32, 0x0 ;  /* 0x0000000000207882 */ /* 0x000fe20000000000 */
[----:B------:R-:W-:Y:S01]  /*a9a0*/  UMOV UR33, 0x8100910 ;  /* 0x0810091000217882 */ /* 0x000fe20000000000 */
[----:B------:R-:W-:Y:S01]  /*a9b0*/  UMOV UR34, 0x0 ;  /* 0x0000000000227882 */ /* 0x000fe20000000000 */
[----:B------:R-:W-:Y:S01]  /*a9c0*/  UMOV UR35, 0x8100910 ;  /* 0x0810091000237882 */ /* 0x000fe20000000000 */
[----:B------:R3:W-:Y:S01]  /*a9d0*/  UTCHMMA tmem[UR20], gdesc[UR40], tmem[UR19], tmem[UR30], idesc[UR31], UPT ;  /* 0x00ff1e28140079ea */ /* 0x0007e2000b800013 */
        /* <DEDUP_REMOVED lines=8> */
[----:B--2---:R-:W-:Y:S01]  /*aa60*/  UMOV UR6, UR4 ;  /* 0x0000000400067c82 */ /* 0x004fe20008000000 */
[----:B------:R-:W-:Y:S01]  /*aa70*/  UMOV UR7, URZ ;  /* 0x000000ff00077c82 */ /* 0x000fe20008000000 */
[----:B------:R3:W-:Y:S01]  /*aa80*/  UTCHMMA tmem[UR68], gdesc[UR50], tmem[UR67], tmem[UR38], idesc[UR39], UPT ;  /* 0x00ff2632440079ea */ /* 0x0007e2000b800043 */
[----:B------:R-:W-:Y:S01]  /*aa90*/  UMOV UR58, 0x0 ;  /* 0x00000000003a7882 */ /* 0x000fe20000000000 */
[----:B------:R-:W-:Y:S01]  /*aaa0*/  UMOV UR59, 0x8100910 ;  /* 0x08100910003b7882 */ /* 0x000fe20000000000 */
[----:B------:R3:W-:Y:S01]  /*aab0*/  UTCHMMA tmem[UR70], gdesc[UR52], tmem[UR69], tmem[UR42], idesc[UR43], UPT ;  /* 0x00ff2a34460079ea */ /* 0x0007e2000b800045 */
[----:B------:R-:W-:Y:S01]  /*aac0*/  UMOV UR6, UR6 ;  /* 0x0000000600067c82 */ /* 0x000fe20008000000 */
[----:B------:R3:W-:Y:S01]  /*aad0*/  UTCHMMA tmem[UR72], gdesc[UR54], tmem[UR71], tmem[UR44], idesc[UR45], UPT ;  /* 0x00ff2c36480079ea */ /* 0x0007e2000b800047 */
[----:B------:R3:W-:Y:S01]  /*aae0*/  UTCHMMA tmem[UR74], gdesc[UR56], tmem[UR73], tmem[UR58], idesc[UR59], UPT ;  /* 0x00ff3a384a0079ea */ /* 0x0007e2000b800049 */
[----:B------:R3:W-:Y:S01]  /*aaf0*/  UTCBAR [UR6], URZ ;  /* 0x000000ff060073e9 */ /* 0x0007e200080000ff */
[----:B------:R-:W-:Y:S01]  /*ab00*/  NOP ;  /* 0x0000000000007918 */ /* 0x000fe20000000000 */
.L_x_7:
[----:B------:R-:W-:Y:S01]  /*ab10*/  BAR.SYNC.DEFER_BLOCKING 0x0 ;  /* 0x0000000000007b1d */ /* 0x000fe20000010000 */
[----:B------:R-:W-:Y:S01]  /*ab20*/  VIADD R186, R187, 0xffffff7d ;  /* 0xffffff7dbbba7836 */ /* 0x000fe20000000000 */
[----:B---3--:R-:W-:-:S06]  /*ab30*/  UIADD3 UR17, UPT, UPT, UR5, -0x93, URZ ;  /* 0xffffff6d05117890 */ /* 0x008fcc000fffe0ff */
[----:B------:R-:W2:Y:S01]  /*ab40*/  LDC R188, c[0x0][0x3a0] ;  /* 0x0000e800ffbc7b82 */ /* 0x000ea20000000800 */
[----:B------:R-:W3:Y:S01]  /*ab50*/  LDCU UR20, c[0x0][0x3a0] ;  /* 0x00007400ff1477ac */ /* 0x000ee20008000800 */
[----:B------:R4:W-:Y:S01]  /*ab60*/  STL.64 [R1+0x598], R240 ;  /* 0x000598f001007387 */ /* 0x0009e20000100a00 */
[----:B------:R-:W1:Y:S03]  /*ab70*/  LDCU UR14, c[0x0][0x3a0] ;  /* 0x00007400ff0e77ac */ /* 0x000e660008000800 */
[----:B------:R3:W-:Y:S02]  /*ab80*/  STL.64 [R1+0x590], R242 ;  /* 0x000590f201007387 */ /* 0x0007e40000100a00 */
[----:B------:R-:W1:Y:S01]  /*ab90*/  LDC R187, c[0x0][0x3a0] ;  /* 0x0000e800ffbb7b82 */ /* 0x000e620000000800 */
[----:B------:R-:W1:Y:S01]  /*aba0*/  LDCU UR18, c[0x0][0x3a0] ;  /* 0x00007400ff1277ac */ /* 0x000e620008000800 */
[----:B------:R3:W-:Y:S01]  /*abb0*/  STL.64 [R1+0x588], R244 ;  /* 0x000588f401007387 */ /* 0x0007e20000100a00 */
[----:B------:R-:W1:Y:S03]  /*abc0*/  LDCU UR8, c[0x0][0x3a0] ;  /* 0x00007400ff0877ac */ /* 0x000e660008000800 */
[----:B------:R1:W-:Y:S01]  /*abd0*/  STL.64 [R1+0x580], R246 ;  /* 0x000580f601007387 */ /* 0x0003e20000100a00 */
[----:B----4-:R-:W-:Y:S01]  /*abe0*/  IMAD.MOV.U32 R240, RZ, RZ, R198 ;  /* 0x000000fffff07224 */ /* 0x010fe200078e00c6 */
[----:B------:R-:W4:Y:S01]  /*abf0*/  LDC R191, c[0x0][0x3a0] ;  /* 0x0000e800ffbf7b82 */ /* 0x000f220000000800 */
[----:B------:R-:W1:Y:S01]  /*ac00*/  LDCU UR7, c[0x0][0x3a0] ;  /* 0x00007400ff0777ac */ /* 0x000e620008000800 */
[----:B------:R-:W-:Y:S01]  /*ac10*/  @!PT LDS RZ, [RZ] ;  /* 0x00000000fffff984 */ /* 0x000fe20000000800 */
[----:B------:R-:W-:Y:S01]  /*ac20*/  @!PT LDS RZ, [RZ] ;  /* 0x00000000fffff984 */ /* 0x000fe20000000800 */
[----:B------:R-:W-:Y:S01]  /*ac30*/  @!PT LDS RZ, [RZ] ;  /* 0x00000000fffff984 */ /* 0x000fe20000000800 */
[----:B------:R-:W-:Y:S01]  /*ac40*/  LDGSTS.E [R252], desc[UR26][R170.64], !P1 ;  /* 0x00000000aafc7fae */ /* 0x000fe2000c9a101a */
[----:B---3--:R-:W-:Y:S01]  /*ac50*/  MOV R243, R195 ;  /* 0x000000c300f37202 */ /* 0x008fe20000000f00 */
[----:B------:R-:W-:Y:S01]  /*ac60*/  IMAD.MOV.U32 R242, RZ, RZ, R194 ;  /* 0x000000fffff27224 */ /* 0x000fe200078e00c2 */
[----:B------:R-:W3:Y:S01]  /*ac70*/  LDCU UR13, c[0x0][0x3a0] ;  /* 0x00007400ff0d77ac */ /* 0x000ee20008000800 */
[----:B------:R-:W-:Y:S01]  /*ac80*/  LDGSTS.E [R252+0x200], desc[UR26][R138.64], !P1 ;  /* 0x002000008afc7fae */ /* 0x000fe2000c9a101a */
[----:B------:R-:W-:Y:S01]  /*ac90*/  ISETP.GE.U32.AND P1, PT, R186, 0x7fffff3e, PT ;  /* 0x7fffff3eba00780c */ /* 0x000fe20003f26070 */
[----:B------:R-:W-:Y:S01]  /*aca0*/  IMAD.MOV.U32 R245, RZ, RZ, R193 ;  /* 0x000000fffff57224 */ /* 0x000fe200078e00c1 */
[----:B------:R-:W-:Y:S01]  /*acb0*/  IADD3 R186, PT, PT, R189, -0x84, RZ ;  /* 0xffffff7cbdba7810 */ /* 0x000fe20007ffe0ff */
[----:B------:R-:W-:Y:S01]  /*acc0*/  LDGSTS.E [R252+0x400], desc[UR26][R140.64], !P2 ;  /* 0x004000008cfc7fae */ /* 0x000fe2000d1a101a */
[----:B------:R-:W3:Y:S01]  /*acd0*/  LDC R189, c[0x0][0x3a0] ;  /* 0x0000e800ffbd7b82 */ /* 0x000ee20000000800 */
[----:B------:R-:W1:Y:S01]  /*ace0*/  LDCU UR16, c[0x0][0x3a0] ;  /* 0x00007400ff1077ac */ /* 0x000e620008000800 */
[----:B------:R-:W-:Y:S01]  /*acf0*/  ISETP.GE.U32.AND P4, PT, R186, 0x7fffff3d, PT ;  /* 0x7fffff3dba00780c */ /* 0x000fe20003f86070 */
[----:B------:R-:W-:Y:S01]  /*ad00*/  VIADD R186, R190, 0xffffff7b ;  /* 0xffffff7bbeba7836 */ /* 0x000fe20000000000 */
[----:B------:R-:W-:Y:S01]  /*ad10*/  LDGSTS.E [R252+0x600], desc[UR26][R142.64], !P2 ;  /* 0x006000008efc7fae */ /* 0x000fe2000d1a101a */
[----:B------:R-:W-:Y:S01]  /*ad20*/  UIADD3 UR20, UPT, UPT, UR20, -0x92, URZ ;  /* 0xffffff6e14147890 */ /* 0x000fe2000fffe0ff */
[----:B------:R-:W-:Y:S01]  /*ad30*/  IMAD.MOV.U32 R244, RZ, RZ, R192 ;  /* 0x000000fffff47224 */ /* 0x000fe200078e00c0 */
[----:B------:R-:W1:Y:S01]  /*ad40*/  LDCU UR6, c[0x0][0x3a0] ;  /* 0x00007400ff0677ac */ /* 0x000e620008000800 */
[----:B------:R-:W-:Y:S01]  /*ad50*/  ISETP.GE.U32.AND P2, PT, R186, 0x7fffff3c, PT ;  /* 0x7fffff3cba00780c */ /* 0x000fe20003f46070 */
[----:B--2---:R-:W-:Y:S01]  /*ad60*/  VIADD R186, R188, 0xffffff7a ;  /* 0xffffff7abcba7836 */ /* 0x004fe20000000000 */
[----:B------:R-:W-:Y:S01]  /*ad70*/  LDGSTS.E [R252+0x800], desc[UR26][R144.64], !P1 ;  /* 0x0080000090fc7fae */ /* 0x000fe2000c9a101a */
[----:B------:R-:W2:Y:S01]  /*ad80*/  LDC R188, c[0x0][0x3a0] ;  /* 0x0000e800ffbc7b82 */ /* 0x000ea20000000800 */
[----:B-1----:R-:W-:Y:S01]  /*ad90*/  UIADD3 UR14, UPT, UPT, UR14, -0x98, URZ ;  /* 0xffffff680e0e7890 */ /* 0x002fe2000fffe0ff */
[----:B------:R-:W-:Y:S01]  /*ada0*/  IMAD.MOV.U32 R246, RZ, RZ, R196 ;  /* 0x000000fffff67224 */ /* 0x000fe200078e00c4 */
[----:B------:R-:W-:Y:S01]  /*adb0*/  LDGSTS.E [R252+0xa00], desc[UR26][R146.64], !P1 ;  /* 0x00a0000092fc7fae */ /* 0x000fe2000c9a101a */
[----:B------:R-:W-:Y:S01]  /*adc0*/  ISETP.GE.U32.AND P1, PT, R186, 0x7fffff3b, PT ;  /* 0x7fffff3bba00780c */ /* 0x000fe20003f26070 */
[----:B------:R-:W-:Y:S01]  /*add0*/  VIADD R186, R187, 0xffffff79 ;  /* 0xffffff79bbba7836 */ /* 0x000fe20000000000 */
[----:B------:R-:W-:Y:S01]  /*ade0*/  UISETP.GE.U32.AND UP6, UPT, UR17, 0x7fffff2e, UPT ;  /* 0x7fffff2e1100788c */ /* 0x000fe2000bfc6070 */
[----:B------:R-:W-:Y:S01]  /*adf0*/  LDGSTS.E [R252+0xc00], desc[UR26][R148.64], !P4 ;  /* 0x00c0000094fc7fae */ /* 0x000fe2000e1a101a */
[----:B------:R-:W1:Y:S01]  /*ae00*/  LDC R187, c[0x0][0x3a0] ;  /* 0x0000e800ffbb7b82 */ /* 0x000e620000000800 */
[----:B------:R-:W-:Y:S01]  /*ae10*/  UIADD3 UR18, UPT, UPT, UR18, -0x94, URZ ;  /* 0xffffff6c12127890 */ /* 0x000fe2000fffe0ff */
[----:B------:R-:W-:Y:S01]  /*ae20*/  MOV R241, R199 ;  /* 0x000000c700f17202 */ /* 0x000fe20000000f00 */
[----:B------:R-:W-:Y:S01]  /*ae30*/  LDGSTS.E [R252+0xe00], desc[UR26][R150.64], !P4 ;  /* 0x00e0000096fc7fae */ /* 0x000fe2000e1a101a */
[----:B------:R-:W-:Y:S01]  /*ae40*/  ISETP.GE.U32.AND P4, PT, R186, 0x7fffff3a, PT ;  /* 0x7fffff3aba00780c */ /* 0x000fe20003f86070 */
[----:B------:R-:W-:Y:S01]  /*ae50*/  UIADD3 UR8, UPT, UPT, UR8, -0x9c, URZ ;  /* 0xffffff6408087890 */ /* 0x000fe2000fffe0ff */
[----:B---3--:R-:W-:Y:S01]  /*ae60*/  IADD3 R186, PT, PT, R189, -0x88, RZ ;  /* 0xffffff78bdba7810 */ /* 0x008fe20007ffe0ff */
[----:B------:R-:W-:Y:S01]  /*ae70*/  LDGSTS.E [R252+0x1000], desc[UR26][R152.64], !P2 ;  /* 0x0100000098fc7fae */ /* 0x000fe2000d1a101a */
[----:B------:R-:W3:Y:S01]  /*ae80*/  LDC R189, c[0x0][0x3a0] ;  /* 0x0000e800ffbd7b82 */ /* 0x000ee20000000800 */
[----:B------:R-:W-:Y:S01]  /*ae90*/  UISETP.GE.U32.AND UP5, UPT, UR20, 0x7fffff2f, UPT ;  /* 0x7fffff2f1400788c */ /* 0x000fe2000bfa6070 */
[----:B------:R-:W-:Y:S01]  /*aea0*/  IMAD.MOV.U32 R247, RZ, RZ, R197 ;  /* 0x000000fffff77224 */ /* 0x000fe200078e00c5 */
[----:B------:R-:W-:Y:S01]  /*aeb0*/  LDGSTS.E [R252+0x1200], desc[UR26][R154.64], !P2 ;  /* 0x012000009afc7fae */ /* 0x000fe2000d1a101a */
[----:B------:R-:W-:Y:S01]  /*aec0*/  ISETP.GE.U32.AND P2, PT, R186, 0x7fffff39, PT ;  /* 0x7fffff39ba00780c */ /* 0x000fe20003f46070 */
[----:B------:R-:W1:Y:S02]  /*aed0*/  LDCU UR19, c[0x0][0x3a0] ;  /* 0x00007400ff1377ac */ /* 0x000e640008000800 */
[----:B------:R1:W-:Y:S01]  /*aee0*/  STL.64 [R1+0x578], R248 ;  /* 0x000578f801007387 */ /* 0x0003e20000100a00 */
[----:B--2---:R-:W-:Y:S01]  /*aef0*/  VIADD R186, R188, 0xffffff77 ;  /* 0xffffff77bcba7836 */ /* 0x004fe20000000000 */
[----:B------:R-:W2:Y:S01]  /*af00*/  LDC R190, c[0x0][0x3a0] ;  /* 0x0000e800ffbe7b82 */ /* 0x000ea20000000800 */
[----:B------:R-:W-:Y:S01]  /*af10*/  UIADD3 UR7, UPT, UPT, UR7, -0x9b, URZ ;  /* 0xffffff6507077890 */ /* 0x000fe2000fffe0ff */
[----:B------:R-:W-:Y:S01]  /*af20*/  STL.64 [R1+0x570], R210 ;  /* 0x000570d201007387 */ /* 0x000fe20000100a00 */
[----:B------:R-:W-:-:S02]  /*af30*/  UISETP.GE.U32.AND UP1, UPT, UR14, 0x7fffff29, UPT ;  /* 0x7fffff290e00788c */ /* 0x000fc4000bf26070 */
[----:B------:R-:W-:Y:S01]  /*af40*/  UIADD3 UR13, UPT, UPT, UR13, -0x97, URZ ;  /* 0xffffff690d0d7890 */ /* 0x000fe2000fffe0ff */
[----:B------:R-:W-:Y:S01]  /*af50*/  STL.64 [R1+0x568], R208 ;  /* 0x000568d001007387 */ /* 0x000fe20000100a00 */
[----:B------:R-:W-:Y:S01]  /*af60*/  USEL UR14, URZ, 0x1fffe, UP6 ;  /* 0x0001fffeff0e7887 */ /* 0x000fe2000b000000 */
[----:B------:R-:W2:Y:S01]  /*af70*/  LDC R188, c[0x0][0x3a0] ;  /* 0x0000e800ffbc7b82 */ /* 0x000ea20000000800 */
[----:B------:R-:W-:Y:S01]  /*af80*/  UISETP.GE.U32.AND UP3, UPT, UR18, 0x7fffff2d, UPT ;  /* 0x7fffff2d1200788c */ /* 0x000fe2000bf66070 */
[----:B------:R2:W-:Y:S01]  /*af90*/  STL.64 [R1+0x560], R134 ;  /* 0x0005608601007387 */ /* 0x0005e20000100a00 */
[----:B------:R-:W-:Y:S01]  /*afa0*/  UISETP.GE.U32.AND UP6, UPT, UR8, 0x7fffff25, UPT ;  /* 0x7fffff250800788c */ /* 0x000fe2000bfc6070 */
[----:B------:R-:W2:Y:S02]  /*afb0*/  LDCU UR15, c[0x0][0x3a0] ;  /* 0x00007400ff0f77ac */ /* 0x000ea40008000800 */
[----:B------:R-:W-:Y:S02]  /*afc0*/  LDGSTS.E [R252+0x1400], desc[UR26][R156.64], !P1 ;  /* 0x014000009cfc7fae */ /* 0x000fe4000c9a101a */
[----:B------:R-:W4:Y:S01]  /*afd0*/  LDC R193, c[0x0][0x3a0] ;  /* 0x0000e800ffc17b82 */ /* 0x000f220000000800 */
[----:B------:R-:W-:Y:S01]  /*afe0*/  UIADD3 UR16, UPT, UPT, UR16, -0x96, URZ ;  /* 0xffffff6a10107890 */ /* 0x000fe2000fffe0ff */
[----:B------:R-:W-:Y:S01]  /*aff0*/  LDGSTS.E [R252+0x1600], desc[UR26][R158.64], !P1 ;  /* 0x016000009efc7fae */ /* 0x000fe2000c9a101a */
[----:B------:R-:W-:Y:S01]  /*b000*/  ISETP.GE.U32.AND P1, PT, R186, 0x7fffff38, PT ;  /* 0x7fffff38ba00780c */ /* 0x000fe20003f26070 */
[----:B-1----:R-:W-:Y:S01]  /*b010*/  VIADD R186, R187, 0xffffff76 ;  /* 0xffffff76bbba7836 */ /* 0x002fe20000000000 */
[----:B------:R-:W-:Y:S01]  /*b020*/  USEL UR8, URZ, 0x4, UP5 ;  /* 0x00000004ff087887 */ /* 0x000fe2000a800000 */
[----:B------:R-:W4:Y:S01]  /*b030*/  LDL.LU.64 R248, [R1+0x268] ;  /* 0x0002680001f87983 */ /* 0x000f220000300a00 */
[----:B------:R-:W-:Y:S01]  /*b040*/  UISETP.GE.U32.AND UP5, UPT, UR7, 0x7fffff26, UPT ;  /* 0x7fffff260700788c */ /* 0x000fe2000bfa6070 */
[----:B------:R-:W1:Y:S01]  /*b050*/  LDC R187, c[0x0][0x3a0] ;  /* 0x0000e800ffbb7b82 */ /* 0x000e620000000800 */
[----:B------:R-:W1:Y:S01]  /*b060*/  LDCU UR21, c[0x0][0x3a0] ;  /* 0x00007400ff1577ac */ /* 0x000e620008000800 */
[----:B------:R-:W-:Y:S01]  /*b070*/  LDGSTS.E [R252+0x1800], desc[UR26][R164.64], !P4 ;  /* 0x01800000a4fc7fae */ /* 0x000fe2000e1a101a */
[----:B------:R-:W-:-:S03]  /*b080*/  UISETP.GE.U32.AND UP2, UPT, UR13, 0x7fffff2a, UPT ;  /* 0x7fffff2a0d00788c */ /* 0x000fc6000bf46070 */
[----:B------:R-:W-:Y:S01]  /*b090*/  LDGSTS.E [R252+0x1a00], desc[UR26][R166.64], !P4 ;  /* 0x01a00000a6fc7fae */ /* 0x000fe2000e1a101a */
[----:B------:R-:W-:Y:S01]  /*b0a0*/  USEL UR13, URZ, 0x1, UP3 ;  /* 0x00000001ff0d7887 */ /* 0x000fe20009800000 */
[----:B------:R-:W4:Y:S01]  /*b0b0*/  LDC R192, c[0x0][0x3a0] ;  /* 0x0000e800ffc07b82 */ /* 0x000f220000000800 */
[----:B------:R-:W-:Y:S01]  /*b0c0*/  UISETP.GE.U32.AND UP3, UPT, UR16, 0x7fffff2b, UPT ;  /* 0x7fffff2b1000788c */ /* 0x000fe2000bf66070 */
[----:B------:R-:W-:Y:S01]  /*b0d0*/  LDGSTS.E [R252+0x1c00], desc[UR26][R168.64], !P2 ;  /* 0x01c00000a8fc7fae */ /* 0x000fe2000d1a101a */
[----:B------:R-:W-:Y:S02]  /*b0e0*/  USEL UR7, URZ, 0x1, UP6 ;  /* 0x00000001ff077887 */ /* 0x000fe4000b000000 */
[----:B------:R-:W-:Y:S01]  /*b0f0*/  USEL UR16, URZ, 0x1fffe, UP5 ;  /* 0x0001fffeff107887 */ /* 0x000fe2000a800000 */
[----:B------:R-:W-:Y:S01]  /*b100*/  LDGSTS.E [R252+0x1e00], desc[UR26][R172.64], !P2 ;  /* 0x01e00000acfc7fae */ /* 0x000fe2000d1a101a */
[----:B------:R-:W-:Y:S01]  /*b110*/  ISETP.GE.U32.AND P2, PT, R186, 0x7fffff37, PT ;  /* 0x7fffff37ba00780c */ /* 0x000fe20003f46070 */
[----:B---3--:R-:W-:Y:S01]  /*b120*/  VIADD R186, R189, 0xffffff75 ;  /* 0xffffff75bdba7836 */ /* 0x008fe20000000000 */
[----:B------:R-:W-:Y:S01]  /*b130*/  UIADD3 UR7, UPT, UPT, UR7, UR16, URZ ;  /* 0x0000001007077290 */ /* 0x000fe2000fffe0ff */
[----:B------:R-:W3:Y:S01]  /*b140*/  LDC R189, c[0x0][0x3a0] ;  /* 0x0000e800ffbd7b82 */ /* 0x000ee20000000800 */
[----:B------:R-:W-:Y:S01]  /*b150*/  LDGSTS.E [R252+0x2000], desc[UR26][R174.64], !P1 ;  /* 0x02000000aefc7fae */ /* 0x000fe2000c9a101a */
[----:B------:R-:W-:-:S02]  /*b160*/  UIADD3 UR5, UPT, UPT, UR6, -0x9f, URZ ;  /* 0xffffff6106057890 */ /* 0x000fc4000fffe0ff */
[----:B------:R-:W-:Y:S01]  /*b170*/  ULOP3.LUT UR7, UR7, 0x3, URZ, 0xc0, !UPT ;  /* 0x0000000307077892 */ /* 0x000fe2000f8ec0ff */
[----:B------:R-:W-:Y:S01]  /*b180*/  LDGSTS.E [R252+0x2200], desc[UR26][R176.64], !P1 ;  /* 0x02200000b0fc7fae */ /* 0x000fe2000c9a101a */
[----:B------:R-:W-:Y:S01]  /*b190*/  ISETP.GE.U32.AND P1, PT, R186, 0x7fffff36, PT ;  /* 0x7fffff36ba00780c */ /* 0x000fe20003f26070 */
[----:B------:R-:W-:Y:S01]  /*b1a0*/  UIADD3 UR19, UPT, UPT, UR19, -0x91, URZ ;  /* 0xffffff6f13137890 */ /* 0x000fe2000fffe0ff */
[----:B--2---:R-:W-:Y:S01]  /*b1b0*/  IADD3 R186, PT, PT, R188, -0x8c, RZ ;  /* 0xffffff74bcba7810 */ /* 0x004fe20007ffe0ff */
[----:B------:R-:W-:Y:S01]  /*b1c0*/  UISETP.GE.U32.AND UP6, UPT, UR5, 0x7fffff22, UPT ;  /* 0x7fffff220500788c */ /* 0x000fe2000bfc6070 */
[----:B------:R-:W-:Y:S01]  /*b1d0*/  LDGSTS.E [R252+0x2400], desc[UR26][R178.64], !P2 ;  /* 0x02400000b2fc7fae */ /* 0x000fe2000d1a101a */
[----:B------:R-:W-:Y:S01]  /*b1e0*/  UIADD3 UR15, UPT, UPT, UR15, -0x95, URZ ;  /* 0xffffff6b0f0f7890 */ /* 0x000fe2000fffe0ff */
[----:B------:R-:W2:Y:S01]  /*b1f0*/  LDC R195, c[0x0][0x3a0] ;  /* 0x0000e800ffc37b82 */ /* 0x000ea20000000800 */
[----:B------:R-:W-:Y:S01]  /*b200*/  UISETP.GE.U32.AND UP4, UPT, UR19, 0x7fffff30, UPT ;  /* 0x7fffff301300788c */ /* 0x000fe2000bf86070 */
[----:B------:R-:W-:Y:S01]  /*b210*/  LDGSTS.E [R252+0x2600], desc[UR26][R180.64], !P2 ;  /* 0x02600000b4fc7fae */ /* 0x000fe2000d1a101a */
[----:B------:R-:W-:Y:S01]  /*b220*/  ISETP.GE.U32.AND P2, PT, R186, 0x7fffff35, PT ;  /* 0x7fffff35ba00780c */ /* 0x000fe20003f46070 */
[----:B-1----:R-:W-:Y:S01]  /*b230*/  VIADD R186, R187, 0xffffff66 ;  /* 0xffffff66bbba7836 */ /* 0x002fe20000000000 */
[----:B------:R-:W-:Y:S01]  /*b240*/  USEL UR17, URZ, 0x1fffe, UP6 ;  /* 0x0001fffeff117887 */ /* 0x000fe2000b000000 */
[----:B------:R-:W4:Y:S01]  /*b250*/  LDL.64 R134, [R1+0x148] ;  /* 0x0001480001867983 */ /* 0x000f220000100a00 */
[----:B------:R-:W-:Y:S01]  /*b260*/  UIADD3 UR6, UPT, UPT, UR21, -0x9d, URZ ;  /* 0xffffff6315067890 */ /* 0x000fe2000fffe0ff */
[----:B------:R-:W1:Y:S01]  /*b270*/  LDC R194, c[0x0][0x3a0] ;  /* 0x0000e800ffc27b82 */ /* 0x000e620000000800 */
[----:B------:R-:W-:Y:S01]  /*b280*/  UISETP.GE.U32.AND UP5, UPT, UR15, 0x7fffff2c, UPT ;  /* 0x7fffff2c0f00788c */ /* 0x000fe2000bfa6070 */
[----:B------:R-:W-:Y:S01]  /*b290*/  LDGSTS.E [R252+0x2800], desc[UR26][R182.64], !P1 ;  /* 0x02800000b6fc7fae */ /* 0x000fe2000c9a101a */
[----:B------:R-:W-:Y:S01]  /*b2a0*/  USEL UR5, URZ, 0x7fff8, UP4 ;  /* 0x0007fff8ff057887 */ /* 0x000fe2000a000000 */
[----:B---3--:R-:W-:Y:S01]  /*b2b0*/  VIADD R187, R189, 0xffffff67 ;  /* 0xffffff67bdbb7836 */ /* 0x008fe20000000000 */
[----:B------:R-:W-:Y:S01]  /*b2c0*/  USEL UR15, URZ, 0x1, UP1 ;  /* 0x00000001ff0f7887 */ /* 0x000fe20008800000 */
[----:B------:R-:W-:Y:S01]  /*b2d0*/  LDGSTS.E [R252+0x2a00], desc[UR26][R184.64], !P1 ;  /* 0x02a00000b8fc7fae */ /* 0x000fe2000c9a101a */
[----:B------:R-:W-:Y:S01]  /*b2e0*/  ISETP.GE.U32.AND P1, PT, R186, 0x7fffff27, PT ;  /* 0x7fffff27ba00780c */ /* 0x000fe20003f26070 */
[----:B------:R-:W-:Y:S01]  /*b2f0*/  VIADD R189, R190, 0xffffff60 ;  /* 0xffffff60bebd7836 */ /* 0x000fe20000000000 */
[----:B------:R-:W-:Y:S01]  /*b300*/  ISETP.GE.U32.AND P4, PT, R187, 0x7fffff28, PT ;  /* 0x7fffff28bb00780c */ /* 0x000fe20003f86070 */
[----:B------:R-:W-:Y:S01]  /*b310*/  USEL UR16, URZ, 0x1fffe, UP2 ;  /* 0x0001fffeff107887 */ /* 0x000fe20009000000 */
[----:B------:R-:W-:Y:S01]  /*b320*/  SEL R187, RZ, 0x4, P1 ;  /* 0x00000004ffbb7807 */ /* 0x000fe20000800000 */
[----:B------:R-:W-:Y:S01]  /*b330*/  UISETP.GE.U32.AND UP4, UPT, UR6, 0x7fffff24, UPT ;  /* 0x7fffff240600788c */ /* 0x000fe2000bf86070 */
[----:B------:R-:W-:Y:S01]  /*b340*/  SEL R186, RZ, 0x7fff8, P4 ;  /* 0x0007fff8ffba7807 */ /* 0x000fe20002000000 */
[----:B------:R-:W-:Y:S01]  /*b350*/  UIADD3 UR15, UPT, UPT, UR15, UR16, URZ ;  /* 0x000000100f0f7290 */ /* 0x000fe2000fffe0ff */
[----:B------:R-:W-:Y:S01]  /*b360*/  ISETP.GE.U32.AND P1, PT, R189, 0x7fffff21, PT ;  /* 0x7fffff21bd00780c */ /* 0x000fe20003f26070 */
[----:B------:R-:W-:Y:S01]  /*b370*/  USEL UR16, URZ, 0x7fff8, UP4 ;  /* 0x0007fff8ff107887 */ /* 0x000fe2000a000000 */
[----:B------:R-:W-:Y:S01]  /*b380*/  IADD3 R188, PT, PT, R186, UR7, R187 ;  /* 0x00000007babc7c10 */ /* 0x000fe2000fffe0bb */
[----:B------:R-:W3:Y:S01]  /*b390*/  LDC R189, c[0x0][0x3a0] ;  /* 0x0000e800ffbd7b82 */ /* 0x000ee20000000800 */
[----:B------:R-:W-:Y:S01]  /*b3a0*/  SEL R186, RZ, 0x1, P1 ;  /* 0x00000001ffba7807 */ /* 0x000fe20000800000 */
[----:B------:R-:W-:Y:S01]  /*b3b0*/  USEL UR6, URZ, 0x4, UP3 ;  /* 0x00000004ff067887 */ /* 0x000fe20009800000 */
[----:B----4-:R-:W-:Y:S01]  /*b3c0*/  IADD3 R187, PT, PT, R191, -0x9e, RZ ;  /* 0xffffff62bfbb7810 */ /* 0x010fe20007ffe0ff */
[----:B------:R-:W-:Y:S01]  /*b3d0*/  USEL UR7, URZ, 0x7fff8, UP5 ;  /* 0x0007fff8ff077887 */ /* 0x000fe2000a800000 */
[----:B------:R-:W-:Y:S01]  /*b3e0*/  LDGSTS.E [R252+0x2c00], desc[UR26][R128.64], !P2 ;  /* 0x02c0000080fc7fae */ /* 0x000fe2000d1a101a */
[----:B------:R-:W-:Y:S01]  /*b3f0*/  VIADD R186, R186, UR17 ;  /* 0x00000011baba7c36 */ /* 0x000fe20008000000 */
[----:B------:R-:W-:Y:S01]  /*b400*/  ISETP.GE.U32.AND P4, PT, R187, 0x7fffff23, PT ;  /* 0x7fffff23bb00780c */ /* 0x000fe20003f86070 */
[----:B------:R-:W-:Y:S01]  /*b410*/  ULOP3.LUT UR15, UR15, 0x3, URZ, 0xc0, !UPT ;  /* 0x000000030f0f7892 */ /* 0x000fe2000f8ec0ff */
[----:B------:R-:W4:Y:S01]  /*b420*/  LDC R190, c[0x0][0x3a0] ;  /* 0x0000e800ffbe7b82 */ /* 0x000f220000000800 */
[----:B------:R-:W-:Y:S01]  /*b430*/  UIADD3 UR13, UPT, UPT, UR13, UR14, URZ ;  /* 0x0000000e0d0d7290 */ /* 0x000fe2000fffe0ff */
[----:B------:R-:W-:Y:S01]  /*b440*/  SEL R187, RZ, 0x4, P4 ;  /* 0x00000004ffbb7807 */ /* 0x000fe20002000000 */
[----:B------:R-:W-:Y:S01]  /*b450*/  UIADD3 UR6, UPT, UPT, UR15, UR7, UR6 ;  /* 0x000000070f067290 */ /* 0x000fe2000fffe006 */
[----:B------:R-:W-:Y:S01]  /*b460*/  LOP3.LUT R186, R186, 0x3, RZ, 0xc0, !PT ;  /* 0x00000003baba7812 */ /* 0x000fe200078ec0ff */
[----:B------:R-:W-:Y:S01]  /*b470*/  ULOP3.LUT UR13, UR13, 0x3, URZ, 0xc0, !UPT ;  /* 0x000000030d0d7892 */ /* 0x000fe2000f8ec0ff */
[----:B------:R-:W-:Y:S01]  /*b480*/  LDGSTS.E [R252+0x2e00], desc[UR26][R160.64], !P2 ;  /* 0x02e00000a0fc7fae */ /* 0x000fe2000d1a101a */
[----:B------:R-:W-:Y:S01]  /*b490*/  USHF.L.U32 UR6, UR6, 0x8, URZ ;  /* 0x0000000806067899 */ /* 0x000fe200080006ff */
[----:B------:R-:W-:Y:S01]  /*b4a0*/  IADD3 R186, PT, PT, R186, UR16, R187 ;  /* 0x00000010baba7c10 */ /* 0x000fe2000fffe0bb */
[----:B------:R-:W-:Y:S01]  /*b4b0*/  VIADD R187, R193, 0xffffff73 ;  /* 0xffffff73c1bb7836 */ /* 0x000fe20000000000 */
[----:B------:R-:W-:Y:S01]  /*b4c0*/  UIADD3 UR5, UPT, UPT, UR13, UR5, UR8 ;  /* 0x000000050d057290 */ /* 0x000fe2000fffe008 */
[----:B------:R-:W1:Y:S01]  /*b4d0*/  LDC R191, c[0x0][0x3a0] ;  /* 0x0000e800ffbf7b82 */ /* 0x000e620000000800 */
[----:B------:R-:W-:Y:S01]  /*b4e0*/  LOP3.LUT R186, R186, 0xf, RZ, 0xc0, !PT ;  /* 0x0000000fbaba7812 */ /* 0x000fe200078ec0ff */
[----:B------:R-:W-:Y:S01]  /*b4f0*/  ULOP3.LUT UR6, UR6, 0xf00, URZ, 0xe2, !UPT ;  /* 0x00000f0006067892 */ /* 0x000fe2000f8ee2ff */
[----:B------:R-:W-:Y:S01]  /*b500*/  ISETP.GE.U32.AND P5, PT, R187, 0x7fffff34, PT ;  /* 0x7fffff34bb00780c */ /* 0x000fe20003fa6070 */
[----:B------:R-:W1:Y:S01]  /*b510*/  LDCU UR22, c[0x0][0x3a0] ;  /* 0x00007400ff1677ac */ /* 0x000e620008000800 */
[----:B------:R-:W-:Y:S01]  /*b520*/  IADD3 R187, PT, PT, R192, -0x8e, RZ ;  /* 0xffffff72c0bb7810 */ /* 0x000fe20007ffe0ff */
[----:B------:R-:W-:Y:S01]  /*b530*/  IMAD R186, R188, 0x10, R186 ;  /* 0x00000010bcba7824 */ /* 0x000fe200078e02ba */
[----:B------:R-:W4:Y:S01]  /*b540*/  LDL.64 R208, [R1+0x150] ;  /* 0x0001500001d07983 */ /* 0x000f220000100a00 */
[----:B------:R-:W-:Y:S01]  /*b550*/  ULEA UR5, UR5, UR6, 0xc ;  /* 0x0000000605057291 */ /* 0x000fe2000f8e60ff */
[----:B------:R-:W-:Y:S01]  /*b560*/  ISETP.GE.U32.AND P4, PT, R187, 0x7fffff33, PT ;  /* 0x7fffff33bb00780c */ /* 0x000fe20003f86070 */
[----:B---3--:R-:W-:Y:S01]  /*b570*/  VIADD R187, R189, 0xffffff71 ;  /* 0xffffff71bdbb7836 */ /* 0x008fe20000000000 */
[----:B------:R-:W-:Y:S01]  /*b580*/  LOP3.LUT R186, R186, 0xff, RZ, 0xc0, !PT ;  /* 0x000000ffbaba7812 */ /* 0x000fe200078ec0ff */
[----:B------:R-:W3:Y:S01]  /*b590*/  LDC R188, c[0x0][0x3a0] ;  /* 0x0000e800ffbc7b82 */ /* 0x000ee20000000800 */
[----:B------:R-:W1:Y:S01]  /*b5a0*/  LDCU UR21, c[0x0][0x3a0] ;  /* 0x00007400ff1577ac */ /* 0x000e620008000800 */
[----:B------:R-:W4:Y:S01]  /*b5b0*/  LDL.64 R210, [R1+0x158] ;  /* 0x0001580001d27983 */ /* 0x000f220000100a00 */
[----:B------:R-:W-:Y:S01]  /*b5c0*/  ISETP.GE.U32.AND P2, PT, R187, 0x7fffff32, PT ;  /* 0x7fffff32bb00780c */ /* 0x000fe20003f46070 */
[----:B------:R-:W-:Y:S01]  /*b5d0*/  VIADD R186, R186, UR5 ;  /* 0x00000005baba7c36 */ /* 0x000fe20008000000 */
[----:B------:R-:W1:Y:S01]  /*b5e0*/  LDCU UR17, c[0x0][0x3a0] ;  /* 0x00007400ff1177ac */ /* 0x000e620008000800 */
[----:B----4-:R-:W-:Y:S01]  /*b5f0*/  VIADD R187, R190, 0xffffff70 ;  /* 0xffffff70bebb7836 */ /* 0x010fe20000000000 */
[----:B------:R-:W-:Y:S01]  /*b600*/  LDGSTS.E [R252+0x3000], desc[UR26][R126.64], !P5 ;  /* 0x030000007efc7fae */ /* 0x000fe2000e9a101a */
[----:B------:R-:W4:Y:S01]  /*b610*/  LDC R189, c[0x0][0x3a0] ;  /* 0x0000e800ffbd7b82 */ /* 0x000f220000000800 */
[----:B------:R-:W-:Y:S01]  /*b620*/  LOP3.LUT R186, R186, 0xffff, RZ, 0xc0, !PT ;  /* 0x0000ffffbaba7812 */ /* 0x000fe200078ec0ff */
[----:B------:R-:W1:Y:S01]  /*b630*/  LDCU UR20, c[0x0][0x3a0] ;  /* 0x00007400ff1477ac */ /* 0x000e620008000800 */
[----:B------:R-:W-:Y:S01]  /*b640*/  LDGSTS.E [R252+0x3200], desc[UR26][R124.64], !P5 ;  /* 0x032000007cfc7fae */ /* 0x000fe2000e9a101a */
[----:B------:R-:W-:-:S02]  /*b650*/  ISETP.GE.U32.AND P5, PT, R187, 0x7fffff31, PT ;  /* 0x7fffff31bb00780c */ /* 0x000fc40003fa6070 */
[--C-:B------:R-:W-:Y:S01]  /*b660*/  SHF.R.U32.HI R187, RZ, 0xf, R186.reuse ;  /* 0x0000000fffbb7819 */ /* 0x100fe200000116ba */
[----:B------:R-:W-:Y:S01]  /*b670*/  LDGSTS.E [R252+0x3400], desc[UR26][R120.64], !P4 ;  /* 0x0340000078fc7fae */ /* 0x000fe2000e1a101a */
[----:B------:R-:W2:Y:S01]  /*b680*/  LDC R190, c[0x0][0x3a0] ;  /* 0x0000e800ffbe7b82 */ /* 0x000ea20000000800 */
[----:B------:R-:W1:Y:S02]  /*b690*/  LDCU UR14, c[0x0][0x3a0] ;  /* 0x00007400ff0e77ac */ /* 0x000e640008000800 */
[----:B------:R-:W-:Y:S01]  /*b6a0*/  LDGSTS.E [R252+0x3600], desc[UR26][R116.64], !P4 ;  /* 0x0360000074fc7fae */ /* 0x000fe2000e1a101a */
[----:B------:R-:W-:Y:S01]  /*b6b0*/  LOP3.LUT P4, RZ, R187, 0x1, RZ, 0xc0, !PT ;  /* 0x00000001bbff7812 */ /* 0x000fe2000788c0ff */
[----:B------:R-:W1:Y:S01]  /*b6c0*/  LDCU UR19, c[0x0][0x3a0] ;  /* 0x00007400ff1377ac */ /* 0x000e620008000800 */
        /* <DEDUP_REMOVED lines=13> */
[----:B------:R-:W2:Y:S01]  /*b7a0*/  LDCU UR5, c[0x0][0x3a0] ;  /* 0x00007400ff0577ac */ /* 0x000ea20008000800 */
[--C-:B------:R-:W-:Y:S01]  /*b7b0*/  SHF.R.U32.HI R187, RZ, 0xc, R186.reuse ;  /* 0x0000000cffbb7819 */ /* 0x100fe200000116ba */
[----:B------:R-:W-:Y:S01]  /*b7c0*/  LDGSTS.E [R252+0x4000], desc[UR26][R96.64], P4 ;  /* 0x0400000060fc7fae */ /* 0x000fe2000a1a101a */
[----:B------:R-:W2:Y:S01]  /*b7d0*/  LDC R196, c[0x0][0x3a0] ;  /* 0x0000e800ffc47b82 */ /* 0x000ea20000000800 */
[----:B------:R-:W2:Y:S02]  /*b7e0*/  LDCU UR16, c[0x0][0x3a0] ;  /* 0x00007400ff1077ac */ /* 0x000ea40008000800 */
[----:B------:R-:W-:Y:S01]  /*b7f0*/  LDGSTS.E [R252+0x4200], desc[UR26][R92.64], P4 ;  /* 0x042000005cfc7fae */ /* 0x000fe2000a1a101a */
        /* <DEDUP_REMOVED lines=8> */
[----:B-1----:R-:W-:Y:S01]  /*b880*/  UIADD3 UR22, UPT, UPT, UR22, -0xa4, URZ ;  /* 0xffffff5c16167890 */ /* 0x002fe2000fffe0ff */
[--C-:B------:R-:W-:Y:S01]  /*b890*/  SHF.R.U32.HI R187, RZ, 0xa, R186.reuse ;  /* 0x0000000affbb7819 */ /* 0x100fe200000116ba */
[----:B------:R-:W-:Y:S01]  /*b8a0*/  LDGSTS.E [R252+0x4800], desc[UR26][R80.64], P5 ;  /* 0x0480000050fc7fae */ /* 0x000fe2000a9a101a */
[----:B------:R-:W1:Y:S01]  /*b8b0*/  LDC R199, c[0x0][0x3a0] ;  /* 0x0000e800ffc77b82 */ /* 0x000e620000000800 */
[----:B------:R-:W1:Y:S02]  /*b8c0*/  LDCU UR7, c[0x0][0x3a0] ;  /* 0x00007400ff0777ac */ /* 0x000e640008000800 */
[----:B------:R-:W-:Y:S01]  /*b8d0*/  LDGSTS.E [R252+0x4a00], desc[UR26][R76.64], P5 ;  /* 0x04a000004cfc7fae */ /* 0x000fe2000a9a101a */
[----:B------:R-:W-:Y:S01]  /*b8e0*/  LOP3.LUT P5, RZ, R187, 0x1, RZ, 0xc0, !PT ;  /* 0x00000001bbff7812 */ /* 0x000fe200078ac0ff */
[----:B------:R-:W-:Y:S01]  /*b8f0*/  UIADD3 UR21, UPT, UPT, UR21, -0xa3, URZ ;  /* 0xffffff5d15157890 */ /* 0x000fe2000fffe0ff */
[----:B------:R-:W-:Y:S01]  /*b900*/  SHF.R.U32.HI R187, RZ, 0x9, R186 ;  /* 0x00000009ffbb7819 */ /* 0x000fe200000116ba */
[----:B------:R-:W-:Y:S01]  /*b910*/  LDGSTS.E [R252+0x4c00], desc[UR26][R72.64], P4 ;  /* 0x04c0000048fc7fae */ /* 0x000fe2000a1a101a */
[----:B------:R-:W1:Y:S01]  /*b920*/  LDC R197, c[0x0][0x3a0] ;  /* 0x0000e800ffc57b82 */ /* 0x000e620000000800 */
[----:B------:R-:W-:-:S02]  /*b930*/  UIADD3 UR17, UPT, UPT, UR17, -0xa7, URZ ;  /* 0xffffff5911117890 */ /* 0x000fc4000fffe0ff */
[----:B------:R-:W-:Y:S01]  /*b940*/  LDGSTS.E [R252+0x4e00], desc[UR26][R68.64], P4 ;  /* 0x04e0000044fc7fae */ /* 0x000fe2000a1a101a */
[----:B------:R-:W-:Y:S01]  /*b950*/  LOP3.LUT P4, RZ, R187, 0x1, RZ, 0xc0, !PT ;  /* 0x00000001bbff7812 */ /* 0x000fe2000788c0ff */
[----:B------:R-:W-:Y:S01]  /*b960*/  UIADD3 UR20, UPT, UPT, UR20, -0xa6, URZ ;  /* 0xffffff5a14147890 */ /* 0x000fe2000fffe0ff */
[--C-:B------:R-:W-:Y:S01]  /*b970*/  SHF.R.U32.HI R187, RZ, 0x8, R186.reuse ;  /* 0x00000008ffbb7819 */ /* 0x100fe200000116ba */
[----:B------:R-:W-:Y:S01]  /*b980*/  LDGSTS.E [R252+0x5000], desc[UR26][R64.64], P2 ;  /* 0x0500000040fc7fae */ /* 0x000fe200091a101a */
[----:B------:R-:W1:Y:S01]  /*b990*/  LDC R200, c[0x0][0x3a0] ;  /* 0x0000e800ffc87b82 */ /* 0x000e620000000800 */
[----:B------:R-:W-:Y:S01]  /*b9a0*/  UISETP.GE.U32.AND UP3, UPT, UR22, 0x7fffff1d, UPT ;  /* 0x7fffff1d1600788c */ /* 0x000fe2000bf66070 */
[----:B------:R-:W-:Y:S01]  /*b9b0*/  LOP3.LUT P6, RZ, R187, 0x1, RZ, 0xc0, !PT ;  /* 0x00000001bbff7812 */ /* 0x000fe200078cc0ff */
[----:B------:R-:W-:Y:S01]  /*b9c0*/  LDGSTS.E [R252+0x5200], desc[UR26][R60.64], P2 ;  /* 0x052000003cfc7fae */ /* 0x000fe200091a101a */
[----:B------:R-:W-:Y:S01]  /*b9d0*/  SHF.R.U32.HI R187, RZ, 0x7, R186 ;  /* 0x00000007ffbb7819 */ /* 0x000fe200000116ba */
[----:B------:R-:W-:-:S02]  /*b9e0*/  UIADD3 UR14, UPT, UPT, UR14, -0xac, URZ ;  /* 0xffffff540e0e7890 */ /* 0x000fc4000fffe0ff */
[----:B------:R-:W-:Y:S01]  /*b9f0*/  LDGSTS.E [R252+0x5400], desc[UR26][R58.64], P5 ;  /* 0x054000003afc7fae */ /* 0x000fe2000a9a101a */
[----:B------:R-:W-:Y:S01]  /*ba00*/  LOP3.LUT P2, RZ, R187, 0x1, RZ, 0xc0, !PT ;  /* 0x00000001bbff7812 */ /* 0x000fe2000784c0ff */
[----:B------:R-:W1:Y:S01]  /*ba10*/  LDC R204, c[0x0][0x3a0] ;  /* 0x0000e800ffcc7b82 */ /* 0x000e620000000800 */
[--C-:B------:R-:W-:Y:S01]  /*ba20*/  SHF.R.U32.HI R187, RZ, 0x6, R186.reuse ;  /* 0x00000006ffbb7819 */ /* 0x100fe200000116ba */
[----:B------:R-:W-:Y:S01]  /*ba30*/  LDGSTS.E [R252+0x5600], desc[UR26][R56.64], P5 ;  /* 0x0560000038fc7fae */ /* 0x000fe2000a9a101a */
[----:B------:R-:W-:Y:S02]  /*ba40*/  UIADD3 UR19, UPT, UPT, UR19, -0xa5, URZ ;  /* 0xffffff5b13137890 */ /* 0x000fe4000fffe0ff */
[----:B------:R-:W-:Y:S01]  /*ba50*/  LOP3.LUT P5, RZ, R187, 0x1, RZ, 0xc0, !PT ;  /* 0x00000001bbff7812 */ /* 0x000fe200078ac0ff */
[----:B------:R-:W-:Y:S01]  /*ba60*/  LDGSTS.E [R252+0x5800], desc[UR26][R54.64], P4 ;  /* 0x0580000036fc7fae */ /* 0x000fe2000a1a101a */
[--C-:B------:R-:W-:Y:S01]  /*ba70*/  SHF.R.U32.HI R187, RZ, 0x5, R186.reuse ;  /* 0x00000005ffbb7819 */ /* 0x100fe200000116ba */
[----:B------:R-:W1:Y:S01]  /*ba80*/  LDC R202, c[0x0][0x3a0] ;  /* 0x0000e800ffca7b82 */ /* 0x000e620000000800 */
[----:B------:R-:W-:Y:S01]  /*ba90*/  UISETP.GE.U32.AND UP4, UPT, UR21, 0x7fffff1e, UPT ;  /* 0x7fffff1e1500788c */ /* 0x000fe2000bf86070 */
[----:B------:R-:W-:Y:S01]  /*baa0*/  LDGSTS.E [R252+0x5a00], desc[UR26][R50.64], P4 ;  /* 0x05a0000032fc7fae */ /* 0x000fe2000a1a101a */
[----:B------:R-:W-:Y:S01]  /*bab0*/  LOP3.LUT P4, RZ, R187, 0x1, RZ, 0xc0, !PT ;  /* 0x00000001bbff7812 */ /* 0x000fe2000788c0ff */
[----:B------:R-:W-:Y:S01]  /*bac0*/  UIADD3 UR18, UPT, UPT, UR18, -0xa8, URZ ;  /* 0xffffff5812127890 */ /* 0x000fe2000fffe0ff */
[----:B------:R-:W-:Y:S01]  /*bad0*/  SHF.R.U32.HI R187, RZ, 0x4, R186 ;  /* 0x00000004ffbb7819 */ /* 0x000fe200000116ba */
[----:B------:R-:W-:Y:S01]  /*bae0*/  LDGSTS.E [R252+0x5c00], desc[UR26][R46.64], P6 ;  /* 0x05c000002efc7fae */ /* 0x000fe2000b1a101a */
[----:B------:R-:W-:Y:S01]  /*baf0*/  UIADD3 UR13, UPT, UPT, UR13, -0xab, URZ ;  /* 0xffffff550d0d7890 */ /* 0x000fe2000fffe0ff */
[----:B------:R-:W4:Y:S01]  /*bb00*/  LDC R203, c[0x0][0x3a0] ;  /* 0x0000e800ffcb7b82 */ /* 0x000f220000000800 */
[----:B------:R-:W-:Y:S01]  /*bb10*/  UISETP.GE.U32.AND UP6, UPT, UR17, 0x7fffff1a, UPT ;  /* 0x7fffff1a1100788c */ /* 0x000fe2000bfc6070 */
[----:B------:R-:W-:Y:S01]  /*bb20*/  LDGSTS.E [R252+0x5e00], desc[UR26][R42.64], P6 ;  /* 0x05e000002afc7fae */ /* 0x000fe2000b1a101a */
[----:B------:R-:W-:-:S02]  /*bb30*/  UISETP.GE.U32.AND UP1, UPT, UR20, 0x7fffff1b, UPT ;  /* 0x7fffff1b1400788c */ /* 0x000fc4000bf26070 */
[----:B------:R-:W-:Y:S01]  /*bb40*/  USEL UR17, URZ, 0x1, UP3 ;  /* 0x00000001ff117887 */ /* 0x000fe20009800000 */
[----:B------:R-:W-:Y:S01]  /*bb50*/  LDGSTS.E [R252+0x6000], desc[UR26][R38.64], P2 ;  /* 0x0600000026fc7fae */ /* 0x000fe200091a101a */
[----:B------:R-:W-:Y:S01]  /*bb60*/  UIADD3 UR6, UPT, UPT, UR6, -0xb0, URZ ;  /* 0xffffff5006067890 */ /* 0x000fe2000fffe0ff */
[----:B------:R-:W4:Y:S01]  /*bb70*/  LDC R205, c[0x0][0x3a0] ;  /* 0x0000e800ffcd7b82 */ /* 0x000f220000000800 */
[----:B------:R-:W-:Y:S01]  /*bb80*/  UISETP.GE.U32.AND UP3, UPT, UR14, 0x7fffff15, UPT ;  /* 0x7fffff150e00788c */ /* 0x000fe2000bf66070 */
[----:B------:R-:W-:Y:S01]  /*bb90*/  LDGSTS.E [R252+0x6200], desc[UR26][R34.64], P2 ;  /* 0x0620000022fc7fae */ /* 0x000fe200091a101a */
[----:B------:R-:W-:Y:S01]  /*bba0*/  LOP3.LUT P2, RZ, R187, 0x1, RZ, 0xc0, !PT ;  /* 0x00000001bbff7812 */ /* 0x000fe2000784c0ff */
[----:B------:R-:W-:Y:S01]  /*bbb0*/  UISETP.GE.U32.AND UP2, UPT, UR19, 0x7fffff1c, UPT ;  /* 0x7fffff1c1300788c */ /* 0x000fe2000bf46070 */
[--C-:B------:R-:W-:Y:S01]  /*bbc0*/  SHF.R.U32.HI R187, RZ, 0x3, R186.reuse ;  /* 0x00000003ffbb7819 */ /* 0x100fe200000116ba */
[----:B------:R-:W-:Y:S01]  /*bbd0*/  LDGSTS.E [R252+0x6400], desc[UR26][R30.64], P5 ;  /* 0x064000001efc7fae */ /* 0x000fe2000a9a101a */
[----:B------:R-:W-:Y:S01]  /*bbe0*/  USEL UR14, URZ, 0x1fffe, UP4 ;  /* 0x0001fffeff0e7887 */ /* 0x000fe2000a000000 */
[----:B-1----:R-:W-:Y:S01]  /*bbf0*/  VIADD R202, R202, 0xffffff43 ;  /* 0xffffff43caca7836 */ /* 0x002fe20000000000 */
[----:B--2---:R-:W-:Y:S01]  /*bc00*/  UIADD3 UR5, UPT, UPT, UR5, -0xaf, URZ ;  /* 0xffffff5105057890 */ /* 0x004fe2000fffe0ff */
[----:B------:R-:W-:Y:S01]  /*bc10*/  LDGSTS.E [R252+0x6600], desc[UR26][R26.64], P5 ;  /* 0x066000001afc7fae */ /* 0x000fe2000a9a101a */
[----:B------:R-:W-:Y:S01]  /*bc20*/  LOP3.LUT P5, RZ, R187, 0x1, RZ, 0xc0, !PT ;  /* 0x00000001bbff7812 */ /* 0x000fe200078ac0ff */
[----:B------:R-:W-:Y:S01]  /*bc30*/  UISETP.GE.U32.AND UP5, UPT, UR18, 0x7fffff19, UPT ;  /* 0x7fffff191200788c */ /* 0x000fe2000bfa6070 */
[----:B---3--:R-:W-:Y:S01]  /*bc40*/  IADD3 R187, PT, PT, R188, -0xb4, RZ ;  /* 0xffffff4cbcbb7810 */ /* 0x008fe20007ffe0ff */
[----:B------:R-:W-:Y:S01]  /*bc50*/  LDGSTS.E [R252+0x6800], desc[UR26][R22.64], P4 ;  /* 0x0680000016fc7fae */ /* 0x000fe2000a1a101a */
[----:B------:R-:W-:Y:S01]  /*bc60*/  VIADD R188, R190, 0xffffff4d ;  /* 0xffffff4dbebc7836 */ /* 0x000fe20000000000 */
[----:B------:R-:W-:Y:S01]  /*bc70*/  UISETP.GE.U32.AND UP4, UPT, UR13, 0x7fffff16, UPT ;  /* 0x7fffff160d00788c */ /* 0x000fe2000bf86070 */
[----:B------:R-:W-:Y:S01]  /*bc80*/  VIADD R190, R191, 0xffffff4f ;  /* 0xffffff4fbfbe7836 */ /* 0x000fe20000000000 */
[----:B------:R-:W-:Y:S01]  /*bc90*/  LDGSTS.E [R252+0x6a00], desc[UR26][R18.64], P4 ;  /* 0x06a0000012fc7fae */ /* 0x000fe2000a1a101a */
[----:B------:R-:W-:Y:S01]  /*bca0*/  UIADD3 UR16, UPT, UPT, UR16, -0xaa, URZ ;  /* 0xffffff5610107890 */ /* 0x000fe2000fffe0ff */
[----:B------:R-:W-:Y:S01]  /*bcb0*/  ISETP.GE.U32.AND P4, PT, R188, 0x7fffff0e, PT ;  /* 0x7fffff0ebc00780c */ /* 0x000fe20003f86070 */
[----:B------:R-:W-:Y:S01]  /*bcc0*/  USEL UR13, URZ, 0x4, UP1 ;  /* 0x00000004ff0d7887 */ /* 0x000fe20008800000 */
[----:B------:R-:W-:Y:S01]  /*bcd0*/  LDGSTS.E [R252+0x6c00], desc[UR26][R14.64], P2 ;  /* 0x06c000000efc7fae */ /* 0x000fe200091a101a */
[----:B------:R-:W-:Y:S01]  /*bce0*/  UISETP.GE.U32.AND UP1, UPT, UR6, 0x7fffff11, UPT ;  /* 0x7fffff110600788c */ /* 0x000fe2000bf26070 */
[----:B------:R-:W-:Y:S01]  /*bcf0*/  SEL R188, RZ, 0x1fffe, P4 ;  /* 0x0001fffeffbc7807 */ /* 0x000fe20002000000 */
[----:B------:R-:W-:Y:S01]  /*bd00*/  UIADD3 UR15, UPT, UPT, UR15, -0xa9, URZ ;  /* 0xffffff570f0f7890 */ /* 0x000fe2000fffe0ff */
[----:B------:R-:W-:Y:S01]  /*bd10*/  LDGSTS.E [R252+0x6e00], desc[UR26][R10.64], P2 ;  /* 0x06e000000afc7fae */ /* 0x000fe200091a101a */
[----:B------:R-:W-:Y:S01]  /*bd20*/  ISETP.GE.U32.AND P2, PT, R187, 0x7fffff0d, PT ;  /* 0x7fffff0dbb00780c */ /* 0x000fe20003f46070 */
[----:B----4-:R-:W-:Y:S01]  /*bd30*/  VIADD R187, R189, 0xffffff4e ;  /* 0xffffff4ebdbb7836 */ /* 0x010fe20000000000 */
[----:B------:R-:W-:Y:S01]  /*bd40*/  ISETP.GE.U32.AND P4, PT, R190, 0x7fffff10, PT ;  /* 0x7fffff10be00780c */ /* 0x000fe20003f86070 */
[----:B------:R-:W-:Y:S01]  /*bd50*/  VIADD R190, R195, 0xffffff4a ;  /* 0xffffff4ac3be7836 */ /* 0x000fe20000000000 */
[----:B------:R-:W-:Y:S01]  /*bd60*/  SEL R189, RZ, 0x1, P2 ;  /* 0x00000001ffbd7807 */ /* 0x000fe20001000000 */
[----:B------:R-:W-:Y:S01]  /*bd70*/  USEL UR6, URZ, 0x7fff8, UP2 ;  /* 0x0007fff8ff067887 */ /* 0x000fe20009000000 */
[----:B------:R-:W-:Y:S01]  /*bd80*/  ISETP.GE.U32.AND P2, PT, R187, 0x7fffff0f, PT ;  /* 0x7fffff0fbb00780c */ /* 0x000fe20003f46070 */
[----:B------:R-:W-:Y:S01]  /*bd90*/  USEL UR18, URZ, 0x1, UP5 ;  /* 0x00000001ff127887 */ /* 0x000fe2000a800000 */
[----:B------:R-:W-:Y:S01]  /*bda0*/  IADD3 R187, PT, PT, R193, -0xb8, RZ ;  /* 0xffffff48c1bb7810 */ /* 0x000fe20007ffe0ff */
[----:B------:R-:W-:Y:S01]  /*bdb0*/  UISETP.GE.U32.AND UP2, UPT, UR5, 0x7fffff12, UPT ;  /* 0x7fffff120500788c */ /* 0x000fe2000bf46070 */
[----:B------:R-:W-:Y:S01]  /*bdc0*/  SEL R193, RZ, 0x4, P2 ;  /* 0x00000004ffc17807 */ /* 0x000fe20001000000 */
[----:B------:R-:W-:Y:S01]  /*bdd0*/  UIADD3 UR8, UPT, UPT, UR8, -0xae, URZ ;  /* 0xffffff5208087890 */ /* 0x000fe2000fffe0ff */
[----:B------:R-:W-:Y:S01]  /*bde0*/  ISETP.GE.U32.AND P2, PT, R187, 0x7fffff09, PT ;  /* 0x7fffff09bb00780c */ /* 0x000fe20003f46070 */
[----:B------:R-:W-:Y:S01]  /*bdf0*/  VIADD R187, R192, 0xffffff49 ;  /* 0xffffff49c0bb7836 */ /* 0x000fe20000000000 */
[----:B------:R-:W-:Y:S01]  /*be00*/  SEL R192, RZ, 0x7fff8, P4 ;  /* 0x0007fff8ffc07807 */ /* 0x000fe20002000000 */
[----:B------:R-:W-:Y:S01]  /*be10*/  UISETP.GE.U32.AND UP5, UPT, UR16, 0x7fffff17, UPT ;  /* 0x7fffff171000788c */ /* 0x000fe2000bfa6070 */
[----:B------:R-:W-:Y:S01]  /*be20*/  SEL R191, RZ, 0x1, P2 ;  /* 0x00000001ffbf7807 */ /* 0x000fe20001000000 */
[----:B------:R-:W-:Y:S01]  /*be30*/  USEL UR16, URZ, 0x1fffe, UP6 ;  /* 0x0001fffeff107887 */ /* 0x000fe2000b000000 */
[----:B------:R-:W-:Y:S01]  /*be40*/  ISETP.GE.U32.AND P4, PT, R187, 0x7fffff0a, PT ;  /* 0x7fffff0abb00780c */ /* 0x000fe20003f86070 */
[----:B------:R-:W-:Y:S01]  /*be50*/  VIADD R187, R194, 0xffffff4b ;  /* 0xffffff4bc2bb7836 */ /* 0x000fe20000000000 */
[----:B------:R-:W-:Y:S01]  /*be60*/  ISETP.GE.U32.AND P2, PT, R190, 0x7fffff0b, PT ;  /* 0x7fffff0bbe00780c */ /* 0x000fe20003f46070 */
[----:B------:R-:W-:Y:S01]  /*be70*/  UISETP.GE.U32.AND UP6, UPT, UR15, 0x7fffff18, UPT ;  /* 0x7fffff180f00788c */ /* 0x000fe2000bfc6070 */
[----:B------:R-:W-:Y:S01]  /*be80*/  SEL R190, RZ, 0x1fffe, P4 ;  /* 0x0001fffeffbe7807 */ /* 0x000fe20002000000 */
[----:B------:R-:W-:Y:S01]  /*be90*/  UIADD3 UR7, UPT, UPT, UR7, -0xad, URZ ;  /* 0xffffff5307077890 */ /* 0x000fe2000fffe0ff */
[----:B------:R-:W-:Y:S01]  /*bea0*/  IADD3 R194, PT, PT, R196, -0xbc, RZ ;  /* 0xffffff44c4c27810 */ /* 0x000fe20007ffe0ff */
[----:B------:R-:W-:Y:S01]  /*beb0*/  VIADD R196, R199, 0xffffff46 ;  /* 0xffffff46c7c47836 */ /* 0x000fe20000000000 */
[----:B------:R-:W-:Y:S01]  /*bec0*/  ISETP.GE.U32.AND P4, PT, R187, 0x7fffff0c, PT ;  /* 0x7fffff0cbb00780c */ /* 0x000fe20003f86070 */
[----:B------:R-:W-:Y:S01]  /*bed0*/  VIADD R187, R198, 0xffffff45 ;  /* 0xffffff45c6bb7836 */ /* 0x000fe20000000000 */
[----:B------:R-:W-:Y:S01]  /*bee0*/  SEL R195, RZ, 0x4, P2 ;  /* 0x00000004ffc37807 */ /* 0x000fe20001000000 */
[----:B------:R-:W-:Y:S01]  /*bef0*/  VIADD R199, R204, 0xffffff42 ;  /* 0xffffff42ccc77836 */ /* 0x000fe20000000000 */
[----:B------:R-:W-:Y:S01]  /*bf00*/  ISETP.GE.U32.AND P2, PT, R194, 0x7fffff05, PT ;  /* 0x7fffff05c200780c */ /* 0x000fe20003f46070 */
[----:B------:R-:W1:Y:S01]  /*bf10*/  LDC R204, c[0x0][0x3a0] ;  /* 0x0000e800ffcc7b82 */ /* 0x000e620000000800 */
[----:B------:R-:W-:Y:S01]  /*bf20*/  SEL R194, RZ, 0x7fff8, P4 ;  /* 0x0007fff8ffc27807 */ /* 0x000fe20002000000 */
[----:B------:R-:W-:Y:S01]  /*bf30*/  USEL UR15, URZ, 0x1, UP3 ;  /* 0x00000001ff0f7887 */ /* 0x000fe20009800000 */
        /* <DEDUP_REMOVED lines=9> */
[----:B------:R-:W-:Y:S01]  /*bfd0*/  USEL UR8, URZ, 0x1fffe, UP4 ;  /* 0x0001fffeff087887 */ /* 0x000fe2000a000000 */
[----:B------:R-:W-:Y:S01]  /*bfe0*/  ISETP.GE.U32.AND P4, PT, R187, 0x7fffff08, PT ;  /* 0x7fffff08bb00780c */ /* 0x000fe20003f86070 */
[----:B------:R-:W-:Y:S01]  /*bff0*/  UIADD3 UR16, UPT, UPT, UR18, UR16, URZ ;  /* 0x0000001012107290 */ /* 0x000fe2000fffe0ff */
[----:B------:R-:W-:Y:S01]  /*c000*/  SEL R201, RZ, 0x4, P2 ;  /* 0x00000004ffc97807 */ /* 0x000fe20001000000 */
[----:B------:R-:W-:Y:S01]  /*c010*/  UISETP.GE.U32.AND UP4, UPT, UR7, 0x7fffff14, UPT ;  /* 0x7fffff140700788c */ /* 0x000fe2000bf86070 */
[----:B------:R-:W-:Y:S01]  /*c020*/  SHF.R.U32.HI R187, RZ, 0x2, R186 ;  /* 0x00000002ffbb7819 */ /* 0x000fe200000116ba */
[----:B------:R-:W-:Y:S01]  /*c030*/  USEL UR5, URZ, 0x4, UP5 ;  /* 0x00000004ff057887 */ /* 0x000fe2000a800000 */
[----:B------:R-:W-:Y:S01]  /*c040*/  ISETP.GE.U32.AND P2, PT, R196, 0x7fffff02, PT ;  /* 0x7fffff02c400780c */ /* 0x000fe20003f46070 */
[----:B------:R-:W-:Y:S01]  /*c050*/  UIADD3 UR14, UPT, UPT, UR17, UR14, URZ ;  /* 0x0000000e110e7290 */ /* 0x000fe2000fffe0ff */
[----:B------:R-:W-:Y:S01]  /*c060*/  SEL R200, RZ, 0x7fff8, P4 ;  /* 0x0007fff8ffc87807 */ /* 0x000fe20002000000 */
[----:B------:R-:W-:Y:S01]  /*c070*/  LDGSTS.E [R252+0x7000], desc[UR26][R6.64], P5 ;  /* 0x0700000006fc7fae */ /* 0x000fe2000a9a101a */
[----:B------:R-:W-:Y:S01]  /*c080*/  LOP3.LUT P4, RZ, R187, 0x1, RZ, 0xc0, !PT ;  /* 0x00000001bbff7812 */ /* 0x000fe2000788c0ff */
[----:B------:R-:W-:Y:S01]  /*c090*/  IMAD.IADD R187, R189, 0x1, R188 ;  /* 0x00000001bdbb7824 */ /* 0x000fe200078e02bc */
[----:B------:R-:W-:Y:S01]  /*c0a0*/  SEL R196, RZ, 0x1fffe, P2 ;  /* 0x0001fffeffc47807 */ /* 0x000fe20001000000 */
[----:B-1----:R-:W-:Y:S01]  /*c0b0*/  VIADD R207, R204, 0xffffff40 ;  /* 0xffffff40cccf7836 */ /* 0x002fe20000000000 */
[----:B------:R-:W-:Y:S01]  /*c0c0*/  ISETP.GE.U32.AND P2, PT, R199, 0x7fffff03, PT ;  /* 0x7fffff03c700780c */ /* 0x000fe20003f46070 */
[----:B------:R-:W-:Y:S01]  /*c0d0*/  UIADD3 UR21, UPT, UPT, UR21, UR22, URZ ;  /* 0x0000001615157290 */ /* 0x000fe2000fffe0ff */
[----:B------:R-:W-:Y:S01]  /*c0e0*/  LOP3.LUT R187, R187, 0x3, RZ, 0xc0, !PT ;  /* 0x00000003bbbb7812 */ /* 0x000fe200078ec0ff */
[----:B------:R-:W-:Y:S01]  /*c0f0*/  UIADD3 UR8, UPT, UPT, UR15, UR8, URZ ;  /* 0x000000080f087290 */ /* 0x000fe2000fffe0ff */
[----:B------:R-:W-:Y:S01]  /*c100*/  SEL R199, RZ, 0x4, P2 ;  /* 0x00000004ffc77807 */ /* 0x000fe20001000000 */
[----:B------:R-:W-:Y:S01]  /*c110*/  ULOP3.LUT UR16, UR16, 0x3, URZ, 0xc0, !UPT ;  /* 0x0000000310107892 */ /* 0x000fe2000f8ec0ff */
[----:B------:R-:W-:Y:S01]  /*c120*/  ISETP.GE.U32.AND P2, PT, R202, 0x7fffff04, PT ;  /* 0x7fffff04ca00780c */ /* 0x000fe20003f46070 */
[----:B------:R-:W-:Y:S01]  /*c130*/  USEL UR19, URZ, 0x4, UP3 ;  /* 0x00000004ff137887 */ /* 0x000fe20009800000 */
[----:B------:R-:W-:Y:S01]  /*c140*/  IADD3 R188, PT, PT, R203, -0xa2, RZ ;  /* 0xffffff5ecbbc7810 */ /* 0x000fe20007ffe0ff */
[----:B------:R-:W-:Y:S01]  /*c150*/  USEL UR20, URZ, 0x7fff8, UP4 ;  /* 0x0007fff8ff147887 */ /* 0x000fe2000a000000 */
[----:B------:R-:W-:Y:S01]  /*c160*/  IADD3 R202, PT, PT, R187, R192, R193 ;  /* 0x000000c0bbca7210 */ /* 0x000fe20007ffe0c1 */
[----:B------:R-:W-:Y:S01]  /*c170*/  IMAD.IADD R187, R191, 0x1, R190 ;  /* 0x00000001bfbb7824 */ /* 0x000fe200078e02be */
[----:B------:R-:W-:Y:S01]  /*c180*/  SEL R192, RZ, 0x7fff8, P2 ;  /* 0x0007fff8ffc07807 */ /* 0x000fe20001000000 */
[----:B------:R-:W-:Y:S01]  /*c190*/  USEL UR7, URZ, 0x7fff8, UP6 ;  /* 0x0007fff8ff077887 */ /* 0x000fe2000b000000 */
[----:B------:R-:W-:Y:S01]  /*c1a0*/  ISETP.GE.U32.AND P2, PT, R188, 0x7fffff1f, PT ;  /* 0x7fffff1fbc00780c */ /* 0x000fe20003f46070 */
[----:B------:R-:W-:Y:S01]  /*c1b0*/  VIADD R188, R205, 0xffffff5f ;  /* 0xffffff5fcdbc7836 */ /* 0x000fe20000000000 */
[----:B------:R-:W-:Y:S01]  /*c1c0*/  LOP3.LUT R187, R187, 0x3, RZ, 0xc0, !PT ;  /* 0x00000003bbbb7812 */ /* 0x000fe200078ec0ff */
[----:B------:R-:W-:Y:S01]  /*c1d0*/  ULOP3.LUT UR14, UR14, 0x3, URZ, 0xc0, !UPT ;  /* 0x000000030e0e7892 */ /* 0x000fe2000f8ec0ff */
[----:B------:R-:W-:Y:S01]  /*c1e0*/  SEL R193, RZ, 0x4, P2 ;  /* 0x00000004ffc17807 */ /* 0x000fe20001000000 */
[----:B------:R-:W-:Y:S01]  /*c1f0*/  LDGSTS.E [R252+0x7200], desc[UR26][R4.64], P5 ;  /* 0x0720000004fc7fae */ /* 0x000fe2000a9a101a */
[----:B------:R-:W-:-:S02]  /*c200*/  ISETP.GE.U32.AND P2, PT, R188, 0x7fffff20, PT ;  /* 0x7fffff20bc00780c */ /* 0x000fc40003f46070 */
[----:B------:R-:W-:Y:S01]  /*c210*/  IADD3 R189, PT, PT, R187, R194, R195 ;  /* 0x000000c2bbbd7210 */ /* 0x000fe20007ffe0c3 */
[----:B------:R-:W-:Y:S01]  /*c220*/  ULOP3.LUT UR21, UR21, 0x3, URZ, 0xc0, !UPT ;  /* 0x0000000315157892 */ /* 0x000fe2000f8ec0ff */
[----:B------:R-:W-:Y:S01]  /*c230*/  SEL R191, RZ, 0x7fff8, P2 ;  /* 0x0007fff8ffbf7807 */ /* 0x000fe20001000000 */
[----:B------:R-:W-:Y:S01]  /*c240*/  ULOP3.LUT UR8, UR8, 0x3, URZ, 0xc0, !UPT ;  /* 0x0000000308087892 */ /* 0x000fe2000f8ec0ff */
[----:B------:R-:W-:Y:S01]  /*c250*/  ISETP.GE.U32.AND P2, PT, R207, 0x7fffff01, PT ;  /* 0x7fffff01cf00780c */ /* 0x000fe20003f46070 */
[----:B------:R-:W-:Y:S01]  /*c260*/  UIADD3 UR6, UPT, UPT, UR16, UR6, UR13 ;  /* 0x0000000610067290 */ /* 0x000fe2000fffe00d */
[----:B------:R-:W-:Y:S01]  /*c270*/  IADD3 R188, PT, PT, R198, R197, RZ ;  /* 0x000000c5c6bc7210 */ /* 0x000fe20007ffe0ff */
[----:B------:R-:W-:Y:S01]  /*c280*/  LDGSTS.E [R252+0x7400], desc[UR26][R8.64], P4 ;  /* 0x0740000008fc7fae */ /* 0x000fe2000a1a101a */
[----:B------:R-:W-:Y:S02]  /*c290*/  SEL R187, RZ, 0x1, P2 ;  /* 0x00000001ffbb7807 */ /* 0x000fe40001000000 */
[----:B------:R-:W-:Y:S01]  /*c2a0*/  LOP3.LUT R188, R188, 0x3, RZ, 0xc0, !PT ;  /* 0x00000003bcbc7812 */ /* 0x000fe200078ec0ff */
[----:B------:R-:W-:Y:S01]  /*c2b0*/  UIADD3 UR19, UPT, UPT, UR21, UR20, UR19 ;  /* 0x0000001415137290 */ /* 0x000fe2000fffe013 */
[----:B------:R-:W-:Y:S01]  /*c2c0*/  SHF.R.U32.HI R186, RZ, 0x1, R186 ;  /* 0x00000001ffba7819 */ /* 0x000fe200000116ba */
[----:B------:R-:W-:Y:S01]  /*c2d0*/  IMAD.IADD R187, R187, 0x1, R196 ;  /* 0x00000001bbbb7824 */ /* 0x000fe200078e02c4 */
[----:B------:R-:W-:Y:S01]  /*c2e0*/  IADD3 R190, PT, PT, R188, R200, R201 ;  /* 0x000000c8bcbe7210 */ /* 0x000fe20007ffe0c9 */
[----:B------:R-:W-:Y:S01]  /*c2f0*/  UIADD3 UR7, UPT, UPT, UR8, UR7, UR5 ;  /* 0x0000000708077290 */ /* 0x000fe2000fffe005 */
[----:B------:R-:W-:Y:S02]  /*c300*/  LDGSTS.E [R252+0x7600], desc[UR26][R12.64], P4 ;  /* 0x076000000cfc7fae */ /* 0x000fe4000a1a101a */
[----:B------:R-:W-:Y:S01]  /*c310*/  LOP3.LUT R187, R187, 0x3, RZ, 0xc0, !PT ;  /* 0x00000003bbbb7812 */ /* 0x000fe200078ec0ff */
[----:B------:R-:W-:Y:S01]  /*c320*/  IMAD.SHL.U32 R188, R189, 0x100, RZ ;  /* 0x00000100bdbc7824 */ /* 0x000fe200078e00ff */
[----:B------:R-:W-:Y:S01]  /*c330*/  ULOP3.LUT UR19, UR19, 0xf, URZ, 0xc0, !UPT ;  /* 0x0000000f13137892 */ /* 0x000fe2000f8ec0ff */
[----:B------:R-:W-:Y:S01]  /*c340*/  LOP3.LUT P5, RZ, R186, 0x1, RZ, 0xc0, !PT ;  /* 0x00000001baff7812 */ /* 0x000fe200078ac0ff */
[----:B------:R-:W2:Y:S01]  /*c350*/  LDL.64 R200, [R1+0x130] ;  /* 0x0001300001c87983 */ /* 0x000ea20000100a00 */
[----:B------:R-:W-:Y:S01]  /*c360*/  IADD3 R187, PT, PT, R187, R192, R199 ;  /* 0x000000c0bbbb7210 */ /* 0x000fe20007ffe0c7 */
[----:B------:R-:W-:Y:S01]  /*c370*/  USHF.L.U32 UR5, UR6, 0x8, URZ ;  /* 0x0000000806057899 */ /* 0x000fe200080006ff */
[----:B------:R-:W-:Y:S01]  /*c380*/  IADD3 R204, P6, PT, R248, R3, RZ ;  /* 0x00000003f8cc7210 */ /* 0x000fe20007fde0ff */
[----:B------:R-:W3:Y:S01]  /*c390*/  LDL.64 R196, [R1+0x138] ;  /* 0x0001380001c47983 */ /* 0x000ee20000100a00 */
[----:B------:R-:W-:Y:S01]  /*c3a0*/  LOP3.LUT R187, R187, 0xf, RZ, 0xc0, !PT ;  /* 0x0000000fbbbb7812 */ /* 0x000fe200078ec0ff */
[----:B------:R-:W-:Y:S01]  /*c3b0*/  ULOP3.LUT UR5, UR5, 0xf00, URZ, 0xe2, !UPT ;  /* 0x00000f0005057892 */ /* 0x000fe2000f8ee2ff */
[----:B------:R-:W-:Y:S01]  /*c3c0*/  LOP3.LUT R189, R188, 0xf00, RZ, 0xe2, !PT ;  /* 0x00000f00bcbd7812 */ /* 0x000fe200078ee2ff */
[----:B------:R-:W-:Y:S01]  /*c3d0*/  ULEA UR7, UR7, UR19, 0x4 ;  /* 0x0000001307077291 */ /* 0x000fe2000f8e20ff */
[----:B------:R-:W4:Y:S01]  /*c3e0*/  LDL.64 R194, [R1+0x140] ;  /* 0x0001400001c27983 */ /* 0x000f220000100a00 */
[----:B------:R-:W-:Y:S01]  /*c3f0*/  IMAD R188, R190, 0x10, R187 ;  /* 0x00000010bebc7824 */ /* 0x000fe200078e02bb */
[----:B------:R-:W-:Y:S01]  /*c400*/  IADD3 R187, PT, PT, R191, UR14, R193 ;  /* 0x0000000ebfbb7c10 */ /* 0x000fe2000fffe0c1 */
[----:B------:R-:W-:Y:S01]  /*c410*/  ULOP3.LUT UR7, UR7, 0xff, URZ, 0xc0, !UPT ;  /* 0x000000ff07077892 */ /* 0x000fe2000f8ec0ff */
[----:B------:R-:W-:Y:S01]  /*c420*/  LEA R189, R202, R189, 0xc ;  /* 0x000000bdcabd7211 */ /* 0x000fe200078e60ff */
[----:B------:R-:W-:Y:S01]  /*c430*/  LDGSTS.E [R252+0x7800], desc[UR26][R16.64], P5 ;  /* 0x0780000010fc7fae */ /* 0x000fe2000a9a101a */
[----:B------:R-:W-:-:S02]  /*c440*/  LOP3.LUT R188, R188, 0xff, RZ, 0xc0, !PT ;  /* 0x000000ffbcbc7812 */ /* 0x000fc400078ec0ff */
[----:B------:R-:W-:Y:S01]  /*c450*/  LEA R187, R187, UR5, 0xc ;  /* 0x00000005bbbb7c11 */ /* 0x000fe2000f8e60ff */
[----:B------:R-:W-:Y:S02]  /*c460*/  LDGSTS.E [R252+0x7a00], desc[UR26][R20.64], P5 ;  /* 0x07a0000014fc7fae */ /* 0x000fe4000a9a101a */
[----:B------:R-:W-:Y:S02]  /*c470*/  IMAD.IADD R188, R189, 0x1, R188 ;  /* 0x00000001bdbc7824 */ /* 0x000fe400078e02bc */
[----:B------:R-:W-:Y:S01]  /*c480*/  VIADD R187, R187, UR7 ;  /* 0x00000007bbbb7c36 */ /* 0x000fe20008000000 */
[----:B------:R-:W-:Y:S04]  /*c490*/  LDGSTS.E [R252+0x7c00], desc[UR26][R24.64], !P1 ;  /* 0x07c0000018fc7fae */ /* 0x000fe8000c9a101a */
[----:B------:R-:W-:Y:S01]  /*c4a0*/  PRMT R186, R188, 0x5410, R187 ;  /* 0x00005410bcba7816 */ /* 0x000fe200000000bb */
[----:B------:R-:W-:Y:S03]  /*c4b0*/  LDGSTS.E [R252+0x7e00], desc[UR26][R28.64], !P1 ;  /* 0x07e000001cfc7fae */ /* 0x000fe6000c9a101a */
[----:B------:R-:W-:-:S04]  /*c4c0*/  SHF.R.U64 R187, R186, 0x1f, RZ ;  /* 0x0000001fbabb7819 */ /* 0x000fc800000012ff */
[----:B------:R-:W-:Y:S02]  /*c4d0*/  LOP3.LUT P4, RZ, R187, 0x1, RZ, 0xc0, !PT ;  /* 0x00000001bbff7812 */ /* 0x000fe4000788c0ff */
[----:B------:R-:W-:-:S04]  /*c4e0*/  SHF.R.U64 R187, R186, 0x1e, RZ ;  /* 0x0000001ebabb7819 */ /* 0x000fc800000012ff */
[----:B------:R-:W-:Y:S02]  /*c4f0*/  LOP3.LUT P5, RZ, R187, 0x1, RZ, 0xc0, !PT ;  /* 0x00000001bbff7812 */ /* 0x000fe400078ac0ff */
[----:B------:R-:W-:-:S04]  /*c500*/  SHF.R.U64 R187, R186, 0x1d, RZ ;  /* 0x0000001dbabb7819 */ /* 0x000fc800000012ff */
[----:B------:R-:W-:Y:S01]  /*c510*/  LOP3.LUT P1, RZ, R187, 0x1, RZ, 0xc0, !PT ;  /* 0x00000001bbff7812 */ /* 0x000fe2000782c0ff */
[----:B------:R-:W-:Y:S01]  /*c520*/  LDGSTS.E [R252+0x8000], desc[UR26][R32.64], P4 ;  /* 0x0800000020fc7fae */ /* 0x000fe2000a1a101a */
[----:B------:R-:W-:-:S03]  /*c530*/  SHF.R.U64 R187, R186, 0x1c, RZ ;  /* 0x0000001cbabb7819 */ /* 0x000fc600000012ff */
[----:B------:R-:W-:Y:S01]  /*c540*/  LDGSTS.E [R252+0x8200], desc[UR26][R36.64], P4 ;  /* 0x0820000024fc7fae */ /* 0x000fe2000a1a101a */
[----:B------:R-:W-:Y:S02]  /*c550*/  LOP3.LUT P4, RZ, R187, 0x1, RZ, 0xc0, !PT ;  /* 0x00000001bbff7812 */ /* 0x000fe4000788c0ff */
[C---:B------:R-:W-:Y:S01]  /*c560*/  SHF.R.U64 R187, R186.reuse, 0x1b, RZ ;  /* 0x0000001bbabb7819 */ /* 0x040fe200000012ff */
[----:B------:R-:W-:Y:S04]  /*c570*/  LDGSTS.E [R252+0x8400], desc[UR26][R40.64], P5 ;  /* 0x0840000028fc7fae */ /* 0x000fe8000a9a101a */
[----:B------:R-:W-:Y:S01]  /*c580*/  LDGSTS.E [R252+0x8600], desc[UR26][R44.64], P5 ;  /* 0x086000002cfc7fae */ /* 0x000fe2000a9a101a */
[----:B------:R-:W-:Y:S02]  /*c590*/  LOP3.LUT P5, RZ, R187, 0x1, RZ, 0xc0, !PT ;  /* 0x00000001bbff7812 */ /* 0x000fe400078ac0ff */
[----:B------:R-:W-:Y:S01]  /*c5a0*/  SHF.R.U64 R187, R186, 0x1a, RZ ;  /* 0x0000001ababb7819 */ /* 0x000fe200000012ff */
[----:B------:R-:W-:Y:S04]  /*c5b0*/  LDGSTS.E [R252+0x8800], desc[UR26][R48.64], P1 ;  /* 0x0880000030fc7fae */ /* 0x000fe800089a101a */
[----:B------:R-:W-:Y:S01]  /*c5c0*/  LDGSTS.E [R252+0x8a00], desc[UR26][R52.64], P1 ;  /* 0x08a0000034fc7fae */ /* 0x000fe200089a101a */
[----:B------:R-:W-:-:S02]  /*c5d0*/  LOP3.LUT P1, RZ, R187, 0x1, RZ, 0xc0, !PT ;  /* 0x00000001bbff7812 */ /* 0x000fc4000782c0ff */
[C---:B------:R-:W-:Y:S01]  /*c5e0*/  SHF.R.U64 R187, R186.reuse, 0x19, RZ ;  /* 0x00000019babb7819 */ /* 0x040fe200000012ff */
[----:B------:R-:W-:Y:S01]  /*c5f0*/  IMAD.X R205, R249, 0x1, R132, P6 ;  /* 0x00000001f9cd7824 */ /* 0x000fe200030e0684 */
[----:B------:R-:W-:Y:S02]  /*c600*/  LDGSTS.E [R252+0x8c00], desc[UR26][R62.64], P4 ;  /* 0x08c000003efc7fae */ /* 0x000fe4000a1a101a */
[----:B------:R-:W-:Y:S02]  /*c610*/  LOP3.LUT P6, RZ, R187, 0x1, RZ, 0xc0, !PT ;  /* 0x00000001bbff7812 */ /* 0x000fe400078cc0ff */
[C---:B------:R-:W-:Y:S01]  /*c620*/  SHF.R.U64 R187, R186.reuse, 0x18, RZ ;  /* 0x00000018babb7819 */ /* 0x040fe200000012ff */
[----:B------:R-:W-:Y:S03]  /*c630*/  LDGSTS.E [R252+0x8e00], desc[UR26][R66.64], P4 ;  /* 0x08e0000042fc7fae */ /* 0x000fe6000a1a101a */
        /* <DEDUP_REMOVED lines=21> */
[----:B------:R-:W-:Y:S01]  /*c790*/  SHF.R.U64 R187, R186, 0x12, RZ ;  /* 0x00000012babb7819 */ /* 0x000fe200000012ff */
[----:B------:R-:W-:Y:S01]  /*c7a0*/  LDGSTS.E [R252+0xa400], desc[UR26][R110.64], P1 ;  /* 0x0a4000006efc7fae */ /* 0x000fe200089a101a */
[----:B------:R-:W-:-:S03]  /*c7b0*/  MOV R198, R246 ;  /* 0x000000f600c67202 */ /* 0x000fc60000000f00 */
[----:B------:R-:W-:Y:S01]  /*c7c0*/  LDGSTS.E [R252+0xa600], desc[UR26][R114.64], P1 ;  /* 0x0a60000072fc7fae */ /* 0x000fe200089a101a */
[----:B------:R-:W-:Y:S01]  /*c7d0*/  LOP3.LUT P1, RZ, R187, 0x1, RZ, 0xc0, !PT ;  /* 0x00000001bbff7812 */ /* 0x000fe2000782c0ff */
[----:B------:R-:W-:Y:S02]  /*c7e0*/  IMAD.MOV.U32 R199, RZ, RZ, R247 ;  /* 0x000000ffffc77224 */ /* 0x000fe400078e00f7 */
[----:B------:R-:W4:Y:S04]  /*c7f0*/  LDL.64 R248, [R1+0x160] ;  /* 0x0001600001f87983 */ /* 0x000f280000100a00 */
[----:B------:R-:W4:Y:S04]  /*c800*/  LDL.64 R246, [R1+0x168] ;  /* 0x0001680001f67983 */ /* 0x000f280000100a00 */
[----:B------:R-:W-:Y:S04]  /*c810*/  LDGSTS.E [R252+0xa800], desc[UR26][R118.64], P6 ;  /* 0x0a80000076fc7fae */ /* 0x000fe8000b1a101a */
[----:B------:R-:W-:Y:S04]  /*c820*/  LDGSTS.E [R252+0xaa00], desc[UR26][R122.64], P6 ;  /* 0x0aa000007afc7fae */ /* 0x000fe8000b1a101a */
[----:B------:R-:W-:Y:S04]  /*c830*/  LDGSTS.E [R252+0xac00], desc[UR26][R162.64], P4 ;  /* 0x0ac00000a2fc7fae */ /* 0x000fe8000a1a101a */
[----:B------:R-:W-:Y:S04]  /*c840*/  LDGSTS.E [R252+0xae00], desc[UR26][R130.64], P4 ;  /* 0x0ae0000082fc7fae */ /* 0x000fe8000a1a101a */
[----:B------:R-:W-:Y:S04]  /*c850*/  LDGSTS.E [R252+0xb000], desc[UR26][R244.64], P5 ;  /* 0x0b000000f4fc7fae */ /* 0x000fe8000a9a101a */
[----:B------:R1:W-:Y:S04]  /*c860*/  STL.64 [R1+0x268], R204 ;  /* 0x000268cc01007387 */ /* 0x0003e80000100a00 */
[----:B------:R-:W-:Y:S04]  /*c870*/  LDGSTS.E [R252+0xb200], desc[UR26][R242.64], P5 ;  /* 0x0b200000f2fc7fae */ /* 0x000fe8000a9a101a */
[----:B------:R-:W4:Y:S04]  /*c880*/  LDL.64 R244, [R1+0x170] ;  /* 0x0001700001f47983 */ /* 0x000f280000100a00 */
[----:B------:R-:W-:Y:S04]  /*c890*/  LDGSTS.E [R252+0xb400], desc[UR26][R198.64], P1 ;  /* 0x0b400000c6fc7fae */ /* 0x000fe800089a101a */
[----:B------:R-:W4:Y:S04]  /*c8a0*/  LDL.64 R242, [R1+0x178] ;  /* 0x0001780001f27983 */ /* 0x000f280000100a00 */
[----:B------:R-:W-:Y:S04]  /*c8b0*/  LDGSTS.E [R252+0xb600], desc[UR26][R240.64], P1 ;  /* 0x0b600000f0fc7fae */ /* 0x000fe800089a101a */
[----:B------:R-:W4:Y:S01]  /*c8c0*/  LDL.64 R240, [R1+0x180] ;  /* 0x0001800001f07983 */ /* 0x000f220000100a00 */
[----:B------:R-:W-:-:S04]  /*c8d0*/  SHF.R.U64 R187, R186, 0x11, RZ ;  /* 0x00000011babb7819 */ /* 0x000fc800000012ff */
[----:B------:R-:W-:Y:S02]  /*c8e0*/  LOP3.LUT P6, RZ, R187, 0x1, RZ, 0xc0, !PT ;  /* 0x00000001bbff7812 */ /* 0x000fe400078cc0ff */
[----:B------:R-:W-:-:S04]  /*c8f0*/  SHF.R.U64 R187, R186, 0x10, RZ ;  /* 0x00000010babb7819 */ /* 0x000fc800000012ff */
[----:B------:R-:W-:Y:S02]  /*c900*/  LOP3.LUT P4, RZ, R187, 0x1, RZ, 0xc0, !PT ;  /* 0x00000001bbff7812 */ /* 0x000fe4000788c0ff */
[----:B------:R-:W-:-:S04]  /*c910*/  SHF.R.U64 R187, R186, 0xf, RZ ;  /* 0x0000000fbabb7819 */ /* 0x000fc800000012ff */
[----:B------:R-:W-:Y:S02]  /*c920*/  LOP3.LUT P5, RZ, R187, 0x1, RZ, 0xc0, !PT ;  /* 0x00000001bbff7812 */ /* 0x000fe400078ac0ff */
[----:B------:R-:W-:-:S04]  /*c930*/  SHF.R.U64 R187, R186, 0xe, RZ ;  /* 0x0000000ebabb7819 */ /* 0x000fc800000012ff */
[----:B------:R-:W-:Y:S02]  /*c940*/  LOP3.LUT P1, RZ, R187, 0x1, RZ, 0xc0, !PT ;  /* 0x00000001bbff7812 */ /* 0x000fe4000782c0ff */
[C---:B------:R-:W-:Y:S01]  /*c950*/  SHF.R.U64 R187, R186.reuse, 0xd, RZ ;  /* 0x0000000dbabb7819 */ /* 0x040fe200000012ff */
[----:B--2---:R-:W-:Y:S04]  /*c960*/  LDGSTS.E [R252+0xb800], desc[UR26][R200.64], P6 ;  /* 0x0b800000c8fc7fae */ /* 0x004fe8000b1a101a */
[----:B---3--:R-:W-:Y:S01]  /*c970*/  LDGSTS.E [R252+0xba00], desc[UR26][R196.64], P6 ;  /* 0x0ba00000c4fc7fae */ /* 0x008fe2000b1a101a */
[----:B------:R-:W-:Y:S02]  /*c980*/  LOP3.LUT P6, RZ, R187, 0x1, RZ, 0xc0, !PT ;  /* 0x00000001bbff7812 */ /* 0x000fe400078cc0ff */
[----:B------:R-:W-:Y:S01]  /*c990*/  SHF.R.U64 R187, R186, 0xc, RZ ;  /* 0x0000000cbabb7819 */ /* 0x000fe200000012ff */
[----:B----4-:R-:W-:Y:S04]  /*c9a0*/  LDGSTS.E [R252+0xbc00], desc[UR26][R194.64], P4 ;  /* 0x0bc00000c2fc7fae */ /* 0x010fe8000a1a101a */
[----:B------:R-:W-:Y:S04]  /*c9b0*/  LDGSTS.E [R252+0xbe00], desc[UR26][R134.64], P4 ;  /* 0x0be0000086fc7fae */ /* 0x000fe8000a1a101a */
[----:B------:R-:W2:Y:S04]  /*c9c0*/  LDL.64 R200, [R1+0x1a0] ;  /* 0x0001a00001c87983 */ /* 0x000ea80000100a00 */
[----:B------:R-:W-:Y:S04]  /*c9d0*/  LDGSTS.E [R252+0xc000], desc[UR26][R208.64], P5 ;  /* 0x0c000000d0fc7fae */ /* 0x000fe8000a9a101a */
[----:B------:R-:W3:Y:S01]  /*c9e0*/  LDL.64 R196, [R1+0x1a8] ;  /* 0x0001a80001c47983 */ /* 0x000ee20000100a00 */
[----:B------:R-:W-:-:S03]  /*c9f0*/  LOP3.LUT P4, RZ, R187, 0x1, RZ, 0xc0, !PT ;  /* 0x00000001bbff7812 */ /* 0x000fc6000788c0ff */
[----:B------:R-:W-:Y:S04]  /*ca00*/  LDGSTS.E [R252+0xc200], desc[UR26][R210.64], P5 ;  /* 0x0c200000d2fc7fae */ /* 0x000fe8000a9a101a */
[----:B------:R-:W4:Y:S04]  /*ca10*/  LDL.64 R194, [R1+0x1b0] ;  /* 0x0001b00001c27983 */ /* 0x000f280000100a00 */
[----:B------:R-:W4:Y:S04]  /*ca20*/  LDL.64 R134, [R1+0x1b8] ;  /* 0x0001b80001867983 */ /* 0x000f280000100a00 */
[----:B------:R-:W4:Y:S04]  /*ca30*/  LDL.64 R208, [R1+0x1c0] ;  /* 0x0001c00001d07983 */ /* 0x000f280000100a00 */
[----:B------:R-:W4:Y:S01]  /*ca40*/  LDL.64 R210, [R1+0x1c8] ;  /* 0x0001c80001d27983 */ /* 0x000f220000100a00 */
[----:B------:R-:W-:-:S04]  /*ca50*/  SHF.R.U64 R187, R186, 0xb, RZ ;  /* 0x0000000bbabb7819 */ /* 0x000fc800000012ff */
[----:B------:R-:W-:Y:S01]  /*ca60*/  LOP3.LUT P5, RZ, R187, 0x1, RZ, 0xc0, !PT ;  /* 0x00000001bbff7812 */ /* 0x000fe200078ac0ff */
[----:B------:R-:W-:Y:S04]  /*ca70*/  LDGSTS.E [R252+0xc400], desc[UR26][R248.64], P1 ;  /* 0x0c400000f8fc7fae */ /* 0x000fe800089a101a */
[----:B------:R-:W-:Y:S04]  /*ca80*/  LDGSTS.E [R252+0xc600], desc[UR26][R246.64], P1 ;  /* 0x0c600000f6fc7fae */ /* 0x000fe800089a101a */
[----:B------:R-:W4:Y:S04]  /*ca90*/  LDL.LU.64 R248, [R1+0x288] ;  /* 0x0002880001f87983 */ /* 0x000f280000300a00 */
[----:B------:R-:W4:Y:S04]  /*caa0*/  LDL.LU.64 R246, [R1+0x280] ;  /* 0x0002800001f67983 */ /* 0x000f280000300a00 */
[----:B------:R-:W-:Y:S04]  /*cab0*/  LDGSTS.E [R252+0xc800], desc[UR26][R244.64], P6 ;  /* 0x0c800000f4fc7fae */ /* 0x000fe8000b1a101a */
[----:B------:R-:W-:Y:S04]  /*cac0*/  LDGSTS.E [R252+0xca00], desc[UR26][R242.64], P6 ;  /* 0x0ca00000f2fc7fae */ /* 0x000fe8000b1a101a */
[----:B------:R-:W4:Y:S04]  /*cad0*/  LDL.64 R244, [R1+0x1d0] ;  /* 0x0001d00001f47983 */ /* 0x000f280000100a00 */
[----:B------:R-:W4:Y:S04]  /*cae0*/  LDL.64 R242, [R1+0x1d8] ;  /* 0x0001d80001f27983 */ /* 0x000f280000100a00 */
[----:B------:R-:W-:Y:S04]  /*caf0*/  LDGSTS.E [R252+0xcc00], desc[UR26][R240.64], P4 ;  /* 0x0cc00000f0fc7fae */ /* 0x000fe8000a1a101a */
[----:B------:R-:W-:Y:S04]  /*cb00*/  LDGSTS.E [R252+0xce00], desc[UR26][R234.64], P4 ;  /* 0x0ce00000eafc7fae */ /* 0x000fe8000a1a101a */
[----:B------:R-:W-:Y:S04]  /*cb10*/  LDGSTS.E [R252+0xd000], desc[UR26][R226.64], P5 ;  /* 0x0d000000e2fc7fae */ /* 0x000fe8000a9a101a */
[----:B------:R-:W4:Y:S04]  /*cb20*/  LDL.64 R240, [R1+0x1e0] ;  /* 0x0001e00001f07983 */ /* 0x000f280000100a00 */
[----:B------:R-:W4:Y:S04]  /*cb30*/  LDL.64 R234, [R1+0x1f0] ;  /* 0x0001f00001ea7983 */ /* 0x000f280000100a00 */
[----:B------:R-:W4:Y:S04]  /*cb40*/  LDL.LU.64 R226, [R1+0x278] ;  /* 0x0002780001e27983 */ /* 0x000f280000300a00 */
[----:B------:R-:W-:Y:S04]  /*cb50*/  LDGSTS.E [R252+0xd200], desc[UR26][R218.64], P5 ;  /* 0x0d200000dafc7fae */ /* 0x000fe8000a9a101a */
[----:B------:R-:W4:Y:S01]  /*cb60*/  LDL.LU.64 R218, [R1+0x270] ;  /* 0x0002700001da7983 */ /* 0x000f220000300a00 */
[----:B------:R-:W-:-:S04]  /*cb70*/  SHF.R.U64 R187, R186, 0xa, RZ ;  /* 0x0000000ababb7819 */ /* 0x000fc800000012ff */
[----:B------:R-:W-:Y:S02]  /*cb80*/  LOP3.LUT P1, RZ, R187, 0x1, RZ, 0xc0, !PT ;  /* 0x00000001bbff7812 */ /* 0x000fe4000782c0ff */
[----:B------:R-:W-:-:S04]  /*cb90*/  SHF.R.U64 R187, R186, 0x9, RZ ;  /* 0x00000009babb7819 */ /* 0x000fc800000012ff */
[----:B------:R-:W-:Y:S02]  /*cba0*/  LOP3.LUT P6, RZ, R187, 0x1, RZ, 0xc0, !PT ;  /* 0x00000001bbff7812 */ /* 0x000fe400078cc0ff */
[----:B------:R-:W-:-:S04]  /*cbb0*/  SHF.R.U64 R187, R186, 0x8, RZ ;  /* 0x00000008babb7819 */ /* 0x000fc800000012ff */
[----:B------:R-:W-:Y:S02]  /*cbc0*/  LOP3.LUT P4, RZ, R187, 0x1, RZ, 0xc0, !PT ;  /* 0x00000001bbff7812 */ /* 0x000fe4000788c0ff */
[C---:B------:R-:W-:Y:S01]  /*cbd0*/  SHF.R.U64 R187, R186.reuse, 0x7, RZ ;  /* 0x00000007babb7819 */ /* 0x040fe200000012ff */
[----:B------:R-:W1:Y:S03]  /*cbe0*/  S2R R207, SR_TID.X ;  /* 0x0000000000cf7919 */ /* 0x000e660000002100 */
[----:B------:R-:W-:Y:S02]  /*cbf0*/  LOP3.LUT P5, RZ, R187, 0x1, RZ, 0xc0, !PT ;  /* 0x00000001bbff7812 */ /* 0x000fe400078ac0ff */
[----:B------:R-:W-:Y:S02]  /*cc00*/  SHF.R.U64 R187, R186, 0x6, RZ ;  /* 0x00000006babb7819 */ /* 0x000fe400000012ff */
[----:B-1----:R-:W-:Y:S01]  /*cc10*/  LOP3.LUT R207, R207, 0x3f, RZ, 0xc0, !PT ;  /* 0x0000003fcfcf7812 */ /* 0x002fe200078ec0ff */
[----:B--2---:R1:W-:Y:S04]  /*cc20*/  LDGSTS.E [R252+0xd400], desc[UR26][R200.64], P1 ;  /* 0x0d400000c8fc7fae */ /* 0x0043e800089a101a */
[----:B---3--:R2:W-:Y:S01]  /*cc30*/  LDGSTS.E [R252+0xd600], desc[UR26][R196.64], P1 ;  /* 0x0d600000c4fc7fae */ /* 0x0085e200089a101a */
[----:B------:R-:W-:-:S02]  /*cc40*/  LOP3.LUT P1, RZ, R187, 0x1, RZ, 0xc0, !PT ;  /* 0x00000001bbff7812 */ /* 0x000fc4000782c0ff */
[----:B------:R-:W-:Y:S01]  /*cc50*/  SHF.R.U64 R187, R186, 0x5, RZ ;  /* 0x00000005babb7819 */ /* 0x000fe200000012ff */
[----:B----4-:R3:W-:Y:S04]  /*cc60*/  LDGSTS.E [R252+0xd800], desc[UR26][R194.64], P6 ;  /* 0x0d800000c2fc7fae */ /* 0x0107e8000b1a101a */
[----:B------:R-:W-:Y:S04]  /*cc70*/  LDGSTS.E [R252+0xda00], desc[UR26][R134.64], P6 ;  /* 0x0da0000086fc7fae */ /* 0x000fe8000b1a101a */
[----:B------:R-:W-:Y:S04]  /*cc80*/  LDGSTS.E [R252+0xdc00], desc[UR26][R208.64], P4 ;  /* 0x0dc00000d0fc7fae */ /* 0x000fe8000a1a101a */
[----:B------:R-:W-:Y:S01]  /*cc90*/  LDGSTS.E [R252+0xde00], desc[UR26][R210.64], P4 ;  /* 0x0de00000d2fc7fae */ /* 0x000fe2000a1a101a */
[----:B-1----:R-:W-:-:S02]  /*cca0*/  IADD3 R200, P6, PT, R248, R3, RZ ;  /* 0x00000003f8c87210 */ /* 0x002fc40007fde0ff */
[----:B------:R-:W-:-:S03]  /*ccb0*/  IADD3 R198, P4, PT, R246, R3, RZ ;  /* 0x00000003f6c67210 */ /* 0x000fc60007f9e0ff */
[--C-:B------:R-:W-:Y:S01]  /*ccc0*/  IMAD.X R201, R249, 0x1, R132.reuse, P6 ;  /* 0x00000001f9c97824 */ /* 0x100fe200030e0684 */
[----:B------:R-:W-:Y:S01]  /*ccd0*/  LOP3.LUT P6, RZ, R187, 0x1, RZ, 0xc0, !PT ;  /* 0x00000001bbff7812 */ /* 0x000fe200078cc0ff */
[----:B------:R-:W-:-:S03]  /*cce0*/  IMAD.X R199, R247, 0x1, R132, P4 ;  /* 0x00000001f7c77824 */ /* 0x000fc600020e0684 */
[----:B------:R1:W-:Y:S04]  /*ccf0*/  STL.64 [R1+0x288], R200 ;  /* 0x000288c801007387 */ /* 0x0003e80000100a00 */
[----:B------:R1:W-:Y:S04]  /*cd00*/  STL.64 [R1+0x2a8], R198 ;  /* 0x0002a8c601007387 */ /* 0x0003e80000100a00 */
[----:B------:R-:W4:Y:S04]  /*cd10*/  LDL.64 R192, [R1+0x218] ;  /* 0x0002180001c07983 */ /* 0x000f280000100a00 */
[----:B------:R-:W4:Y:S04]  /*cd20*/  LDL.LU.64 R188, [R1+0x260] ;  /* 0x0002600001bc7983 */ /* 0x000f280000300a00 */
[----:B------:R-:W-:Y:S04]  /*cd30*/  LDGSTS.E [R252+0xe000], desc[UR26][R244.64], P5 ;  /* 0x0e000000f4fc7fae */ /* 0x000fe8000a9a101a */
[----:B------:R-:W-:Y:S04]  /*cd40*/  LDGSTS.E [R252+0xe200], desc[UR26][R242.64], P5 ;  /* 0x0e200000f2fc7fae */ /* 0x000fe8000a9a101a */
[----:B------:R-:W-:Y:S04]  /*cd50*/  LDGSTS.E [R252+0xe400], desc[UR26][R240.64], P1 ;  /* 0x0e400000f0fc7fae */ /* 0x000fe800089a101a */
[----:B------:R-:W-:Y:S04]  /*cd60*/  LDGSTS.E [R252+0xe600], desc[UR26][R250.64], P1 ;  /* 0x0e600000fafc7fae */ /* 0x000fe800089a101a */
[----:B------:R-:W-:Y:S04]  /*cd70*/  LDGSTS.E [R252+0xe800], desc[UR26][R234.64], P6 ;  /* 0x0e800000eafc7fae */ /* 0x000fe8000b1a101a */
[----:B------:R-:W4:Y:S04]  /*cd80*/  LDL.LU.64 R240, [R1+0x258] ;  /* 0x0002580001f07983 */ /* 0x000f280000300a00 */
[----:B------:R1:W-:Y:S01]  /*cd90*/  LDGSTS.E [R252+0xea00], desc[UR26][R220.64], P6 ;  /* 0x0ea00000dcfc7fae */ /* 0x0003e2000b1a101a */
[----:B--2---:R-:W-:-:S05]  /*cda0*/  IADD3 R196, P6, PT, R226, R3, RZ ;  /* 0x00000003e2c47210 */ /* 0x004fca0007fde0ff */
[----:B------:R-:W-:Y:S01]  /*cdb0*/  IMAD.X R197, R227, 0x1, R132, P6 ;  /* 0x00000001e3c57824 */ /* 0x000fe200030e0684 */
[----:B---3--:R-:W-:-:S04]  /*cdc0*/  IADD3 R194, P1, PT, R218, R3, RZ ;  /* 0x00000003dac27210 */ /* 0x008fc80007f3e0ff */
[----:B------:R2:W-:Y:S01]  /*cdd0*/  STL.64 [R1+0x2c8], R196 ;  /* 0x0002c8c401007387 */ /* 0x0005e20000100a00 */
[----:B-1----:R-:W-:Y:S01]  /*cde0*/  IADD3 R220, PT, PT, R231, -0x80, RZ ;  /* 0xffffff80e7dc7810 */ /* 0x002fe20007ffe0ff */
[----:B------:R-:W-:Y:S02]  /*cdf0*/  IMAD.X R195, R219, 0x1, R132, P1 ;  /* 0x00000001dbc37824 */ /* 0x000fe400008e0684 */
[----:B------:R-:W3:Y:S01]  /*ce00*/  LDL.LU.64 R242, [R1+0x250] ;  /* 0x0002500001f27983 */ /* 0x000ee20000300a00 */
[----:B------:R-:W-:-:S03]  /*ce10*/  ISETP.GE.AND P6, PT, R207, R220, PT ;  /* 0x000000dccf00720c */ /* 0x000fc60003fc6270 */
[----:B------:R-:W2:Y:S04]  /*ce20*/  LDL.LU R207, [R1] ;  /* 0x0000000001cf7983 */ /* 0x000ea80000300800 */
[----:B------:R1:W-:Y:S04]  /*ce30*/  STL.64 [R1+0x2e8], R194 ;  /* 0x0002e8c201007387 */ /* 0x0003e80000100a00 */
[----:B------:R-:W2:Y:S04]  /*ce40*/  LDL.64 R244, [R1+0x220] ;  /* 0x0002200001f47983 */ /* 0x000ea80000100a00 */
[----:B------:R-:W2:Y:S04]  /*ce50*/  LDL.64 R246, [R1+0x228] ;  /* 0x0002280001f67983 */ /* 0x000ea80000100a00 */
[----:B------:R-:W2:Y:S04]  /*ce60*/  LDL.64 R248, [R1+0x230] ;  /* 0x0002300001f87983 */ /* 0x000ea80000100a00 */
[----:B------:R-:W2:Y:S04]  /*ce70*/  LDL.64 R210, [R1+0x238] ;  /* 0x0002380001d27983 */ /* 0x000ea80000100a00 */
[----:B------:R-:W2:Y:S04]  /*ce80*/  LDL.64 R208, [R1+0x240] ;  /* 0x0002400001d07983 */ /* 0x000ea80000100a00 */
[----:B------:R-:W2:Y:S01]  /*ce90*/  LDL.64 R134, [R1+0x248] ;  /* 0x0002480001867983 */ /* 0x000ea20000100a00 */
[----:B------:R-:W-:-:S03]  /*cea0*/  SHF.R.U64 R187, R186, 0x4, RZ ;  /* 0x00000004babb7819 */ /* 0x000fc600000012ff */
[----:B------:R-:W2:Y:S01]  /*ceb0*/  LDL.64 R202, [R1+0x310] ;  /* 0x0003100001ca7983 */ /* 0x000ea20000100a00 */
[----:B------:R-:W-:Y:S02]  /*cec0*/  LOP3.LUT P4, RZ, R187, 0x1, RZ, 0xc0, !PT ;  /* 0x00000001bbff7812 */ /* 0x000fe4000788c0ff */
[C---:B------:R-:W-:Y:S01]  /*ced0*/  SHF.R.U64 R187, R186.reuse, 0x3, RZ ;  /* 0x00000003babb7819 */ /* 0x040fe200000012ff */
[----:B------:R-:W2:Y:S03]  /*cee0*/  LDL.64 R250, [R1+0x358] ;  /* 0x0003580001fa7983 */ /* 0x000ea60000100a00 */
[----:B------:R-:W-:Y:S01]  /*cef0*/  LOP3.LUT P5, RZ, R187, 0x1, RZ, 0xc0, !PT ;  /* 0x00000001bbff7812 */ /* 0x000fe200078ac0ff */
[----:B------:R-:W2:Y:S01]  /*cf00*/  LDL.64 R234, [R1+0x380] ;  /* 0x0003800001ea7983 */ /* 0x000ea20000100a00 */
[----:B------:R-:W-:-:S03]  /*cf10*/  SHF.R.U64 R187, R186, 0x2, RZ ;  /* 0x00000002babb7819 */ /* 0x000fc600000012ff */
[----:B------:R-:W2:Y:S01]  /*cf20*/  LDL.64 R230, [R1+0x3b8] ;  /* 0x0003b80001e67983 */ /* 0x000ea20000100a00 */
[----:B------:R-:W-:-:S03]  /*cf30*/  LOP3.LUT P1, RZ, R187, 0x1, RZ, 0xc0, !PT ;  /* 0x00000001bbff7812 */ /* 0x000fc6000782c0ff */
[----:B------:R-:W-:Y:S01]  /*cf40*/  LDGSTS.E [R252+0xec00], desc[UR26][R216.64], P4 ;  /* 0x0ec00000d8fc7fae */ /* 0x000fe2000a1a101a */
[----:B------:R-:W-:-:S03]  /*cf50*/  SEL R187, RZ, 0x4, P6 ;  /* 0x00000004ffbb7807 */ /* 0x000fc60003000000 */
[----:B------:R-:W-:Y:S01]  /*cf60*/  LDGSTS.E [R252+0xee00], desc[UR26][R214.64], P4 ;  /* 0x0ee00000d6fc7fae */ /* 0x000fe2000a1a101a */
[----:B------:R-:W-:-:S03]  /*cf70*/  ISETP.GT.AND P4, PT, R206, 0xbf, PT ;  /* 0x000000bfce00780c */ /* 0x000fc60003f84270 */
[----:B------:R-:W-:Y:S01]  /*cf80*/  LDGSTS.E [R252+0xf000], desc[UR26][R212.64], P5 ;  /* 0x0f000000d4fc7fae */ /* 0x000fe2000a9a101a */
[----:B------:R-:W-:Y:S02]  /*cf90*/  SHF.R.U64 R186, R186, 0x1, RZ ;  /* 0x00000001baba7819 */ /* 0x000fe400000012ff */
[----:B------:R-:W-:Y:S01]  /*cfa0*/  SEL R187, R187, RZ, P4 ;  /* 0x000000ffbbbb7207 */ /* 0x000fe20002000000 */
[----:B------:R-:W2:Y:S01]  /*cfb0*/  LDL.64 R226, [R1+0x3f8] ;  /* 0x0003f80001e27983 */ /* 0x000ea20000100a00 */
[----:B------:R-:W-:-:S03]  /*cfc0*/  LOP3.LUT P4, RZ, R186, 0x1, RZ, 0xc0, !PT ;  /* 0x00000001baff7812 */ /* 0x000fc6000788c0ff */
[----:B------:R-:W2:Y:S04]  /*cfd0*/  LDL.64 R220, [R1+0x428] ;  /* 0x0004280001dc7983 */ /* 0x000ea80000100a00 */
[----:B------:R-:W2:Y:S04]  /*cfe0*/  LDL.64 R218, [R1+0x458] ;  /* 0x0004580001da7983 */ /* 0x000ea80000100a00 */
[----:B------:R-:W2:Y:S04]  /*cff0*/  LDL.64 R216, [R1+0x2b0] ;  /* 0x0002b00001d87983 */ /* 0x000ea80000100a00 */
[----:B------:R-:W2:Y:S04]  /*d000*/  LDL.64 R214, [R1+0x2e0] ;  /* 0x0002e00001d67983 */ /* 0x000ea80000100a00 */
[----:B------:R-:W2:Y:S04]  /*d010*/  LDL.64 R212, [R1+0x318] ;  /* 0x0003180001d47983 */ /* 0x000ea80000100a00 */
[----:B----4-:R4:W-:Y:S02]  /*d020*/  LDGSTS.E [R252+0xf200], desc[UR26][R192.64], P5 ;  /* 0x0f200000c0fc7fae */ /* 0x0109e4000a9a101a */
[----:B----4-:R-:W-:-:S05]  /*d030*/  IADD3 R192, P6, PT, R188, R3, RZ ;  /* 0x00000003bcc07210 */ /* 0x010fca0007fde0ff */
[----:B------:R-:W-:Y:S01]  /*d040*/  IMAD.X R193, R189, 0x1, R132, P6 ;  /* 0x00000001bdc17824 */ /* 0x000fe200030e0684 */
[----:B------:R-:W-:-:S04]  /*d050*/  IADD3 R190, P5, PT, R240, R3, RZ ;  /* 0x00000003f0be7210 */ /* 0x000fc80007fbe0ff */
[----:B------:R-:W-:Y:S02]  /*d060*/  IADD3.X R191, PT, PT, R241, R132, RZ, P5, !PT ;  /* 0x00000084f1bf7210 */ /* 0x000fe40002ffe4ff */
[----:B------:R-:W4:Y:S01]  /*d070*/  LDL.LU.64 R240, [R1+0x598] ;  /* 0x0005980001f07983 */ /* 0x000f220000300a00 */
[----:B------:R-:W-:-:S03]  /*d080*/  ISETP.NE.U32.AND P5, PT, R187, RZ, PT ;  /* 0x000000ffbb00720c */ /* 0x000fc60003fa5070 */
[----:B------:R-:W4:Y:S04]  /*d090*/  LDL.64 R186, [R1+0x2d8] ;  /* 0x0002d80001ba7983 */ /* 0x000f280000100a00 */
[----:B------:R1:W-:Y:S01]  /*d0a0*/  STL.64 [R1+0x308], R192 ;  /* 0x000308c001007387 */ /* 0x0003e20000100a00 */
[----:B---3--:R-:W-:-:S05]  /*d0b0*/  IADD3 R188, P6, PT, R242, R3, RZ ;  /* 0x00000003f2bc7210 */ /* 0x008fca0007fde0ff */
[----:B------:R-:W-:Y:S02]  /*d0c0*/  IMAD.X R189, R243, 0x1, R132, P6 ;  /* 0x00000001f3bd7824 */ /* 0x000fe400030e0684 */
[----:B------:R-:W3:Y:S04]  /*d0d0*/  LDL.LU.64 R242, [R1+0x590] ;  /* 0x0005900001f27983 */ /* 0x000ee80000300a00 */
[----:B--2---:R1:W-:Y:S04]  /*d0e0*/  LDGSTS.E [R252+0xf400], desc[UR26][R244.64], P1 ;  /* 0x0f400000f4fc7fae */ /* 0x0043e800089a101a */
[----:B------:R1:W-:Y:S04]  /*d0f0*/  LDGSTS.E [R252+0xf600], desc[UR26][R246.64], P1 ;  /* 0x0f600000f6fc7fae */ /* 0x0003e800089a101a */
[----:B------:R1:W-:Y:S04]  /*d100*/  LDGSTS.E [R252+0xf800], desc[UR26][R248.64], P4 ;  /* 0x0f800000f8fc7fae */ /* 0x0003e8000a1a101a */
[----:B------:R-:W2:Y:S04]  /*d110*/  LDL.LU.64 R244, [R1+0x588] ;  /* 0x0005880001f47983 */ /* 0x000ea80000300a00 */
[----:B------:R1:W-:Y:S04]  /*d120*/  STL.64 [R1+0x328], R190 ;  /* 0x000328be01007387 */ /* 0x0003e80000100a00 */
[----:B------:R-:W2:Y:S04]  /*d130*/  LDL.LU.64 R246, [R1+0x580] ;  /* 0x0005800001f67983 */ /* 0x000ea80000300a00 */
[----:B------:R-:W2:Y:S04]  /*d140*/  LDL.LU.64 R248, [R1+0x578] ;  /* 0x0005780001f87983 */ /* 0x000ea80000300a00 */
[----:B------:R1:W-:Y:S04]  /*d150*/  STL.64 [R1+0x350], R188 ;  /* 0x000350bc01007387 */ /* 0x0003e80000100a00 */
[----:B------:R1:W-:Y:S04]  /*d160*/  LDGSTS.E [R252+0xfa00], desc[UR26][R210.64], P4 ;  /* 0x0fa00000d2fc7fae */ /* 0x0003e8000a1a101a */
[----:B------:R1:W-:Y:S04]  /*d170*/  LDGSTS.E [R252+0xfc00], desc[UR26][R208.64], !P2 ;  /* 0x0fc00000d0fc7fae */ /* 0x0003e8000d1a101a */
[----:B------:R1:W-:Y:S04]  /*d180*/  LDGSTS.E [R252+0xfe00], desc[UR26][R134.64], !P2 ;  /* 0x0fe0000086fc7fae */ /* 0x0003e8000d1a101a */
[----:B------:R-:W2:Y:S04]  /*d190*/  LDL.LU.64 R210, [R1+0x570] ;  /* 0x0005700001d27983 */ /* 0x000ea80000300a00 */
[----:B------:R-:W2:Y:S04]  /*d1a0*/  LDL.LU.64 R208, [R1+0x568] ;  /* 0x0005680001d07983 */ /* 0x000ea80000300a00 */
[----:B------:R-:W2:Y:S04]  /*d1b0*/  LDL.LU.64 R134, [R1+0x560] ;  /* 0x0005600001867983 */ /* 0x000ea80000300a00 */
[----:B------:R-:W0:Y:S01]  /*d1c0*/  LDGDEPBAR ;  /* 0x00000000000079af */ /* 0x000e220000000000 */
[C---:B------:R-:W-:Y:S01]  /*d1d0*/  ISETP.GE.AND P2, PT, R206.reuse, 0x80, PT ;  /* 0x00000080ce00780c */ /* 0x040fe20003f46270 */
[----:B------:R-:W-:Y:S01]  /*d1e0*/  UMOV UR6, URZ ;  /* 0x000000ff00067c82 */ /* 0x000fe20008000000 */
[----:B------:R-:W-:Y:S01]  /*d1f0*/  ISETP.GE.AND P1, PT, R206, 0x40, PT ;  /* 0x00000040ce00780c */ /* 0x000fe20003f26270 */
[----:B----4-:R1:W-:Y:S04]  /*d200*/  LDGSTS.E [R207+0x28000], desc[UR26][R186.64], P5 ;  /* 0x28000000bacf7fae */ /* 0x0103e8000a9a101a */
[----:B------:R1:W-:Y:S04]  /*d210*/  LDGSTS.E [R207+0x28400], desc[UR26][R202.64], P5 ;  /* 0x28400000cacf7fae */ /* 0x0003e8000a9a101a */
[----:B------:R1:W-:Y:S04]  /*d220*/  LDGSTS.E [R207+0x28800], desc[UR26][R250.64], P5 ;  /* 0x28800000facf7fae */ /* 0x0003e8000a9a101a */
[----:B------:R1:W-:Y:S04]  /*d230*/  LDGSTS.E [R207+0x28c00], desc[UR26][R234.64], P5 ;  /* 0x28c00000eacf7fae */ /* 0x0003e8000a9a101a */
[----:B------:R1:W-:Y:S04]  /*d240*/  LDGSTS.E [R207+0x29000], desc[UR26][R230.64], P5 ;  /* 0x29000000e6cf7fae */ /* 0x0003e8000a9a101a */
[----:B------:R1:W-:Y:S04]  /*d250*/  LDGSTS.E [R207+0x29400], desc[UR26][R226.64], P5 ;  /* 0x29400000e2cf7fae */ /* 0x0003e8000a9a101a */
[----:B------:R1:W-:Y:S04]  /*d260*/  LDGSTS.E [R207+0x29800], desc[UR26][R220.64], P5 ;  /* 0x29800000dccf7fae */ /* 0x0003e8000a9a101a */
[----:B------:R1:W-:Y:S04]  /*d270*/  LDGSTS.E [R207+0x29c00], desc[UR26][R218.64], P5 ;  /* 0x29c00000dacf7fae */ /* 0x0003e8000a9a101a */
[----:B-----5:R1:W-:Y:S04]  /*d280*/  LDGSTS.E [R137+0x28100], desc[UR26][R216.64], P5 ;  /* 0x28100000d8897fae */ /* 0x0203e8000a9a101a */
        /* <DEDUP_REMOVED lines=9> */
[----:B---3--:R1:W-:Y:S04]  /*d320*/  LDGSTS.E [R136+0x28a00], desc[UR26][R242.64], P5 ;  /* 0x28a00000f2887fae */ /* 0x0083e8000a9a101a */
[----:B--2---:R1:W-:Y:S04]  /*d330*/  LDGSTS.E [R136+0x28e00], desc[UR26][R244.64], P5 ;  /* 0x28e00000f4887fae */ /* 0x0043e8000a9a101a */
        /* <DEDUP_REMOVED lines=12> */
[----:B------:R-:W0:Y:S01]  /*d400*/  LDGDEPBAR ;  /* 0x00000000000079af */ /* 0x000e220000000000 */
[----:B------:R-:W-:Y:S05]  /*d410*/  @!P2 BRA `(.L_x_8) ;  /* 0x0000009400a4a947 */ /* 0x000fea0003800000 */
[----:B------:R-:W-:Y:S01]  /*d420*/  STL [R1], R6 ;  /* 0x0000000601007387 */ /* 0x000fe20000100800 */
[----:B-1----:R-:W-:Y:S01]  /*d430*/  MOV R199, R108 ;  /* 0x0000006c00c77202 */ /* 0x002fe20000000f00 */
[----:B------:R-:W-:Y:S01]  /*d440*/  IMAD.MOV.U32 R198, RZ, RZ, R109 ;  /* 0x000000ffffc67224 */ /* 0x000fe200078e006d */
[----:B------:R-:W-:Y:S01]  /*d450*/  MOV R227, R56 ;  /* 0x0000003800e37202 */ /* 0x000fe20000000f00 */
[----:B------:R1:W-:Y:S01]  /*d460*/  STL [R1+0x10], R4 ;  /* 0x0000100401007387 */ /* 0x0003e20000100800 */
[----:B------:R-:W-:Y:S01]  /*d470*/  IMAD.MOV.U32 R226, RZ, RZ, R57 ;  /* 0x000000ffffe27224 */ /* 0x000fe200078e0039 */
[----:B------:R-:W-:Y:S01]  /*d480*/  MOV R219, R68 ;  /* 0x0000004400db7202 */ /* 0x000fe20000000f00 */
[----:B------:R-:W-:Y:S01]  /*d490*/  IMAD.MOV.U32 R225, RZ, RZ, R58 ;  /* 0x000000ffffe17224 */ /* 0x000fe200078e003a */
[----:B------:R-:W-:Y:S01]  /*d4a0*/  STL [R1+0x8], R5 ;  /* 0x0000080501007387 */ /* 0x000fe20000100800 */
        /* <DEDUP_REMOVED lines=9> */
[----:B------:R-:W-:Y:S01]  /*d540*/  SHF.R.S32.HI R135, RZ, 0x1f, R206 ;  /* 0x0000001fff877819 */ /* 0x000fe200000114ce */
[----:B------:R-:W-:Y:S01]  /*d550*/  IMAD.MOV.U32 R221, RZ, RZ, R64 ;  /* 0x000000ffffdd7224 */ /* 0x000fe200078e0040 */
[----:B------:R-:W-:Y:S01]  /*d560*/  STL [R1+0x20], R12 ;  /* 0x0000200c01007387 */ /* 0x000fe20000100800 */
[----:B------:R-:W-:Y:S01]  /*d570*/  IMAD.MOV.U32 R220, RZ, RZ, R65 ;  /* 0x000000ffffdc7224 */ /* 0x000fe200078e0041 */
[----:B------:R-:W-:Y:S01]  /*d580*/  MOV R211, R84 ;  /* 0x0000005400d37202 */ /* 0x000fe20000000f00 */
[----:B------:R-:W-:Y:S01]  /*d590*/  IMAD.MOV.U32 R217, RZ, RZ, R72 ;  /* 0x000000ffffd97224 */ /* 0x000fe200078e0048 */
[----:B------:R-:W-:Y:S01]  /*d5a0*/  STL [R1+0x1c], R13 ;  /* 0x00001c0d01007387 */ /* 0x000fe20000100800 */
[----:B------:R-:W-:Y:S01]  /*d5b0*/  IMAD.MOV.U32 R216, RZ, RZ, R73 ;  /* 0x000000ffffd87224 */ /* 0x000fe200078e0049 */
[----:B------:R-:W-:Y:S01]  /*d5c0*/  LEA.HI R137, R135, R206, RZ, 0x6 ;  /* 0x000000ce87897211 */ /* 0x000fe200078f30ff */
        /* <DEDUP_REMOVED lines=34> */
[----:B------:R-:W-:Y:S01]  /*d7f0*/  MOV R175, R176 ;  /* 0x000000b000af7202 */ /* 0x000fe20000000f00 */
[----:B------:R-:W-:Y:S01]  /*d800*/  IMAD.MOV.U32 R174, RZ, RZ, R177 ;  /* 0x000000ffffae7224 */ /* 0x000fe200078e00b1 */
[----:B------:R-:W-:Y:S01]  /*d810*/  MOV R137, R138 ;  /* 0x0000008a00897202 */ /* 0x000fe20000000f00 */
        /* <DEDUP_REMOVED lines=25> */
[----:B------:R-:W-:-:S02]  /*d9b0*/  IMAD.MOV.U32 R186, RZ, RZ, R161 ;  /* 0x000000ffffba7224 */ /* 0x000fc400078e00a1 */
[----:B------:R-:W-:Y:S01]  /*d9c0*/  IMAD.MOV.U32 R185, RZ, RZ, R128 ;  /* 0x000000ffffb97224 */ /* 0x000fe200078e0080 */
[----:B------:R-:W-:Y:S01]  /*d9d0*/  STL [R1+0x68], R48 ;  /* 0x0000683001007387 */ /* 0x000fe20000100800 */
[----:B------:R-:W-:Y:S02]  /*d9e0*/  IMAD.MOV.U32 R184, RZ, RZ, R129 ;  /* 0x000000ffffb87224 */ /* 0x000fe400078e0081 */
[----:B------:R-:W-:Y:S01]  /*d9f0*/  IMAD.MOV.U32 R229, RZ, RZ, R54 ;  /* 0x000000ffffe57224 */ /* 0x000fe200078e0036 */
[----:B------:R-:W-:Y:S01]  /*da00*/  STL [R1+0x64], R49 ;  /* 0x0000643101007387 */ /* 0x000fe20000100800 */
[----:B------:R-:W-:Y:S02]  /*da10*/  IMAD.MOV.U32 R228, RZ, RZ, R55 ;  /* 0x000000ffffe47224 */ /* 0x000fe400078e0037 */
        /* <DEDUP_REMOVED lines=14> */
[----:B------:R-:W-:Y:S01]  /*db00*/  MOV R141, R142 ;  /* 0x0000008e008d7202 */ /* 0x000fe20000000f00 */
[----:B------:R-:W-:Y:S02]  /*db10*/  IMAD.MOV.U32 R142, RZ, RZ, R143 ;  /* 0x000000ffff8e7224 */ /* 0x000fe400078e008f */
[----:B------:R-:W-:Y:S01]  /*db20*/  STL [R1+0x7c], R67 ;  /* 0x00007c4301007387 */ /* 0x000fe20000100800 */
[----:B------:R-:W-:Y:S02]  /*db30*/  IMAD.MOV.U32 R143, RZ, RZ, R144 ;  /* 0x000000ffff8f7224 */ /* 0x000fe400078e0090 */
[----:B------:R-:W-:Y:S01]  /*db40*/  IMAD.MOV.U32 R144, RZ, RZ, R145 ;  /* 0x000000ffff907224 */ /* 0x000fe200078e0091 */
[----:B------:R-:W-:Y:S01]  /*db50*/  STL [R1+0x88], R70 ;  /* 0x0000884601007387 */ /* 0x000fe20000100800 */
[----:B------:R-:W-:Y:S01]  /*db60*/  MOV R145, R146 ;  /* 0x0000009200917202 */ /* 0x000fe20000000f00 */
[----:B------:R-:W-:-:S02]  /*db70*/  IMAD.MOV.U32 R146, RZ, RZ, R147 ;  /* 0x000000ffff927224 */ /* 0x000fc400078e0093 */
[----:B------:R-:W-:Y:S01]  /*db80*/  STL [R1+0x84], R71 ;  /* 0x0000844701007387 */ /* 0x000fe20000100800 */
[----:B------:R-:W-:Y:S02]  /*db90*/  IMAD.MOV.U32 R147, RZ, RZ, R148 ;  /* 0x000000ffff937224 */ /* 0x000fe400078e0094 */
        /* <DEDUP_REMOVED lines=26> */
[----:B------:R-:W2:Y:S01]  /*dd40*/  LDC R169, c[0x0][0x3a0] ;  /* 0x0000e800ffa97b82 */ /* 0x000ea20000000800 */
[----:B------:R-:W-:Y:S02]  /*dd50*/  IMAD.MOV.U32 R238, RZ, RZ, R35 ;  /* 0x000000ffffee7224 */ /* 0x000fe400078e0023 */
        /* <DEDUP_REMOVED lines=15> */
[----:B------:R-:W-:Y:S04]  /*de50*/  STL [R1+0xc8], R102 ;  /* 0x0000c86601007387 */ /* 0x000fe80000100800 */
[----:B------:R-:W-:Y:S04]  /*de60*/  STL [R1+0xc4], R103 ;  /* 0x0000c46701007387 */ /* 0x000fe80000100800 */
[----:B------:R-:W-:Y:S04]  /*de70*/  STL [R1+0xd4], R106 ;  /* 0x0000d46a01007387 */ /* 0x000fe80000100800 */
[----:B------:R-:W-:Y:S04]  /*de80*/  STL [R1+0xcc], R107 ;  /* 0x0000cc6b01007387 */ /* 0x000fe80000100800 */
[----:B------:R-:W-:Y:S04]  /*de90*/  STL [R1+0xdc], R110 ;  /* 0x0000dc6e01007387 */ /* 0x000fe80000100800 */
[----:B------:R-:W3:Y:S04]  /*dea0*/  LDL.LU.64 R108, [R1+0x120] ;  /* 0x00012000016c7983 */ /* 0x000ee80000300a00 */
[----:B------:R-:W-:Y:S04]  /*deb0*/  STL [R1+0xd8], R111 ;  /* 0x0000d86f01007387 */ /* 0x000fe80000100800 */
[----:B------:R-:W4:Y:S04]  /*dec0*/  LDL.LU.64 R56, [R1+0x130] ;  /* 0x0001300001387983 */ /* 0x000f280000300a00 */
[----:B------:R-:W1:Y:S04]  /*ded0*/  LDL.LU.64 R58, [R1+0x110] ;  /* 0x00011000013a7983 */ /* 0x000e680000300a00 */
[----:B------:R-:W5:Y:S04]  /*dee0*/  LDL.LU.64 R68, [R1+0x118] ;  /* 0x0001180001447983 */ /* 0x000f680000300a00 */
[----:B------:R-:W2:Y:S04]  /*def0*/  LDL.LU.64 R96, [R1+0x158] ;  /* 0x0001580001607983 */ /* 0x000ea80000300a00 */
[----:B------:R-:W2:Y:S04]  /*df00*/  LDL.LU.64 R60, [R1+0x138] ;  /* 0x00013800013c7983 */ /* 0x000ea80000300a00 */
[----:B------:R-:W-:Y:S04]  /*df10*/  STL [R1+0xe4], R114 ;  /* 0x0000e47201007387 */ /* 0x000fe80000100800 */
[----:B------:R-:W3:Y:S04]  /*df20*/  LDL.LU.64 R64, [R1+0x140] ;  /* 0x0001400001407983 */ /* 0x000ee80000300a00 */
[----:B------:R-:W-:Y:S04]  /*df30*/  STL [R1+0xe0], R115 ;  /* 0x0000e07301007387 */ /* 0x000fe80000100800 */
[----:B------:R-:W3:Y:S04]  /*df40*/  LDL.LU.64 R72, [R1+0x148] ;  /* 0x0001480001487983 */ /* 0x000ee80000300a00 */
[----:B------:R-:W3:Y:S04]  /*df50*/  LDL.LU.64 R76, [R1+0x150] ;  /* 0x00015000014c7983 */ /* 0x000ee80000300a00 */
[----:B------:R-:W3:Y:S04]  /*df60*/  LDL.LU.64 R80, [R1+0x170] ;  /* 0x0001700001507983 */ /* 0x000ee80000300a00 */
[----:B------:R-:W3:Y:S04]  /*df70*/  LDL.LU.64 R120, [R1+0x160] ;  /* 0x0001600001787983 */ /* 0x000ee80000300a00 */
[----:B------:R-:W3:Y:S04]  /*df80*/  LDL.LU.64 R84, [R1+0x178] ;  /* 0x0001780001547983 */ /* 0x000ee80000300a00 */
[----:B------:R-:W-:Y:S04]  /*df90*/  STL [R1+0xec], R118 ;  /* 0x0000ec7601007387 */ /* 0x000fe80000100800 */
        /* <DEDUP_REMOVED lines=9> */
[----:B------:R-:W3:Y:S04]  /*e030*/  LDL.LU.64 R160, [R1+0x1c8] ;  /* 0x0001c80001a07983 */ /* 0x000ee80000300a00 */
[----:B------:R-:W3:Y:S04]  /*e040*/  LDL.LU.64 R128, [R1+0x128] ;  /* 0x0001280001807983 */ /* 0x000ee80000300a00 */
[----:B------:R-:W-:Y:S04]  /*e050*/  STL [R1+0xf4], R122 ;  /* 0x0000f47a01007387 */ /* 0x000fe80000100800 */
[----:B------:R-:W-:Y:S04]  /*e060*/  STL [R1+0xf0], R123 ;  /* 0x0000f07b01007387 */ /* 0x000fe80000100800 */
[----:B------:R-:W-:Y:S04]  /*e070*/  STL [R1+0xfc], R162 ;  /* 0x0000fca201007387 */ /* 0x000fe80000100800 */
[----:B------:R-:W-:Y:S04]  /*e080*/  STL [R1+0xf8], R163 ;  /* 0x0000f8a301007387 */ /* 0x000fe80000100800 */
[----:B------:R-:W-:Y:S04]  /*e090*/  STL [R1+0x104], R130 ;  /* 0x0001048201007387 */ /* 0x000fe80000100800 */
[----:B------:R-:W-:Y:S01]  /*e0a0*/  STL [R1+0x100], R131 ;  /* 0x0001008301007387 */ /* 0x000fe20000100800 */
[----:B----4-:R-:W-:Y:S01]  /*e0b0*/  IMAD.MOV.U32 R46, RZ, RZ, R56 ;  /* 0x000000ffff2e7224 */ /* 0x010fe200078e0038 */
[----:B------:R-:W-:Y:S01]  /*e0c0*/  MOV R47, R57 ;  /* 0x00000039002f7202 */ /* 0x000fe20000000f00 */
[----:B-1----:R-:W-:Y:S01]  /*e0d0*/  IMAD.MOV.U32 R4, RZ, RZ, R59 ;  /* 0x000000ffff047224 */ /* 0x002fe200078e003b */
[----:B------:R-:W-:Y:S04]  /*e0e0*/  STL [R1+0x10c], R58 ;  /* 0x00010c3a01007387 */ /* 0x000fe80000100800 */
[----:B------:R1:W-:Y:S04]  /*e0f0*/  STL [R1+0x108], R4 ;  /* 0x0001080401007387 */ /* 0x0003e80000100800 */
[----:B-----5:R-:W-:Y:S01]  /*e100*/  STL [R1+0x114], R68 ;  /* 0x0001144401007387 */ /* 0x020fe20000100800 */
[----:B--2---:R-:W-:-:S02]  /*e110*/  IMAD.MOV.U32 R50, RZ, RZ, R60 ;  /* 0x000000ffff327224 */ /* 0x004fc400078e003c */
[----:B------:R-:W-:Y:S02]  /*e120*/  IMAD.MOV.U32 R51, RZ, RZ, R61 ;  /* 0x000000ffff337224 */ /* 0x000fe400078e003d */
[----:B-1----:R-:W-:Y:S01]  /*e130*/  IMAD.MOV.U32 R4, RZ, RZ, R69 ;  /* 0x000000ffff047224 */ /* 0x002fe200078e0045 */
[----:B---3--:R-:W-:-:S04]  /*e140*/  MOV R54, R64 ;  /* 0x0000004000367202 */ /* 0x008fc80000000f00 */
[----:B------:R1:W-:Y:S01]  /*e150*/  STL [R1+0x110], R4 ;  /* 0x0001100401007387 */ /* 0x0003e20000100800 */
[----:B------:R-:W-:-:S03]  /*e160*/  IMAD.MOV.U32 R55, RZ, RZ, R65 ;  /* 0x000000ffff377224 */ /* 0x000fc600078e0041 */
[----:B------:R-:W-:Y:S01]  /*e170*/  STL [R1+0x11c], R108 ;  /* 0x00011c6c01007387 */ /* 0x000fe20000100800 */
[----:B------:R-:W-:Y:S01]  /*e180*/  IMAD.MOV.U32 R56, RZ, RZ, R72 ;  /* 0x000000ffff387224 */ /* 0x000fe200078e0048 */
[----:B------:R-:W-:Y:S01]  /*e190*/  MOV R57, R73 ;  /* 0x0000004900397202 */ /* 0x000fe20000000f00 */
[----:B-1----:R-:W-:Y:S02]  /*e1a0*/  IMAD.MOV.U32 R4, RZ, RZ, R109 ;  /* 0x000000ffff047224 */ /* 0x002fe400078e006d */
[----:B------:R-:W-:Y:S02]  /*e1b0*/  IMAD.MOV.U32 R64, RZ, RZ, R76 ;  /* 0x000000ffff407224 */ /* 0x000fe400078e004c */
[----:B------:R-:W-:Y:S01]  /*e1c0*/  IMAD.MOV.U32 R65, RZ, RZ, R77 ;  /* 0x000000ffff417224 */ /* 0x000fe200078e004d */
[----:B------:R1:W-:Y:S01]  /*e1d0*/  STL [R1+0x118], R4 ;  /* 0x0001180401007387 */ /* 0x0003e20000100800 */
[----:B------:R-:W-:Y:S01]  /*e1e0*/  IMAD.MOV.U32 R58, RZ, RZ, R80 ;  /* 0x000000ffff3a7224 */ /* 0x000fe200078e0050 */
[----:B------:R-:W-:Y:S01]  /*e1f0*/  MOV R59, R81 ;  /* 0x00000051003b7202 */ /* 0x000fe20000000f00 */
[----:B------:R-:W-:-:S02]  /*e200*/  IMAD.MOV.U32 R60, RZ, RZ, R84 ;  /* 0x000000ffff3c7224 */ /* 0x000fc400078e0054 */
[----:B------:R-:W-:Y:S02]  /*e210*/  IMAD.MOV.U32 R61, RZ, RZ, R85 ;  /* 0x000000ffff3d7224 */ /* 0x000fe400078e0055 */
[----:B------:R-:W-:Y:S01]  /*e220*/  IMAD.MOV.U32 R68, RZ, RZ, R88 ;  /* 0x000000ffff447224 */ /* 0x000fe200078e0058 */
[----:B------:R-:W-:Y:S01]  /*e230*/  MOV R69, R89 ;  /* 0x0000005900457202 */ /* 0x000fe20000000f00 */
[----:B------:R-:W-:Y:S02]  /*e240*/  IMAD.MOV.U32 R72, RZ, RZ, R92 ;  /* 0x000000ffff487224 */ /* 0x000fe400078e005c */
[----:B------:R-:W-:Y:S02]  /*e250*/  IMAD.MOV.U32 R73, RZ, RZ, R93 ;  /* 0x000000ffff497224 */ /* 0x000fe400078e005d */
[----:B------:R-:W-:Y:S01]  /*e260*/  IMAD.MOV.U32 R76, RZ, RZ, R104 ;  /* 0x000000ffff4c7224 */ /* 0x000fe200078e0068 */
[----:B------:R-:W-:Y:S01]  /*e270*/  MOV R77, R105 ;  /* 0x00000069004d7202 */ /* 0x000fe20000000f00 */
[----:B------:R-:W-:-:S02]  /*e280*/  IMAD.MOV.U32 R80, RZ, RZ, R112 ;  /* 0x000000ffff507224 */ /* 0x000fc400078e0070 */
[----:B------:R-:W-:Y:S01]  /*e290*/  IMAD.MOV.U32 R81, RZ, RZ, R113 ;  /* 0x000000ffff517224 */ /* 0x000fe200078e0071 */
[----:B------:R-:W-:Y:S01]  /*e2a0*/  MOV R84, R116 ;  /* 0x0000007400547202 */ /* 0x000fe20000000f00 */
[----:B------:R-:W-:Y:S02]  /*e2b0*/  IMAD.MOV.U32 R85, RZ, RZ, R117 ;  /* 0x000000ffff557224 */ /* 0x000fe400078e0075 */
[----:B------:R-:W-:Y:S02]  /*e2c0*/  IMAD.MOV.U32 R88, RZ, RZ, R124 ;  /* 0x000000ffff587224 */ /* 0x000fe400078e007c */
[----:B------:R-:W-:Y:S01]  /*e2d0*/  IMAD.MOV.U32 R89, RZ, RZ, R125 ;  /* 0x000000ffff597224 */ /* 0x000fe200078e007d */
[----:B------:R-:W-:Y:S01]  /*e2e0*/  MOV R124, R126 ;  /* 0x0000007e007c7202 */ /* 0x000fe20000000f00 */
[----:B------:R-:W-:Y:S02]  /*e2f0*/  IMAD.MOV.U32 R125, RZ, RZ, R127 ;  /* 0x000000ffff7d7224 */ /* 0x000fe400078e007f */
[----:B------:R-:W-:-:S02]  /*e300*/  IMAD.MOV.U32 R92, RZ, RZ, R160 ;  /* 0x000000ffff5c7224 */ /* 0x000fc400078e00a0 */
[----:B------:R-:W-:Y:S01]  /*e310*/  IMAD.MOV.U32 R93, RZ, RZ, R161 ;  /* 0x000000ffff5d7224 */ /* 0x000fe200078e00a1 */
[----:B-1----:R-:W-:Y:S01]  /*e320*/  MOV R4, R129 ;  /* 0x0000008100047202 */ /* 0x002fe20000000f00 */
[----:B------:R1:W-:Y:S04]  /*e330*/  STL [R1+0x124], R128 ;  /* 0x0001248001007387 */ /* 0x0003e80000100800 */
[----:B------:R-:W2:Y:S04]  /*e340*/  LDL.LU.64 R104, [R1+0x1d0] ;  /* 0x0001d00001687983 */ /* 0x000ea80000300a00 */
[----:B------:R-:W3:Y:S04]  /*e350*/  LDL.LU.64 R108, [R1+0x1d8] ;  /* 0x0001d800016c7983 */ /* 0x000ee80000300a00 */
[----:B------:R4:W-:Y:S04]  /*e360*/  STL [R1+0x120], R4 ;  /* 0x0001200401007387 */ /* 0x0009e80000100800 */
[----:B------:R-:W5:Y:S04]  /*e370*/  LDL.LU.64 R126, [R1+0x200] ;  /* 0x00020000017e7983 */ /* 0x000f680000300a00 */
[----:B------:R-:W5:Y:S04]  /*e380*/  LDL.LU.64 R112, [R1+0x210] ;  /* 0x0002100001707983 */ /* 0x000f680000300a00 */
[----:B------:R-:W5:Y:S04]  /*e390*/  LDL.LU.64 R116, [R1+0x1e0] ;  /* 0x0001e00001747983 */ /* 0x000f680000300a00 */
[----:B------:R-:W-:Y:S04]  /*e3a0*/  STL [R1+0x12c], R46 ;  /* 0x00012c2e01007387 */ /* 0x000fe80000100800 */
[----:B------:R-:W5:Y:S04]  /*e3b0*/  LDL.LU.64 R160, [R1+0x1e8] ;  /* 0x0001e80001a07983 */ /* 0x000f680000300a00 */
[----:B-1----:R-:W5:Y:S01]  /*e3c0*/  LDL.LU.64 R128, [R1+0x168] ;  /* 0x0001680001807983 */ /* 0x002f620000300a00 */
[----:B----4-:R-:W-:-:S03]  /*e3d0*/  IMAD.MOV.U32 R4, RZ, RZ, R47 ;  /* 0x000000ffff047224 */ /* 0x010fc600078e002f */
[----:B------:R-:W-:Y:S04]  /*e3e0*/  STL [R1+0x134], R50 ;  /* 0x0001343201007387 */ /* 0x000fe80000100800 */
[----:B------:R1:W-:Y:S04]  /*e3f0*/  STL [R1+0x128], R4 ;  /* 0x0001280401007387 */ /* 0x0003e80000100800 */
[----:B------:R4:W-:Y:S01]  /*e400*/  STL [R1+0x13c], R54 ;  /* 0x00013c3601007387 */ /* 0x0009e20000100800 */
[----:B-1----:R-:W-:-:S05]  /*e410*/  IMAD.MOV.U32 R4, RZ, RZ, R51 ;  /* 0x000000ffff047224 */ /* 0x002fca00078e0033 */
[----:B------:R1:W-:Y:S01]  /*e420*/  STL [R1+0x130], R4 ;  /* 0x0001300401007387 */ /* 0x0003e20000100800 */
[----:B----4-:R-:W-:Y:S02]  /*e430*/  IMAD.MOV.U32 R54, RZ, RZ, R58 ;  /* 0x000000ffff367224 */ /* 0x010fe400078e003a */
[----:B------:R-:W-:Y:S01]  /*e440*/  IMAD.MOV.U32 R58, RZ, RZ, R68 ;  /* 0x000000ffff3a7224 */ /* 0x000fe200078e0044 */
[----:B------:R4:W-:Y:S01]  /*e450*/  STL [R1+0x144], R56 ;  /* 0x0001443801007387 */ /* 0x0009e20000100800 */
[----:B------:R-:W-:Y:S01]  /*e460*/  MOV R68, R80 ;  /* 0x0000005000447202 */ /* 0x000fe20000000f00 */
[----:B------:R-:W-:Y:S02]  /*e470*/  IMAD.MOV.U32 R80, RZ, RZ, R84 ;  /* 0x000000ffff507224 */ /* 0x000fe400078e0054 */
[----:B-1----:R-:W-:Y:S02]  /*e480*/  IMAD.MOV.U32 R4, RZ, RZ, R55 ;  /* 0x000000ffff047224 */ /* 0x002fe400078e0037 */
[----:B------:R-:W-:-:S02]  /*e490*/  IMAD.MOV.U32 R55, RZ, RZ, R59 ;  /* 0x000000ffff377224 */ /* 0x000fc400078e003b */
[----:B------:R-:W-:Y:S01]  /*e4a0*/  IMAD.MOV.U32 R59, RZ, RZ, R69 ;  /* 0x000000ffff3b7224 */ /* 0x000fe200078e0045 */
[----:B------:R1:W-:Y:S01]  /*e4b0*/  STL [R1+0x138], R4 ;  /* 0x0001380401007387 */ /* 0x0003e20000100800 */
[----:B----4-:R-:W-:Y:S02]  /*e4c0*/  IMAD.MOV.U32 R56, RZ, RZ, R60 ;  /* 0x000000ffff387224 */ /* 0x010fe400078e003c */
[----:B------:R-:W-:Y:S02]  /*e4d0*/  IMAD.MOV.U32 R60, RZ, RZ, R76 ;  /* 0x000000ffff3c7224 */ /* 0x000fe400078e004c */
[----:B------:R-:W-:Y:S02]  /*e4e0*/  IMAD.MOV.U32 R76, RZ, RZ, R92 ;  /* 0x000000ffff4c7224 */ /* 0x000fe400078e005c */
[----:B------:R-:W-:Y:S02]  /*e4f0*/  IMAD.MOV.U32 R69, RZ, RZ, R81 ;  /* 0x000000ffff457224 */ /* 0x000fe400078e0051 */
[----:B------:R-:W-:Y:S01]  /*e500*/  IMAD.MOV.U32 R81, RZ, RZ, R85 ;  /* 0x000000ffff517224 */ /* 0x000fe200078e0055 */
[----:B-1----:R-:W-:-:S02]  /*e510*/  MOV R4, R57 ;  /* 0x0000003900047202 */ /* 0x002fc40000000f00 */
[----:B------:R-:W-:Y:S01]  /*e520*/  MOV R57, R61 ;  /* 0x0000003d00397202 */ /* 0x000fe20000000f00 */
[----:B------:R-:W-:Y:S02]  /*e530*/  IMAD.MOV.U32 R61, RZ, RZ, R77 ;  /* 0x000000ffff3d7224 */ /* 0x000fe400078e004d */
[----:B------:R1:W-:Y:S01]  /*e540*/  STL [R1+0x140], R4 ;  /* 0x0001400401007387 */ /* 0x0003e20000100800 */
[----:B------:R-:W-:-:S03]  /*e550*/  IMAD.MOV.U32 R77, RZ, RZ, R93 ;  /* 0x000000ffff4d7224 */ /* 0x000fc600078e005d */
[----:B------:R4:W-:Y:S01]  /*e560*/  STL [R1+0x14c], R64 ;  /* 0x00014c4001007387 */ /* 0x0009e20000100800 */
[----:B-1----:R-:W-:-:S05]  /*e570*/  IMAD.MOV.U32 R4, RZ, RZ, R65 ;  /* 0x000000ffff047224 */ /* 0x002fca00078e0041 */
[----:B------:R1:W-:Y:S01]  /*e580*/  STL [R1+0x148], R4 ;  /* 0x0001480401007387 */ /* 0x0003e20000100800 */
[----:B----4-:R-:W-:Y:S01]  /*e590*/  MOV R64, R72 ;  /* 0x0000004800407202 */ /* 0x010fe20000000f00 */
[----:B------:R-:W-:Y:S01]  /*e5a0*/  IMAD.MOV.U32 R65, RZ, RZ, R73 ;  /* 0x000000ffff417224 */ /* 0x000fe200078e0049 */
[----:B------:R-:W-:Y:S01]  /*e5b0*/  MOV R72, R88 ;  /* 0x0000005800487202 */ /* 0x000fe20000000f00 */
[----:B------:R-:W-:Y:S01]  /*e5c0*/  STL [R1+0x154], R96 ;  /* 0x0001546001007387 */ /* 0x000fe20000100800 */
[----:B------:R-:W-:Y:S01]  /*e5d0*/  IMAD.MOV.U32 R73, RZ, RZ, R89 ;  /* 0x000000ffff497224 */ /* 0x000fe200078e0059 */
[----:B-1----:R-:W-:-:S05]  /*e5e0*/  MOV R4, R97 ;  /* 0x0000006100047202 */ /* 0x002fca0000000f00 */
[----:B------:R1:W-:Y:S04]  /*e5f0*/  STL [R1+0x150], R4 ;  /* 0x0001500401007387 */ /* 0x0003e80000100800 */
[----:B------:R-:W-:Y:S01]  /*e600*/  STL [R1+0x15c], R120 ;  /* 0x00015c7801007387 */ /* 0x000fe20000100800 */
[----:B-1----:R-:W-:-:S05]  /*e610*/  IMAD.MOV.U32 R4, RZ, RZ, R121 ;  /* 0x000000ffff047224 */ /* 0x002fca00078e0079 */
[----:B------:R1:W-:Y:S01]  /*e620*/  STL [R1+0x158], R4 ;  /* 0x0001580401007387 */ /* 0x0003e20000100800 */
[----:B--2---:R-:W-:Y:S02]  /*e630*/  IMAD.MOV.U32 R84, RZ, RZ, R104 ;  /* 0x000000ffff547224 */ /* 0x004fe400078e0068 */
[----:B------:R-:W-:Y:S02]  /*e640*/  IMAD.MOV.U32 R85, RZ, RZ, R105 ;  /* 0x000000ffff557224 */ /* 0x000fe400078e0069 */
[----:B---3--:R-:W-:Y:S01]  /*e650*/  IMAD.MOV.U32 R88, RZ, RZ, R108 ;  /* 0x000000ffff587224 */ /* 0x008fe200078e006c */
[----:B------:R-:W-:Y:S01]  /*e660*/  MOV R89, R109 ;  /* 0x0000006d00597202 */ /* 0x000fe20000000f00 */
[----:B-----5:R-:W-:Y:S02]  /*e670*/  IMAD.MOV.U32 R92, RZ, RZ, R112 ;  /* 0x000000ffff5c7224 */ /* 0x020fe400078e0070 */
[----:B------:R-:W-:Y:S02]  /*e680*/  IMAD.MOV.U32 R93, RZ, RZ, R113 ;  /* 0x000000ffff5d7224 */ /* 0x000fe400078e0071 */
[----:B------:R-:W-:Y:S01]  /*e690*/  IMAD.MOV.U32 R96, RZ, RZ, R116 ;  /* 0x000000ffff607224 */ /* 0x000fe200078e0074 */
[----:B------:R-:W-:Y:S01]  /*e6a0*/  MOV R97, R117 ;  /* 0x0000007500617202 */ /* 0x000fe20000000f00 */
[----:B------:R-:W-:-:S02]  /*e6b0*/  IMAD.MOV.U32 R104, RZ, RZ, R160 ;  /* 0x000000ffff687224 */ /* 0x000fc400078e00a0 */
[----:B------:R-:W-:Y:S01]  /*e6c0*/  IMAD.MOV.U32 R105, RZ, RZ, R161 ;  /* 0x000000ffff697224 */ /* 0x000fe200078e00a1 */
[----:B------:R2:W-:Y:S01]  /*e6d0*/  STL [R1+0x164], R128 ;  /* 0x0001648001007387 */ /* 0x0005e20000100800 */
[----:B-1----:R-:W-:-:S03]  /*e6e0*/  MOV R4, R129 ;  /* 0x0000008100047202 */ /* 0x002fc60000000f00 */
[----:B------:R-:W3:Y:S04]  /*e6f0*/  LDL.LU.64 R108, [R1+0x240] ;  /* 0x00024000016c7983 */ /* 0x000ee80000300a00 */
[----:B------:R-:W4:Y:S04]  /*e700*/  LDL.LU.64 R112, [R1+0x1f0] ;  /* 0x0001f00001707983 */ /* 0x000f280000300a00 */
[----:B------:R-:W5:Y:S04]  /*e710*/  LDL.LU.64 R116, [R1+0x1f8] ;  /* 0x0001f80001747983 */ /* 0x000f680000300a00 */
[----:B------:R-:W5:Y:S04]  /*e720*/  LDL.LU.64 R120, [R1+0x218] ;  /* 0x0002180001787983 */ /* 0x000f680000300a00 */
[----:B------:R-:W5:Y:S04]  /*e730*/  LDL.LU.64 R160, [R1+0x220] ;  /* 0x0002200001a07983 */ /* 0x000f680000300a00 */
[----:B------:R1:W-:Y:S04]  /*e740*/  STL [R1+0x160], R4 ;  /* 0x0001600401007387 */ /* 0x0003e80000100800 */
[----:B--2---:R-:W2:Y:S04]  /*e750*/  LDL.LU.64 R128, [R1+0x1b0] ;  /* 0x0001b00001807983 */ /* 0x004ea80000300a00 */
[----:B------:R-:W-:Y:S01]  /*e760*/  STL [R1+0x16c], R54 ;  /* 0x00016c3601007387 */ /* 0x000fe20000100800 */
[----:B-1----:R-:W-:-:S03]  /*e770*/  IMAD.MOV.U32 R4, RZ, RZ, R55 ;  /* 0x000000ffff047224 */ /* 0x002fc600078e0037 */
[----:B------:R1:W-:Y:S04]  /*e780*/  STL [R1+0x174], R56 ;  /* 0x0001743801007387 */ /* 0x0003e80000100800 */
[----:B------:R1:W-:Y:S04]  /*e790*/  STL [R1+0x168], R4 ;  /* 0x0001680401007387 */ /* 0x0003e80000100800 */
[----:B------:R1:W-:Y:S02]  /*e7a0*/  STL [R1+0x17c], R58 ;  /* 0x00017c3a01007387 */ /* 0x0003e40000100800 */
[----:B-1----:R-:W-:Y:S01]  /*e7b0*/  MOV R56, R60 ;  /* 0x0000003c00387202 */ /* 0x002fe20000000f00 */
[----:B------:R-:W-:-:S02]  /*e7c0*/  IMAD.MOV.U32 R60, RZ, RZ, R76 ;  /* 0x000000ffff3c7224 */ /* 0x000fc400078e004c */
[----:B------:R-:W-:Y:S02]  /*e7d0*/  IMAD.MOV.U32 R4, RZ, RZ, R57 ;  /* 0x000000ffff047224 */ /* 0x000fe400078e0039 */
[----:B------:R-:W-:Y:S02]  /*e7e0*/  IMAD.MOV.U32 R57, RZ, RZ, R61 ;  /* 0x000000ffff397224 */ /* 0x000fe400078e003d */
[----:B------:R-:W-:Y:S01]  /*e7f0*/  IMAD.MOV.U32 R61, RZ, RZ, R77 ;  /* 0x000000ffff3d7224 */ /* 0x000fe200078e004d */
[----:B------:R1:W-:Y:S01]  /*e800*/  STL [R1+0x170], R4 ;  /* 0x0001700401007387 */ /* 0x0003e20000100800 */
[----:B------:R-:W-:Y:S01]  /*e810*/  IMAD.MOV.U32 R76, RZ, RZ, R96 ;  /* 0x000000ffff4c7224 */ /* 0x000fe200078e0060 */
[----:B------:R-:W-:Y:S02]  /*e820*/  MOV R77, R97 ;  /* 0x00000061004d7202 */ /* 0x000fe40000000f00 */
[----:B------:R1:W-:Y:S01]  /*e830*/  STL [R1+0x184], R64 ;  /* 0x0001844001007387 */ /* 0x0003e20000100800 */
[----:B------:R-:W-:Y:S01]  /*e840*/  MOV R58, R72 ;  /* 0x00000048003a7202 */ /* 0x000fe20000000f00 */
[----:B------:R-:W-:-:S02]  /*e850*/  IMAD.MOV.U32 R72, RZ, RZ, R92 ;  /* 0x000000ffff487224 */ /* 0x000fc400078e005c */
[----:B-1----:R-:W-:Y:S02]  /*e860*/  IMAD.MOV.U32 R4, RZ, RZ, R59 ;  /* 0x000000ffff047224 */ /* 0x002fe400078e003b */
[----:B------:R-:W-:Y:S02]  /*e870*/  IMAD.MOV.U32 R59, RZ, RZ, R73 ;  /* 0x000000ffff3b7224 */ /* 0x000fe400078e0049 */
[----:B------:R-:W-:Y:S01]  /*e880*/  IMAD.MOV.U32 R73, RZ, RZ, R93 ;  /* 0x000000ffff497224 */ /* 0x000fe200078e005d */
[----:B------:R1:W-:Y:S01]  /*e890*/  STL [R1+0x178], R4 ;  /* 0x0001780401007387 */ /* 0x0003e20000100800 */
[----:B------:R-:W-:-:S03]  /*e8a0*/  IMAD.MOV.U32 R64, RZ, RZ, R84 ;  /* 0x000000ffff407224 */ /* 0x000fc600078e0054 */
[----:B------:R1:W-:Y:S02]  /*e8b0*/  STL [R1+0x18c], R68 ;  /* 0x00018c4401007387 */ /* 0x0003e40000100800 */
[----:B-1----:R-:W-:Y:S02]  /*e8c0*/  IMAD.MOV.U32 R4, RZ, RZ, R65 ;  /* 0x000000ffff047224 */ /* 0x002fe400078e0041 */
[----:B------:R-:W-:-:S03]  /*e8d0*/  IMAD.MOV.U32 R65, RZ, RZ, R85 ;  /* 0x000000ffff417224 */ /* 0x000fc600078e0055 */
[----:B------:R1:W-:Y:S01]  /*e8e0*/  STL [R1+0x180], R4 ;  /* 0x0001800401007387 */ /* 0x0003e20000100800 */
[----:B------:R-:W-:Y:S02]  /*e8f0*/  IMAD.MOV.U32 R68, RZ, RZ, R88 ;  /* 0x000000ffff447224 */ /* 0x000fe400078e0058 */
[----:B-1----:R-:W-:Y:S01]  /*e900*/  IMAD.MOV.U32 R4, RZ, RZ, R69 ;  /* 0x000000ffff047224 */ /* 0x002fe200078e0045 */
[----:B------:R-:W-:-:S04]  /*e910*/  MOV R69, R89 ;  /* 0x0000005900457202 */ /* 0x000fc80000000f00 */
[----:B------:R1:W-:Y:S04]  /*e920*/  STL [R1+0x188], R4 ;  /* 0x0001880401007387 */ /* 0x0003e80000100800 */
[----:B------:R1:W-:Y:S02]  /*e930*/  STL [R1+0x194], R80 ;  /* 0x0001945001007387 */ /* 0x0003e40000100800 */
[----:B-1----:R-:W-:-:S05]  /*e940*/  MOV R4, R81 ;  /* 0x0000005100047202 */ /* 0x002fca0000000f00 */
[----:B------:R1:W-:Y:S01]  /*e950*/  STL [R1+0x190], R4 ;  /* 0x0001900401007387 */ /* 0x0003e20000100800 */
[----:B------:R-:W-:Y:S02]  /*e960*/  IMAD.MOV.U32 R80, RZ, RZ, R104 ;  /* 0x000000ffff507224 */ /* 0x000fe400078e0068 */
[----:B------:R-:W-:Y:S01]  /*e970*/  IMAD.MOV.U32 R81, RZ, RZ, R105 ;  /* 0x000000ffff517224 */ /* 0x000fe200078e0069 */
[----:B------:R-:W-:Y:S01]  /*e980*/  STL [R1+0x19c], R100 ;  /* 0x00019c6401007387 */ /* 0x000fe20000100800 */
[----:B-1----:R-:W-:-:S05]  /*e990*/  IMAD.MOV.U32 R4, RZ, RZ, R101 ;  /* 0x000000ffff047224 */ /* 0x002fca00078e0065 */
[----:B------:R1:W-:Y:S04]  /*e9a0*/  STL [R1+0x198], R4 ;  /* 0x0001980401007387 */ /* 0x0003e80000100800 */
[----:B------:R-:W-:Y:S01]  /*e9b0*/  STL [R1+0x1a4], R124 ;  /* 0x0001a47c01007387 */ /* 0x000fe20000100800 */
[----:B-1----:R-:W-:-:S05]  /*e9c0*/  MOV R4, R125 ;  /* 0x0000007d00047202 */ /* 0x002fca0000000f00 */
[----:B------:R2:W-:Y:S01]  /*e9d0*/  STL [R1+0x1a0], R4 ;  /* 0x0001a00401007387 */ /* 0x0005e20000100800 */
[----:B---3--:R-:W-:Y:S01]  /*e9e0*/  MOV R100, R108 ;  /* 0x0000006c00647202 */ /* 0x008fe20000000f00 */
[----:B------:R-:W-:Y:S02]  /*e9f0*/  IMAD.MOV.U32 R101, RZ, RZ, R109 ;  /* 0x000000ffff657224 */ /* 0x000fe400078e006d */
[----:B----4-:R-:W-:Y:S02]  /*ea00*/  IMAD.MOV.U32 R84, RZ, RZ, R112 ;  /* 0x000000ffff547224 */ /* 0x010fe400078e0070 */
[----:B------:R-:W-:Y:S01]  /*ea10*/  IMAD.MOV.U32 R85, RZ, RZ, R113 ;  /* 0x000000ffff557224 */ /* 0x000fe200078e0071 */
[----:B-----5:R-:W-:Y:S01]  /*ea20*/  MOV R96, R116 ;  /* 0x0000007400607202 */ /* 0x020fe20000000f00 */
[----:B------:R-:W-:Y:S02]  /*ea30*/  IMAD.MOV.U32 R97, RZ, RZ, R117 ;  /* 0x000000ffff617224 */ /* 0x000fe400078e0075 */
[----:B------:R-:W-:-:S02]  /*ea40*/  IMAD.MOV.U32 R88, RZ, RZ, R120 ;  /* 0x000000ffff587224 */ /* 0x000fc400078e0078 */
[----:B------:R-:W-:Y:S02]  /*ea50*/  IMAD.MOV.U32 R89, RZ, RZ, R121 ;  /* 0x000000ffff597224 */ /* 0x000fe400078e0079 */
[----:B------:R-:W-:Y:S02]  /*ea60*/  IMAD.MOV.U32 R92, RZ, RZ, R160 ;  /* 0x000000ffff5c7224 */ /* 0x000fe400078e00a0 */
[----:B------:R-:W-:Y:S02]  /*ea70*/  IMAD.MOV.U32 R93, RZ, RZ, R161 ;  /* 0x000000ffff5d7224 */ /* 0x000fe400078e00a1 */
[----:B--2---:R-:W-:Y:S01]  /*ea80*/  IMAD.MOV.U32 R4, RZ, RZ, R129 ;  /* 0x000000ffff047224 */ /* 0x004fe200078e0081 */
[----:B------:R1:W-:Y:S04]  /*ea90*/  STL [R1+0x1ac], R128 ;  /* 0x0001ac8001007387 */ /* 0x0003e80000100800 */
[----:B------:R-:W2:Y:S04]  /*eaa0*/  LDL.LU.64 R104, [R1+0x228] ;  /* 0x0002280001687983 */ /* 0x000ea80000300a00 */
[----:B------:R-:W3:Y:S04]  /*eab0*/  LDL.LU.64 R108, [R1+0x2d8] ;  /* 0x0002d800016c7983 */ /* 0x000ee80000300a00 */
[----:B------:R4:W-:Y:S04]  /*eac0*/  STL [R1+0x1a8], R4 ;  /* 0x0001a80401007387 */ /* 0x0009e80000100800 */
[----:B------:R-:W5:Y:S04]  /*ead0*/  LDL.LU.64 R112, [R1+0x230] ;  /* 0x0002300001707983 */ /* 0x000f680000300a00 */
[----:B------:R-:W5:Y:S04]  /*eae0*/  LDL.LU.64 R116, [R1+0x238] ;  /* 0x0002380001747983 */ /* 0x000f680000300a00 */
[----:B------:R-:W5:Y:S04]  /*eaf0*/  LDL.LU.64 R120, [R1+0x290] ;  /* 0x0002900001787983 */ /* 0x000f680000300a00 */
[----:B------:R-:W5:Y:S04]  /*eb00*/  LDL.LU.64 R124, [R1+0x268] ;  /* 0x00026800017c7983 */ /* 0x000f680000300a00 */
[----:B------:R-:W-:Y:S04]  /*eb10*/  STL [R1+0x1b4], R56 ;  /* 0x0001b43801007387 */ /* 0x000fe80000100800 */
[----:B------:R-:W5:Y:S04]  /*eb20*/  LDL.LU.64 R160, [R1+0x2b0] ;  /* 0x0002b00001a07983 */ /* 0x000f680000300a00 */
[----:B-1----:R-:W5:Y:S01]  /*eb30*/  LDL.LU.64 R128, [R1+0x208] ;  /* 0x0002080001807983 */ /* 0x002f620000300a00 */
[----:B----4-:R-:W-:Y:S01]  /*eb40*/  MOV R4, R57 ;  /* 0x0000003900047202 */ /* 0x010fe20000000f00 */
[----:B------:R-:W-:Y:S01]  /*eb50*/  IMAD.MOV.U32 R50, RZ, RZ, R88 ;  /* 0x000000ffff327224 */ /* 0x000fe200078e0058 */
[----:B------:R-:W-:Y:S01]  /*eb60*/  MOV R54, R92 ;  /* 0x0000005c00367202 */ /* 0x000fe20000000f00 */
[----:B------:R-:W-:Y:S01]  /*eb70*/  STL [R1+0x1bc], R58 ;  /* 0x0001bc3a01007387 */ /* 0x000fe20000100800 */
[----:B------:R-:W-:-:S02]  /*eb80*/  IMAD.MOV.U32 R51, RZ, RZ, R89 ;  /* 0x000000ffff337224 */ /* 0x000fc400078e0059 */
[----:B------:R-:W-:Y:S01]  /*eb90*/  IMAD.MOV.U32 R55, RZ, RZ, R93 ;  /* 0x000000ffff377224 */ /* 0x000fe200078e005d */
[----:B------:R1:W-:Y:S01]  /*eba0*/  STL [R1+0x1b0], R4 ;  /* 0x0001b00401007387 */ /* 0x0003e20000100800 */
[----:B------:R-:W-:Y:S02]  /*ebb0*/  IMAD.MOV.U32 R46, RZ, RZ, R72 ;  /* 0x000000ffff2e7224 */ /* 0x000fe400078e0048 */
[----:B------:R-:W-:Y:S01]  /*ebc0*/  IMAD.MOV.U32 R47, RZ, RZ, R73 ;  /* 0x000000ffff2f7224 */ /* 0x000fe200078e0049 */
[----:B------:R-:W-:Y:S01]  /*ebd0*/  STL [R1+0x1c4], R60 ;  /* 0x0001c43c01007387 */ /* 0x000fe20000100800 */
[----:B-1----:R-:W-:-:S05]  /*ebe0*/  IMAD.MOV.U32 R4, RZ, RZ, R59 ;  /* 0x000000ffff047224 */ /* 0x002fca00078e003b */
[----:B------:R1:W-:Y:S04]  /*ebf0*/  STL [R1+0x1b8], R4 ;  /* 0x0001b80401007387 */ /* 0x0003e80000100800 */
[----:B------:R-:W-:Y:S01]  /*ec00*/  STL [R1+0x1cc], R64 ;  /* 0x0001cc4001007387 */ /* 0x000fe20000100800 */
[----:B-1----:R-:W-:-:S05]  /*ec10*/  IMAD.MOV.U32 R4, RZ, RZ, R61 ;  /* 0x000000ffff047224 */ /* 0x002fca00078e003d */
[----:B------:R1:W-:Y:S04]  /*ec20*/  STL [R1+0x1c0], R4 ;  /* 0x0001c00401007387 */ /* 0x0003e80000100800 */
[----:B------:R-:W-:Y:S01]  /*ec30*/  STL [R1+0x1d4], R68 ;  /* 0x0001d44401007387 */ /* 0x000fe20000100800 */
[----:B-1----:R-:W-:-:S05]  /*ec40*/  IMAD.MOV.U32 R4, RZ, RZ, R65 ;  /* 0x000000ffff047224 */ /* 0x002fca00078e0041 */
[----:B------:R1:W-:Y:S02]  /*ec50*/  STL [R1+0x1c8], R4 ;  /* 0x0001c80401007387 */ /* 0x0003e40000100800 */
[----:B-1----:R-:W-:-:S05]  /*ec60*/  MOV R4, R69 ;  /* 0x0000004500047202 */ /* 0x002fca0000000f00 */
[----:B------:R1:W-:Y:S04]  /*ec70*/  STL [R1+0x1d0], R4 ;  /* 0x0001d00401007387 */ /* 0x0003e80000100800 */
[----:B------:R-:W-:Y:S04]  /*ec80*/  STL [R1+0x1dc], R76 ;  /* 0x0001dc4c01007387 */ /* 0x000fe80000100800 */
[----:B------:R-:W-:Y:S01]  /*ec90*/  STL [R1+0x1e4], R80 ;  /* 0x0001e45001007387 */ /* 0x000fe20000100800 */
[----:B-1----:R-:W-:-:S05]  /*eca0*/  IMAD.MOV.U32 R4, RZ, RZ, R77 ;  /* 0x000000ffff047224 */ /* 0x002fca00078e004d */
[----:B------:R1:W-:Y:S02]  /*ecb0*/  STL [R1+0x1d8], R4 ;  /* 0x0001d80401007387 */ /* 0x0003e40000100800 */
[----:B-1----:R-:W-:-:S05]  /*ecc0*/  MOV R4, R81 ;  /* 0x0000005100047202 */ /* 0x002fca0000000f00 */
[----:B------:R1:W-:Y:S04]  /*ecd0*/  STL [R1+0x1e0], R4 ;  /* 0x0001e00401007387 */ /* 0x0003e80000100800 */
        /* <DEDUP_REMOVED lines=8> */
[----:B------:R1:W-:Y:S01]  /*ed60*/  STL [R1+0x1f8], R4 ;  /* 0x0001f80401007387 */ /* 0x0003e20000100800 */
[----:B--2---:R-:W-:Y:S01]  /*ed70*/  IMAD.MOV.U32 R56, RZ, RZ, R104 ;  /* 0x000000ffff387224 */ /* 0x004fe200078e0068 */
[----:B------:R-:W-:Y:S01]  /*ed80*/  MOV R57, R105 ;  /* 0x0000006900397202 */ /* 0x000fe20000000f00 */
[----:B---3--:R-:W-:Y:S02]  /*ed90*/  IMAD.MOV.U32 R58, RZ, RZ, R108 ;  /* 0x000000ffff3a7224 */ /* 0x008fe400078e006c */
[----:B------:R-:W-:Y:S02]  /*eda0*/  IMAD.MOV.U32 R59, RZ, RZ, R109 ;  /* 0x000000ffff3b7224 */ /* 0x000fe400078e006d */
[----:B-----5:R-:W-:Y:S01]  /*edb0*/  IMAD.MOV.U32 R60, RZ, RZ, R112 ;  /* 0x000000ffff3c7224 */ /* 0x020fe200078e0070 */
[----:B------:R-:W-:Y:S01]  /*edc0*/  MOV R61, R113 ;  /* 0x00000071003d7202 */ /* 0x000fe20000000f00 */
[----:B------:R-:W-:Y:S02]  /*edd0*/  IMAD.MOV.U32 R76, RZ, RZ, R116 ;  /* 0x000000ffff4c7224 */ /* 0x000fe400078e0074 */
[----:B------:R-:W-:-:S02]  /*ede0*/  IMAD.MOV.U32 R77, RZ, RZ, R117 ;  /* 0x000000ffff4d7224 */ /* 0x000fc400078e0075 */
[----:B------:R-:W-:Y:S01]  /*edf0*/  IMAD.MOV.U32 R64, RZ, RZ, R120 ;  /* 0x000000ffff407224 */ /* 0x000fe200078e0078 */
[----:B------:R-:W-:Y:S01]  /*ee00*/  MOV R65, R121 ;  /* 0x0000007900417202 */ /* 0x000fe20000000f00 */
[----:B------:R-:W-:Y:S02]  /*ee10*/  IMAD.MOV.U32 R68, RZ, RZ, R124 ;  /* 0x000000ffff447224 */ /* 0x000fe400078e007c */
[----:B------:R-:W-:Y:S01]  /*ee20*/  IMAD.MOV.U32 R69, RZ, RZ, R125 ;  /* 0x000000ffff457224 */ /* 0x000fe200078e007d */
[----:B------:R-:W-:Y:S01]  /*ee30*/  MOV R72, R160 ;  /* 0x000000a000487202 */ /* 0x000fe20000000f00 */
[----:B------:R-:W-:Y:S02]  /*ee40*/  IMAD.MOV.U32 R73, RZ, RZ, R161 ;  /* 0x000000ffff497224 */ /* 0x000fe400078e00a1 */
[----:B-1----:R-:W-:Y:S01]  /*ee50*/  IMAD.MOV.U32 R4, RZ, RZ, R129 ;  /* 0x000000ffff047224 */ /* 0x002fe200078e0081 */
[----:B------:R1:W-:Y:S04]  /*ee60*/  STL [R1+0x204], R128 ;  /* 0x0002048001007387 */ /* 0x0003e80000100800 */
[----:B------:R-:W2:Y:S04]  /*ee70*/  LDL.LU.64 R80, [R1+0x2b8] ;  /* 0x0002b80001507983 */ /* 0x000ea80000300a00 */
[----:B------:R3:W-:Y:S04]  /*ee80*/  STL [R1+0x200], R4 ;  /* 0x0002000401007387 */ /* 0x0007e80000100800 */
[----:B------:R-:W4:Y:S04]  /*ee90*/  LDL.LU.64 R84, [R1+0x288] ;  /* 0x0002880001547983 */ /* 0x000f280000300a00 */
[----:B------:R-:W5:Y:S04]  /*eea0*/  LDL.LU.64 R88, [R1+0x358] ;  /* 0x0003580001587983 */ /* 0x000f680000300a00 */
[----:B------:R-:W5:Y:S04]  /*eeb0*/  LDL.LU.64 R92, [R1+0x320] ;  /* 0x00032000015c7983 */ /* 0x000f680000300a00 */
[----:B------:R-:W5:Y:S04]  /*eec0*/  LDL.LU.64 R104, [R1+0x310] ;  /* 0x0003100001687983 */ /* 0x000f680000300a00 */
[----:B------:R-:W5:Y:S04]  /*eed0*/  LDL.LU.64 R160, [R1+0x458] ;  /* 0x0004580001a07983 */ /* 0x000f680000300a00 */
[----:B------:R-:W5:Y:S04]  /*eee0*/  LDL.LU.64 R124, [R1+0x430] ;  /* 0x00043000017c7983 */ /* 0x000f680000300a00 */
[----:B------:R-:W5:Y:S04]  /*eef0*/  LDL.LU.64 R96, [R1+0x2c8] ;  /* 0x0002c80001607983 */ /* 0x000f680000300a00 */
[----:B------:R1:W-:Y:S04]  /*ef00*/  STL [R1+0x20c], R46 ;  /* 0x00020c2e01007387 */ /* 0x0003e80000100800 */
[----:B------:R-:W5:Y:S04]  /*ef10*/  LDL.LU.64 R126, [R1+0x340] ;  /* 0x00034000017e7983 */ /* 0x000f680000300a00 */
[----:B------:R-:W5:Y:S04]  /*ef20*/  LDL.LU.64 R108, [R1+0x3b8] ;  /* 0x0003b800016c7983 */ /* 0x000f680000300a00 */
[----:B------:R-:W5:Y:S04]  /*ef30*/  LDL.LU.64 R112, [R1+0x318] ;  /* 0x0003180001707983 */ /* 0x000f680000300a00 */
[----:B-1----:R-:W5:Y:S04]  /*ef40*/  LDL.64 R128, [R1+0x350] ;  /* 0x0003500001807983 */ /* 0x002f680000100a00 */
[----:B------:R-:W5:Y:S04]  /*ef50*/  LDL.LU.64 R116, [R1+0x390] ;  /* 0x0003900001747983 */ /* 0x000f680000300a00 */
[----:B------:R-:W5:Y:S01]  /*ef60*/  LDL.LU.64 R120, [R1+0x248] ;  /* 0x0002480001787983 */ /* 0x000f620000300a00 */
[----:B---3--:R-:W-:Y:S01]  /*ef70*/  IMAD.MOV.U32 R4, RZ, RZ, R47 ;  /* 0x000000ffff047224 */ /* 0x008fe200078e002f */
[----:B------:R-:W-:Y:S01]  /*ef80*/  MOV R39, R59 ;  /* 0x0000003b00277202 */ /* 0x000fe20000000f00 */
[----:B------:R-:W-:Y:S01]  /*ef90*/  IMAD.MOV.U32 R46, RZ, RZ, R64 ;  /* 0x000000ffff2e7224 */ /* 0x000fe200078e0040 */
[----:B------:R-:W-:Y:S01]  /*efa0*/  STL [R1+0x214], R50 ;  /* 0x0002143201007387 */ /* 0x000fe20000100800 */
[----:B------:R-:W-:-:S02]  /*efb0*/  IMAD.MOV.U32 R47, RZ, RZ, R65 ;  /* 0x000000ffff2f7224 */ /* 0x000fc400078e0041 */
[----:B------:R-:W-:Y:S01]  /*efc0*/  IMAD.MOV.U32 R38, RZ, RZ, R58 ;  /* 0x000000ffff267224 */ /* 0x000fe200078e003a */
[----:B------:R1:W-:Y:S01]  /*efd0*/  STL [R1+0x208], R4 ;  /* 0x0002080401007387 */ /* 0x0003e20000100800 */
[----:B------:R-:W-:Y:S02]  /*efe0*/  IMAD.MOV.U32 R42, RZ, RZ, R72 ;  /* 0x000000ffff2a7224 */ /* 0x000fe400078e0048 */
[----:B------:R-:W-:Y:S01]  /*eff0*/  IMAD.MOV.U32 R43, RZ, RZ, R73 ;  /* 0x000000ffff2b7224 */ /* 0x000fe200078e0049 */
[----:B------:R-:W-:Y:S01]  /*f000*/  STL [R1+0x21c], R54 ;  /* 0x00021c3601007387 */ /* 0x000fe20000100800 */
[----:B-1----:R-:W-:-:S05]  /*f010*/  MOV R4, R51 ;  /* 0x0000003300047202 */ /* 0x002fca0000000f00 */
[----:B------:R1:W-:Y:S04]  /*f020*/  STL [R1+0x210], R4 ;  /* 0x0002100401007387 */ /* 0x0003e80000100800 */
[----:B------:R-:W-:Y:S01]  /*f030*/  STL [R1+0x224], R56 ;  /* 0x0002243801007387 */ /* 0x000fe20000100800 */
[----:B-1----:R-:W-:-:S05]  /*f040*/  IMAD.MOV.U32 R4, RZ, RZ, R55 ;  /* 0x000000ffff047224 */ /* 0x002fca00078e0037 */
[----:B------:R1:W-:Y:S02]  /*f050*/  STL [R1+0x218], R4 ;  /* 0x0002180401007387 */ /* 0x0003e40000100800 */
[----:B-1----:R-:W-:-:S05]  /*f060*/  IMAD.MOV.U32 R4, RZ, RZ, R57 ;  /* 0x000000ffff047224 */ /* 0x002fca00078e0039 */
[----:B------:R1:W-:Y:S04]  /*f070*/  STL [R1+0x220], R4 ;  /* 0x0002200401007387 */ /* 0x0003e80000100800 */
[----:B------:R3:W-:Y:S01]  /*f080*/  STL [R1+0x22c], R60 ;  /* 0x00022c3c01007387 */ /* 0x0007e20000100800 */
[----:B-1----:R-:W-:-:S05]  /*f090*/  IMAD.MOV.U32 R4, RZ, RZ, R61 ;  /* 0x000000ffff047224 */ /* 0x002fca00078e003d */
[----:B------:R1:W-:Y:S01]  /*f0a0*/  STL [R1+0x228], R4 ;  /* 0x0002280401007387 */ /* 0x0003e20000100800 */
[----:B---3--:R-:W-:Y:S01]  /*f0b0*/  MOV R60, R68 ;  /* 0x00000044003c7202 */ /* 0x008fe20000000f00 */
[----:B------:R-:W-:Y:S02]  /*f0c0*/  IMAD.MOV.U32 R61, RZ, RZ, R69 ;  /* 0x000000ffff3d7224 */ /* 0x000fe400078e0045 */
[----:B------:R-:W-:Y:S04]  /*f0d0*/  STL [R1+0x234], R76 ;  /* 0x0002344c01007387 */ /* 0x000fe80000100800 */
[----:B------:R-:W-:Y:S01]  /*f0e0*/  STL [R1+0x23c], R100 ;  /* 0x00023c6401007387 */ /* 0x000fe20000100800 */
[----:B-1----:R-:W-:-:S05]  /*f0f0*/  MOV R4, R77 ;  /* 0x0000004d00047202 */ /* 0x002fca0000000f00 */
[----:B------:R1:W-:Y:S02]  /*f100*/  STL [R1+0x230], R4 ;  /* 0x0002300401007387 */ /* 0x0003e40000100800 */
[----:B-1----:R-:W-:-:S05]  /*f110*/  IMAD.MOV.U32 R4, RZ, RZ, R101 ;  /* 0x000000ffff047224 */ /* 0x002fca00078e0065 */
[----:B------:R1:W-:Y:S01]  /*f120*/  STL [R1+0x238], R4 ;  /* 0x0002380401007387 */ /* 0x0003e20000100800 */
[----:B--2---:R-:W-:Y:S02]  /*f130*/  IMAD.MOV.U32 R50, RZ, RZ, R80 ;  /* 0x000000ffff327224 */ /* 0x004fe400078e0050 */
[----:B------:R-:W-:Y:S02]  /*f140*/  IMAD.MOV.U32 R51, RZ, RZ, R81 ;  /* 0x000000ffff337224 */ /* 0x000fe400078e0051 */
[----:B----4-:R-:W-:Y:S01]  /*f150*/  IMAD.MOV.U32 R54, RZ, RZ, R84 ;  /* 0x000000ffff367224 */ /* 0x010fe200078e0054 */
[----:B------:R-:W-:Y:S01]  /*f160*/  MOV R55, R85 ;  /* 0x0000005500377202 */ /* 0x000fe20000000f00 */
[----:B-----5:R-:W-:Y:S02]  /*f170*/  IMAD.MOV.U32 R56, RZ, RZ, R88 ;  /* 0x000000ffff387224 */ /* 0x020fe400078e0058 */
        /* <DEDUP_REMOVED lines=10> */
[----:B------:R-:W-:Y:S01]  /*f220*/  IMAD.MOV.U32 R81, RZ, RZ, R117 ;  /* 0x000000ffff517224 */ /* 0x000fe200078e0075 */
[----:B------:R2:W-:Y:S01]  /*f230*/  STL [R1+0x244], R120 ;  /* 0x0002447801007387 */ /* 0x0005e20000100800 */
[----:B-1----:R-:W-:-:S03]  /*f240*/  IMAD.MOV.U32 R4, RZ, RZ, R121 ;  /* 0x000000ffff047224 */ /* 0x002fc600078e0079 */
[----:B------:R-:W3:Y:S04]  /*f250*/  LDL.LU.64 R84, [R1+0x368] ;  /* 0x0003680001547983 */ /* 0x000ee80000300a00 */
[----:B------:R-:W4:Y:S04]  /*f260*/  LDL.LU.64 R64, [R1+0x2f0] ;  /* 0x0002f00001407983 */ /* 0x000f280000300a00 */
[----:B------:R-:W5:Y:S04]  /*f270*/  LDL.LU.64 R88, [R1+0x2e8] ;  /* 0x0002e80001587983 */ /* 0x000f680000300a00 */
[----:B------:R-:W3:Y:S04]  /*f280*/  LDL.LU.64 R92, [R1+0x3f8] ;  /* 0x0003f800015c7983 */ /* 0x000ee80000300a00 */
[----:B------:R1:W-:Y:S04]  /*f290*/  STL [R1+0x240], R4 ;  /* 0x0002400401007387 */ /* 0x0003e80000100800 */
[----:B------:R-:W3:Y:S04]  /*f2a0*/  LDL.LU.64 R96, [R1+0x2a8] ;  /* 0x0002a80001607983 */ /* 0x000ee80000300a00 */
[----:B------:R-:W5:Y:S04]  /*f2b0*/  LDL.LU.64 R100, [R1+0x3c8] ;  /* 0x0003c80001647983 */ /* 0x000f680000300a00 */
[----:B------:R-:W-:Y:S04]  /*f2c0*/  STL [R1+0x24c], R38 ;  /* 0x00024c2601007387 */ /* 0x000fe80000100800 */
[----:B------:R-:W5:Y:S04]  /*f2d0*/  LDL.LU.64 R108, [R1+0x398] ;  /* 0x00039800016c7983 */ /* 0x000f680000300a00 */
[----:B------:R-:W5:Y:S04]  /*f2e0*/  LDL.LU.64 R112, [R1+0x380] ;  /* 0x0003800001707983 */ /* 0x000f680000300a00 */
[----:B------:R-:W5:Y:S04]  /*f2f0*/  LDL.LU.64 R116, [R1+0x308] ;  /* 0x0003080001747983 */ /* 0x000f680000300a00 */
[----:B--2---:R-:W2:Y:S01]  /*f300*/  LDL.LU.64 R120, [R1+0x2e0] ;  /* 0x0002e00001787983 */ /* 0x004ea20000300a00 */
[----:B-1----:R-:W-:-:S03]  /*f310*/  IMAD.MOV.U32 R4, RZ, RZ, R39 ;  /* 0x000000ffff047224 */ /* 0x002fc600078e0027 */
[----:B------:R-:W-:Y:S04]  /*f320*/  STL [R1+0x254], R42 ;  /* 0x0002542a01007387 */ /* 0x000fe80000100800 */
[----:B------:R1:W-:Y:S04]  /*f330*/  STL [R1+0x248], R4 ;  /* 0x0002480401007387 */ /* 0x0003e80000100800 */
[----:B------:R-:W-:Y:S01]  /*f340*/  STL [R1+0x25c], R46 ;  /* 0x00025c2e01007387 */ /* 0x000fe20000100800 */
[----:B-1----:R-:W-:-:S05]  /*f350*/  MOV R4, R43 ;  /* 0x0000002b00047202 */ /* 0x002fca0000000f00 */
[----:B------:R1:W-:Y:S02]  /*f360*/  STL [R1+0x250], R4 ;  /* 0x0002500401007387 */ /* 0x0003e40000100800 */
[----:B-1----:R-:W-:-:S05]  /*f370*/  IMAD.MOV.U32 R4, RZ, RZ, R47 ;  /* 0x000000ffff047224 */ /* 0x002fca00078e002f */
[----:B------:R1:W-:Y:S04]  /*f380*/  STL [R1+0x258], R4 ;  /* 0x0002580401007387 */ /* 0x0003e80000100800 */
[----:B------:R-:W-:Y:S01]  /*f390*/  STL [R1+0x264], R60 ;  /* 0x0002643c01007387 */ /* 0x000fe20000100800 */
[----:B-1----:R-:W-:-:S05]  /*f3a0*/  IMAD.MOV.U32 R4, RZ, RZ, R61 ;  /* 0x000000ffff047224 */ /* 0x002fca00078e003d */
[----:B------:R1:W-:Y:S04]  /*f3b0*/  STL [R1+0x260], R4 ;  /* 0x0002600401007387 */ /* 0x0003e80000100800 */
[----:B------:R3:W-:Y:S01]  /*f3c0*/  STL [R1+0x26c], R104 ;  /* 0x00026c6801007387 */ /* 0x0007e20000100800 */
[----:B-1----:R-:W-:-:S05]  /*f3d0*/  IMAD.MOV.U32 R4, RZ, RZ, R105 ;  /* 0x000000ffff047224 */ /* 0x002fca00078e0069 */
[----:B------:R2:W-:Y:S01]  /*f3e0*/  STL [R1+0x268], R4 ;  /* 0x0002680401007387 */ /* 0x0005e20000100800 */
[----:B----4-:R-:W-:Y:S01]  /*f3f0*/  IMAD.MOV.U32 R60, RZ, RZ, R64 ;  /* 0x000000ffff3c7224 */ /* 0x010fe200078e0040 */
[----:B------:R-:W-:Y:S01]  /*f400*/  MOV R61, R65 ;  /* 0x00000041003d7202 */ /* 0x000fe20000000f00 */
[----:B---3--:R-:W-:Y:S02]  /*f410*/  IMAD.MOV.U32 R64, RZ, RZ, R96 ;  /* 0x000000ffff407224 */ /* 0x008fe400078e0060 */
[----:B------:R-:W-:Y:S02]  /*f420*/  IMAD.MOV.U32 R65, RZ, RZ, R97 ;  /* 0x000000ffff417224 */ /* 0x000fe400078e0061 */
[----:B-----5:R-:W-:Y:S01]  /*f430*/  IMAD.MOV.U32 R96, RZ, RZ, R100 ;  /* 0x000000ffff607224 */ /* 0x020fe200078e0064 */
[----:B------:R-:W-:Y:S01]  /*f440*/  MOV R97, R101 ;  /* 0x0000006500617202 */ /* 0x000fe20000000f00 */
[----:B------:R-:W-:Y:S02]  /*f450*/  IMAD.MOV.U32 R100, RZ, RZ, R108 ;  /* 0x000000ffff647224 */ /* 0x000fe400078e006c */
[----:B------:R-:W-:Y:S01]  /*f460*/  IMAD.MOV.U32 R101, RZ, RZ, R109 ;  /* 0x000000ffff657224 */ /* 0x000fe200078e006d */
[----:B------:R-:W-:Y:S01]  /*f470*/  MOV R104, R116 ;  /* 0x0000007400687202 */ /* 0x000fe20000000f00 */
[----:B------:R-:W-:-:S02]  /*f480*/  IMAD.MOV.U32 R105, RZ, RZ, R117 ;  /* 0x000000ffff697224 */ /* 0x000fc400078e0075 */
[----:B--2---:R-:W-:Y:S01]  /*f490*/  IMAD.MOV.U32 R4, RZ, RZ, R121 ;  /* 0x000000ffff047224 */ /* 0x004fe200078e0079 */
[----:B------:R1:W-:Y:S04]  /*f4a0*/  STL [R1+0x274], R120 ;  /* 0x0002747801007387 */ /* 0x0003e80000100800 */
[----:B------:R-:W2:Y:S04]  /*f4b0*/  LDL.LU.64 R108, [R1+0x428] ;  /* 0x00042800016c7983 */ /* 0x000ea80000300a00 */
[----:B------:R-:W3:Y:S04]  /*f4c0*/  LDL.LU.64 R116, [R1+0x400] ;  /* 0x0004000001747983 */ /* 0x000ee80000300a00 */
[----:B------:R4:W-:Y:S04]  /*f4d0*/  STL [R1+0x270], R4 ;  /* 0x0002700401007387 */ /* 0x0009e80000100800 */
[----:B-1----:R-:W5:Y:S04]  /*f4e0*/  LDL.LU.64 R120, [R1+0x360] ;  /* 0x0003600001787983 */ /* 0x002f680000300a00 */
[----:B------:R-:W-:Y:S01]  /*f4f0*/  STL [R1+0x27c], R50 ;  /* 0x00027c3201007387 */ /* 0x000fe20000100800 */
[----:B----4-:R-:W-:-:S03]  /*f500*/  IMAD.MOV.U32 R4, RZ, RZ, R51 ;  /* 0x000000ffff047224 */ /* 0x010fc600078e0033 */
[----:B------:R-:W-:Y:S04]  /*f510*/  STL [R1+0x284], R54 ;  /* 0x0002843601007387 */ /* 0x000fe80000100800 */
        /* <DEDUP_REMOVED lines=13> */
[----:B-1----:R-:W-:-:S05]  /*f5f0*/  MOV R4, R65 ;  /* 0x0000004100047202 */ /* 0x002fca0000000f00 */
[----:B------:R1:W-:Y:S04]  /*f600*/  STL [R1+0x2a0], R4 ;  /* 0x0002a00401007387 */ /* 0x0003e80000100800 */
[----:B------:R3:W-:Y:S01]  /*f610*/  STL [R1+0x2ac], R112 ;  /* 0x0002ac7001007387 */ /* 0x0007e20000100800 */
[----:B-1----:R-:W-:-:S05]  /*f620*/  IMAD.MOV.U32 R4, RZ, RZ, R113 ;  /* 0x000000ffff047224 */ /* 0x002fca00078e0071 */
[----:B------:R1:W-:Y:S01]  /*f630*/  STL [R1+0x2a8], R4 ;  /* 0x0002a80401007387 */ /* 0x0003e20000100800 */
[----:B---3--:R-:W-:Y:S02]  /*f640*/  IMAD.MOV.U32 R112, RZ, RZ, R116 ;  /* 0x000000ffff707224 */ /* 0x008fe400078e0074 */
[----:B------:R-:W-:Y:S01]  /*f650*/  IMAD.MOV.U32 R113, RZ, RZ, R117 ;  /* 0x000000ffff717224 */ /* 0x000fe200078e0075 */
[----:B-----5:R3:W-:Y:S04]  /*f660*/  STL [R1+0x2b4], R120 ;  /* 0x0002b47801007387 */ /* 0x0207e80000100800 */
[----:B------:R-:W4:Y:S01]  /*f670*/  LDL.LU.64 R116, [R1+0x3d0] ;  /* 0x0003d00001747983 */ /* 0x000f220000300a00 */
[----:B-1----:R-:W-:-:S03]  /*f680*/  MOV R4, R121 ;  /* 0x0000007900047202 */ /* 0x002fc60000000f00 */
[----:B---3--:R-:W3:Y:S01]  /*f690*/  LDL.LU.64 R120, [R1+0x328] ;  /* 0x0003280001787983 */ /* 0x008ee20000300a00 */
[----:B------:R-:W-:Y:S01]  /*f6a0*/  IMAD.MOV.U32 R5, RZ, RZ, R129 ;  /* 0x000000ffff057224 */ /* 0x000fe200078e0081 */
[----:B------:R-:W-:Y:S01]  /*f6b0*/  UMOV UR13, 0x1 ;  /* 0x00000001000d7882 */ /* 0x000fe20000000000 */
[----:B------:R-:W-:Y:S01]  /*f6c0*/  UMOV UR14, 0x2 ;  /* 0x00000002000e7882 */ /* 0x000fe20000000000 */
[----:B------:R1:W-:Y:S01]  /*f6d0*/  STL [R1+0x2b0], R4 ;  /* 0x0002b00401007387 */ /* 0x0003e20000100800 */
[----:B------:R-:W-:Y:S01]  /*f6e0*/  UMOV UR7, URZ ;  /* 0x000000ff00077c82 */ /* 0x000fe20008000000 */
[----:B------:R-:W-:Y:S01]  /*f6f0*/  UMOV UR8, URZ ;  /* 0x000000ff00087c82 */ /* 0x000fe20008000000 */
[----:B------:R-:W-:Y:S01]  /*f700*/  UMOV UR5, URZ ;  /* 0x000000ff00057c82 */ /* 0x000fe20008000000 */
        /* <DEDUP_REMOVED lines=9> */
[----:B------:R-:W-:Y:S04]  /*f7a0*/  STL [R1+0x2d4], R80 ;  /* 0x0002d45001007387 */ /* 0x000fe80000100800 */
[----:B------:R-:W-:Y:S01]  /*f7b0*/  STL [R1+0x2dc], R84 ;  /* 0x0002dc5401007387 */ /* 0x000fe20000100800 */
        /* <DEDUP_REMOVED lines=14> */
[----:B------:R-:W-:Y:S01]  /*f8a0*/  STL [R1+0x304], R104 ;  /* 0x0003046801007387 */ /* 0x000fe20000100800 */
[----:B-1----:R-:W-:-:S05]  /*f8b0*/  IMAD.MOV.U32 R4, RZ, RZ, R101 ;  /* 0x000000ffff047224 */ /* 0x002fca00078e0065 */
[----:B------:R1:W-:Y:S04]  /*f8c0*/  STL [R1+0x2f8], R4 ;  /* 0x0002f80401007387 */ /* 0x0003e80000100800 */
[----:B--2---:R-:W-:Y:S01]  /*f8d0*/  STL [R1+0x30c], R108 ;  /* 0x00030c6c01007387 */ /* 0x004fe20000100800 */
[----:B-1----:R-:W-:-:S05]  /*f8e0*/  IMAD.MOV.U32 R4, RZ, RZ, R105 ;  /* 0x000000ffff047224 */ /* 0x002fca00078e0069 */
[----:B------:R1:W-:Y:S04]  /*f8f0*/  STL [R1+0x300], R4 ;  /* 0x0003000401007387 */ /* 0x0003e80000100800 */
[----:B------:R-:W-:Y:S01]  /*f900*/  STL [R1+0x314], R112 ;  /* 0x0003147001007387 */ /* 0x000fe20000100800 */
[----:B-1----:R-:W-:-:S05]  /*f910*/  IMAD.MOV.U32 R4, RZ, RZ, R109 ;  /* 0x000000ffff047224 */ /* 0x002fca00078e006d */
[----:B------:R1:W-:Y:S02]  /*f920*/  STL [R1+0x308], R4 ;  /* 0x0003080401007387 */ /* 0x0003e40000100800 */
[----:B-1----:R-:W-:Y:S02]  /*f930*/  MOV R4, R113 ;  /* 0x0000007100047202 */ /* 0x002fe40000000f00 */
[----:B----4-:R-:W-:Y:S04]  /*f940*/  STL [R1+0x31c], R116 ;  /* 0x00031c7401007387 */ /* 0x010fe80000100800 */
[----:B------:R1:W-:Y:S04]  /*f950*/  STL [R1+0x310], R4 ;  /* 0x0003100401007387 */ /* 0x0003e80000100800 */
[----:B---3--:R-:W-:Y:S01]  /*f960*/  STL [R1+0x324], R120 ;  /* 0x0003247801007387 */ /* 0x008fe20000100800 */
[----:B-1----:R-:W-:-:S05]  /*f970*/  IMAD.MOV.U32 R4, RZ, RZ, R117 ;  /* 0x000000ffff047224 */ /* 0x002fca00078e0075 */
[----:B------:R1:W-:Y:S02]  /*f980*/  STL [R1+0x318], R4 ;  /* 0x0003180401007387 */ /* 0x0003e40000100800 */
[----:B-1----:R-:W-:-:S05]  /*f990*/  IMAD.MOV.U32 R4, RZ, RZ, R121 ;  /* 0x000000ffff047224 */ /* 0x002fca00078e0079 */
[----:B------:R1:W-:Y:S04]  /*f9a0*/  STL [R1+0x320], R4 ;  /* 0x0003200401007387 */ /* 0x0003e80000100800 */
[----:B------:R-:W-:Y:S04]  /*f9b0*/  STL [R1+0x32c], R160 ;  /* 0x00032ca001007387 */ /* 0x000fe80000100800 */
[----:B------:R-:W-:Y:S01]  /*f9c0*/  STL [R1+0x334], R124 ;  /* 0x0003347c01007387 */ /* 0x000fe20000100800 */
[----:B-1----:R-:W-:-:S05]  /*f9d0*/  IMAD.MOV.U32 R4, RZ, RZ, R161 ;  /* 0x000000ffff047224 */ /* 0x002fca00078e00a1 */
[----:B------:R1:W-:Y:S01]  /*f9e0*/  STL [R1+0x328], R4 ;  /* 0x0003280401007387 */ /* 0x0003e20000100800 */
[----:B------:R-:W-:-:S03]  /*f9f0*/  IADD3 R161, PT, PT, R169, 0x3f, RZ ;  /* 0x0000003fa9a17810 */ /* 0x000fc60007ffe0ff */
[----:B------:R-:W-:Y:S01]  /*fa00*/  STL [R1+0x33c], R126 ;  /* 0x00033c7e01007387 */ /* 0x000fe20000100800 */
[----:B------:R-:W-:-:S04]  /*fa10*/  SHF.R.S32.HI R169, RZ, 0x1f, R161 ;  /* 0x0000001fffa97819 */ /* 0x000fc800000114a1 */
[----:B------:R-:W-:Y:S01]  /*fa20*/  LEA.HI R169, R169, R161, RZ, 0x6 ;  /* 0x000000a1a9a97211 */ /* 0x000fe200078f30ff */
[----:B-1----:R-:W-:-:S05]  /*fa30*/  IMAD.MOV.U32 R4, RZ, RZ, R125 ;  /* 0x000000ffff047224 */ /* 0x002fca00078e007d */
[----:B------:R1:W-:Y:S02]  /*fa40*/  STL [R1+0x330], R4 ;  /* 0x0003300401007387 */ /* 0x0003e40000100800 */
[----:B-1----:R-:W-:-:S05]  /*fa50*/  IMAD.MOV.U32 R4, RZ, RZ, R127 ;  /* 0x000000ffff047224 */ /* 0x002fca00078e007f */
[----:B------:R1:W-:Y:S04]  /*fa60*/  STL [R1+0x338], R4 ;  /* 0x0003380401007387 */ /* 0x0003e80000100800 */
[----:B------:R-:W-:Y:S04]  /*fa70*/  STL [R1+0x344], R128 ;  /* 0x0003448001007387 */ /* 0x000fe80000100800 */
[----:B------:R2:W-:Y:S01]  /*fa80*/  STL [R1+0x340], R5 ;  /* 0x0003400501007387 */ /* 0x0005e20000100800 */
[----:B-1----:R-:W-:Y:S01]  /*fa90*/  SHF.R.S32.HI R4, RZ, 0x6, R169 ;  /* 0x00000006ff047819 */ /* 0x002fe200000114a9 */
[----:B------:R-:W-:-:S03]  /*faa0*/  IMAD.MOV.U32 R169, RZ, RZ, RZ ;  /* 0x000000ffffa97224 */ /* 0x000fc600078e00ff */
[C---:B------:R-:W-:Y:S02]  /*fab0*/  IADD3 R6, PT, PT, R4.reuse, -0x3, RZ ;  /* 0xfffffffd04067810 */ /* 0x040fe40007ffe0ff */
[----:B--2---:R-:W-:Y:S01]  /*fac0*/  VIMNMX R5, PT, PT, R4, 0x2, !PT ;  /* 0x0000000204057848 */ /* 0x004fe20007fe0100 */
[----:B------:R-:W-:-:S04]  /*fad0*/  IMAD.MOV.U32 R4, RZ, RZ, RZ ;  /* 0x000000ffff047224 */ /* 0x000fc800078e00ff */
[----:B------:R-:W-:-:S05]  /*fae0*/  VIADD R5, R5, 0xfffffffe ;  /* 0xfffffffe05057836 */ /* 0x000fca0000000000 */
[----:B------:R1:W-:Y:S02]  /*faf0*/  STL [R1+0x34c], R5 ;  /* 0x00034c0501007387 */ /* 0x0003e40000100800 */
.L_x_11:
[----:B------:R-:W-:Y:S01]  /*fb00*/  SHF.L.U32 R4, R4, 0x1f, RZ ;  /* 0x0000001f04047819 */ /* 0x000fe200000006ff */
[----:B------:R-:W-:-:S03]  /*fb10*/  UIADD3 UR8, UPT, UPT, UR8, 0x1, URZ ;  /* 0x0000000108087890 */ /* 0x000fc6000fffe0ff */
[----:B------:R-:W2:Y:S01]  /*fb20*/  SYNCS.PHASECHK.TRANS64.TRYWAIT P2, [UR4], R4 ;  /* 0x00000004ff0075a7 */ /* 0x000ea20008041104 */
[----:B------:R-:W-:-:S04]  /*fb30*/  UISETP.GT.AND UP1, UPT, UR8, 0x1, UPT ;  /* 0x000000010800788c */ /* 0x000fc8000bf24270 */
[----:B------:R-:W-:-:S04]  /*fb40*/  USEL UR8, UR8, URZ, !UP1 ;  /* 0x000000ff08087287 */ /* 0x000fc8000c800000 */
[----:B------:R-:W-:Y:S01]  /*fb50*/  ULEA UR15, UR8, UR9, 0x10 ;  /* 0x00000009080f7291 */ /* 0x000fe2000f8e80ff */
[----:B--2---:R-:W-:Y:S11]  /*fb60*/  @!P2 BRA `(.L_x_9) ;  /* 0x0000009400e0a947 */ /* 0x004ff60003800000 */
.L_x_17:
[----:B------:R-:W-:-:S04]  /*fb70*/  DEPBAR.LE SB0, 0x2 ;  /* 0x000080800000791a */ /* 0x000fc80000000000 */
[----:B------:R-:W-:Y:S01]  /*fb80*/  BAR.SYNC.DEFER_BLOCKING 0x0 ;  /* 0x0000000000007b1d */ /* 0x000fe20000010000 */
[----:B------:R-:W-:Y:S02]  /*fb90*/  UIADD3 UR7, UPT, UPT, UR7, 0x1, URZ ;  /* 0x0000000107077890 */ /* 0x000fe4000fffe0ff */
[----:B------:R-:W-:Y:S02]  /*fba0*/  ULEA UR4, UR13, UR9, 0x3 ;  /* 0x000000090d047291 */ /* 0x000fe4000f8e18ff */
[----:B------:R-:W-:Y:S02]  /*fbb0*/  UISETP.GT.AND UP1, UPT, UR7, 0x2, UPT ;  /* 0x000000020700788c */ /* 0x000fe4000bf24270 */
[----:B------:R-:W-:Y:S02]  /*fbc0*/  UIADD3 UR4, UPT, UPT, UR4, 0x2c000, URZ ;  /* 0x0002c00004047890 */ /* 0x000fe4000fffe0ff */
[----:B------:R-:W-:Y:S01]  /*fbd0*/  USEL UR7, UR7, URZ, !UP1 ;  /* 0x000000ff07077287 */ /* 0x000fe2000c800000 */
[----:B------:R-:W-:Y:S01]  /*fbe0*/  UMOV UR6, UR5 ;  /* 0x0000000500067c82 */ /* 0x000fe20008000000 */
[----:B------:R-:W2:Y:S04]  /*fbf0*/  LDSM.16.M88.4 R8, [R0+UR15+0x800] ;  /* 0x0008000f0008783b */ /* 0x000ea80008000200 */
[----:B------:R-:W3:Y:S04]  /*fc00*/  LDSM.16.M88.4 R12, [R0+UR15+0x1800] ;  /* 0x0018000f000c783b */ /* 0x000ee80008000200 */
[----:B------:R-:W4:Y:S04]  /*fc10*/  LDSM.16.M88.4 R76, [R0+UR15+0x2000] ;  /* 0x0020000f004c783b */ /* 0x000f280008000200 */
[----:B------:R-:W5:Y:S04]  /*fc20*/  LDSM.16.M88.4 R72, [R0+UR15+0x1000] ;  /* 0x0010000f0048783b */ /* 0x000f680008000200 */
[----:B------:R-:W1:Y:S04]  /*fc30*/  LDSM.16.M88.4 R68, [R0+UR15] ;  /* 0x0000000f0044783b */ /* 0x000e680008000200 */
[----:B------:R-:W1:Y:S04]  /*fc40*/  LDSM.16.M88.4 R16, [R0+UR15+0x2800] ;  /* 0x0028000f0010783b */ /* 0x000e680008000200 */
[----:B------:R-:W1:Y:S04]  /*fc50*/  LDSM.16.M88.4 R20, [R0+UR15+0x3800] ;  /* 0x0038000f0014783b */ /* 0x000e680008000200 */
[----:B------:R-:W1:Y:S04]  /*fc60*/  LDSM.16.M88.4 R24, [R0+UR15+0x4800] ;  /* 0x0048000f0018783b */ /* 0x000e680008000200 */
[----:B------:R-:W1:Y:S04]  /*fc70*/  LDSM.16.M88.4 R88, [R0+UR15+0x5000] ;  /* 0x0050000f0058783b */ /* 0x000e680008000200 */
[----:B------:R-:W1:Y:S04]  /*fc80*/  LDSM.16.M88.4 R84, [R0+UR15+0x4000] ;  /* 0x0040000f0054783b */ /* 0x000e680008000200 */
[----:B------:R-:W1:Y:S01]  /*fc90*/  LDSM.16.M88.4 R80, [R0+UR15+0x3000] ;  /* 0x0030000f0050783b */ /* 0x000e620008000200 */
[----:B--2---:R-:W-:-:S02]  /*fca0*/  IMAD.MOV.U32 R7, RZ, RZ, R10 ;  /* 0x000000ffff077224 */ /* 0x004fc400078e000a */
[----:B------:R-:W-:Y:S01]  /*fcb0*/  IMAD.MOV.U32 R6, RZ, RZ, R8 ;  /* 0x000000ffff067224 */ /* 0x000fe200078e0008 */
[----:B------:R-:W2:Y:S01]  /*fcc0*/  LDSM.16.M88.4 R28, [R0+UR15+0x5800] ;  /* 0x0058000f001c783b */ /* 0x000ea20008000200 */
[----:B---3--:R-:W-:-:S03]  /*fcd0*/  IMAD.MOV.U32 R10, RZ, RZ, R12 ;  /* 0x000000ffff0a7224 */ /* 0x008fc600078e000c */
[----:B------:R-:W3:Y:S01]  /*fce0*/  LDSM.16.M88.4 R32, [R0+UR15+0x6800] ;  /* 0x0068000f0020783b */ /* 0x000ee20008000200 */
[----:B----4-:R-:W-:Y:S02]  /*fcf0*/  IMAD.MOV.U32 R12, RZ, RZ, R76 ;  /* 0x000000ffff0c7224 */ /* 0x010fe400078e004c */
[----:B------:R-:W-:Y:S01]  /*fd00*/  IMAD.MOV.U32 R76, RZ, RZ, R77 ;  /* 0x000000ffff4c7224 */ /* 0x000fe200078e004d */
[----:B------:R-:W4:Y:S01]  /*fd10*/  LDSM.16.M88.4 R36, [R0+UR15+0x7800] ;  /* 0x0078000f0024783b */ /* 0x000f220008000200 */
[----:B-----5:R-:W-:Y:S01]  /*fd20*/  IMAD.MOV.U32 R8, RZ, RZ, R72 ;  /* 0x000000ffff087224 */ /* 0x020fe200078e0048 */
[----:B------:R-:W-:Y:S01]  /*fd30*/  MOV R77, R79 ;  /* 0x0000004f004d7202 */ /* 0x000fe20000000f00 */
[----:B------:R-:W-:Y:S01]  /*fd40*/  IMAD.MOV.U32 R72, RZ, RZ, R73 ;  /* 0x000000ffff487224 */ /* 0x000fe200078e0049 */
[----:B------:R-:W-:Y:S01]  /*fd50*/  LDSM.16.M88.4 R100, [R0+UR15+0x8000] ;  /* 0x0080000f0064783b */ /* 0x000fe20008000200 */
[----:B-1----:R-:W-:Y:S01]  /*fd60*/  IMAD.MOV.U32 R4, RZ, RZ, R68 ;  /* 0x000000ffff047224 */ /* 0x002fe200078e0044 */
[----:B------:R-:W-:Y:S01]  /*fd70*/  MOV R73, R75 ;  /* 0x0000004b00497202 */ /* 0x000fe20000000f00 */
[----:B------:R-:W-:Y:S01]  /*fd80*/  IMAD.MOV.U32 R5, RZ, RZ, R70 ;  /* 0x000000ffff057224 */ /* 0x000fe200078e0046 */
[----:B------:R-:W-:Y:S01]  /*fd90*/  LDSM.16.M88.4 R96, [R0+UR15+0x7000] ;  /* 0x0070000f0060783b */ /* 0x000fe20008000200 */
[----:B------:R-:W-:Y:S01]  /*fda0*/  IMAD.MOV.U32 R68, RZ, RZ, R69 ;  /* 0x000000ffff447224 */ /* 0x000fe200078e0045 */
[----:B------:R-:W-:Y:S01]  /*fdb0*/  MOV R79, R19 ;  /* 0x00000013004f7202 */ /* 0x000fe20000000f00 */
[----:B------:R-:W-:Y:S01]  /*fdc0*/  IMAD.MOV.U32 R70, RZ, RZ, R9 ;  /* 0x000000ffff467224 */ /* 0x000fe200078e0009 */
[----:B------:R-:W-:Y:S01]  /*fdd0*/  LDSM.16.M88.4 R92, [R0+UR15+0x6000] ;  /* 0x0060000f005c783b */ /* 0x000fe20008000200 */
[----:B------:R-:W-:Y:S01]  /*fde0*/  MOV R69, R71 ;  /* 0x0000004700457202 */ /* 0x000fe20000000f00 */
[----:B------:R-:W-:Y:S01]  /*fdf0*/  IMAD.MOV.U32 R9, RZ, RZ, R74 ;  /* 0x000000ffff097224 */ /* 0x000fe200078e004a */
[----:B------:R-:W-:Y:S01]  /*fe00*/  MOV R75, R15 ;  /* 0x0000000f004b7202 */ /* 0x000fe20000000f00 */
[----:B------:R-:W-:Y:S01]  /*fe10*/  LDSM.16.M88.4 R40, [R0+UR15+0x8800] ;  /* 0x0088000f0028783b */ /* 0x000fe20008000200 */
[----:B------:R-:W-:Y:S01]  /*fe20*/  IMAD.MOV.U32 R19, RZ, RZ, R22 ;  /* 0x000000ffff137224 */ /* 0x000fe200078e0016 */
[----:B------:R-:W-:Y:S01]  /*fe30*/  MOV R71, R11 ;  /* 0x0000000b00477202 */ /* 0x000fe20000000f00 */
[----:B------:R-:W-:Y:S01]  /*fe40*/  IMAD.MOV.U32 R74, RZ, RZ, R13 ;  /* 0x000000ffff4a7224 */ /* 0x000fe200078e000d */
[----:B------:R-:W1:Y:S01]  /*fe50*/  LDSM.16.M88.4 R44, [R0+UR15+0x9800] ;  /* 0x0098000f002c783b */ /* 0x000e620008000200 */
[----:B------:R-:W-:-:S02]  /*fe60*/  IMAD.MOV.U32 R15, RZ, RZ, R18 ;  /* 0x000000ffff0f7224 */ /* 0x000fc400078e0012 */
[----:B------:R-:W-:Y:S01]  /*fe70*/  IMAD.MOV.U32 R22, RZ, RZ, R24 ;  /* 0x000000ffff167224 */ /* 0x000fe200078e0018 */
[----:B------:R-:W5:Y:S01]  /*fe80*/  LDSM.16.M88.4 R48, [R0+UR15+0xa800] ;  /* 0x00a8000f0030783b */ /* 0x000f620008000200 */
[----:B------:R-:W-:Y:S02]  /*fe90*/  IMAD.MOV.U32 R11, RZ, RZ, R14 ;  /* 0x000000ffff0b7224 */ /* 0x000fe400078e000e */
[----:B------:R-:W-:Y:S01]  /*fea0*/  IMAD.MOV.U32 R13, RZ, RZ, R78 ;  /* 0x000000ffff0d7224 */ /* 0x000fe200078e004e */
[----:B------:R-:W5:Y:S01]  /*feb0*/  LDSM.16.M88.4 R56, [R0+UR15+0xb000] ;  /* 0x00b0000f0038783b */ /* 0x000f620008000200 */
[----:B------:R-:W-:Y:S02]  /*fec0*/  IMAD.MOV.U32 R18, RZ, RZ, R20 ;  /* 0x000000ffff127224 */ /* 0x000fe400078e0014 */
[----:B------:R-:W-:Y:S01]  /*fed0*/  IMAD.MOV.U32 R24, RZ, RZ, R88 ;  /* 0x000000ffff187224 */ /* 0x000fe200078e0058 */
[----:B------:R-:W5:Y:S01]  /*fee0*/  LDSM.16.M88.4 R60, [R0+UR15+0xa000] ;  /* 0x00a0000f003c783b */ /* 0x000f620008000200 */
[----:B------:R-:W-:-:S02]  /*fef0*/  IMAD.MOV.U32 R14, RZ, RZ, R16 ;  /* 0x000000ffff0e7224 */ /* 0x000fc400078e0010 */
[----:B------:R-:W-:Y:S01]  /*ff00*/  IMAD.MOV.U32 R78, RZ, RZ, R17 ;  /* 0x000000ffff4e7224 */ /* 0x000fe200078e0011 */
[----:B------:R-:W5:Y:S01]  /*ff10*/  LDSM.16.M88.4 R64, [R0+UR15+0x9000] ;  /* 0x0090000f0040783b */ /* 0x000f620008000200 */
[----:B------:R-:W-:Y:S02]  /*ff20*/  IMAD.MOV.U32 R20, RZ, RZ, R84 ;  /* 0x000000ffff147224 */ /* 0x000fe400078e0054 */
[----:B------:R-:W-:Y:S01]  /*ff30*/  IMAD.MOV.U32 R88, RZ, RZ, R89 ;  /* 0x000000ffff587224 */ /* 0x000fe200078e0059 */
[----:B------:R-:W-:Y:S01]  /*ff40*/  MOV R89, R91 ;  /* 0x0000005b00597202 */ /* 0x000fe20000000f00 */
[----:B------:R-:W-:Y:S01]  /*ff50*/  IMAD.MOV.U32 R16, RZ, RZ, R80 ;  /* 0x000000ffff107224 */ /* 0x000fe200078e0050 */
[----:B--2---:R-:W-:Y:S01]  /*ff60*/  MOV R91, R31 ;  /* 0x0000001f005b7202 */ /* 0x004fe20000000f00 */
[----:B------:R-:W-:Y:S01]  /*ff70*/  IMAD.MOV.U32 R17, RZ, RZ, R82 ;  /* 0x000000ffff117224 */ /* 0x000fe200078e0052 */
[----:B------:R-:W2:Y:S01]  /*ff80*/  LDSM.16.M88.4 R52, [R0+UR15+0xb800] ;  /* 0x00b8000f0034783b */ /* 0x000ea20008000200 */
        /* <DEDUP_REMOVED lines=8> */
[----:B---3--:R-:W-:Y:S01]  /*10010*/  IMAD.MOV.U32 R31, RZ, RZ, R34 ;  /* 0x000000ffff1f7224 */ /* 0x008fe200078e0022 */
[----:B------:R-:W3:Y:S01]  /*10020*/  LDSM.16.M88.4 R116, [R0+UR15+0xc000] ;  /* 0x00c0000f0074783b */ /* 0x000ee20008000200 */
[----:B------:R-:W-:-:S02]  /*10030*/  IMAD.MOV.U32 R86, RZ, RZ, R25 ;  /* 0x000000ffff567224 */ /* 0x000fc400078e0019 */
[----:B------:R-:W-:Y:S01]  /*10040*/  IMAD.MOV.U32 R27, RZ, RZ, R30 ;  /* 0x000000ffff1b7224 */ /* 0x000fe200078e001e */
[----:B------:R-:W-:Y:S01]  /*10050*/  LDSM.16.M88.4 R120, [R0+UR15+0xd000] ;  /* 0x00d0000f0078783b */ /* 0x000fe20008000200 */
[----:B----4-:R-:W-:Y:S01]  /*10060*/  IMAD.MOV.U32 R34, RZ, RZ, R36 ;  /* 0x000000ffff227224 */ /* 0x010fe200078e0024 */
[----:B-1----:R-:W-:Y:S01]  /*10070*/  MOV R107, R47 ;  /* 0x0000002f006b7202 */ /* 0x002fe20000000f00 */
[----:B------:R-:W-:Y:S01]  /*10080*/  IMAD.MOV.U32 R23, RZ, RZ, R26 ;  /* 0x000000ffff177224 */ /* 0x000fe200078e001a */
[----:B------:R-:W-:Y:S01]  /*10090*/  LDSM.16.M88.4 R124, [R0+UR15+0xe000] ;  /* 0x00e0000f007c783b */ /* 0x000fe20008000200 */
[----:B------:R-:W-:Y:S01]  /*100a0*/  IMAD.MOV.U32 R25, RZ, RZ, R90 ;  /* 0x000000ffff197224 */ /* 0x000fe200078e005a */
[----:B-----5:R-:W-:Y:S01]  /*100b0*/  MOV R111, R51 ;  /* 0x00000033006f7202 */ /* 0x020fe20000000f00 */
[----:B------:R-:W-:Y:S01]  /*100c0*/  IMAD.MOV.U32 R30, RZ, RZ, R32 ;  /* 0x000000ffff1e7224 */ /* 0x000fe200078e0020 */
[----:B------:R-:W-:Y:S01]  /*100d0*/  LDSM.16.M88.4 R128, [R0+UR15+0xf000] ;  /* 0x00f0000f0080783b */ /* 0x000fe20008000200 */
[----:B------:R-:W-:Y:S01]  /*100e0*/  IMAD.MOV.U32 R36, RZ, RZ, R100 ;  /* 0x000000ffff247224 */ /* 0x000fe200078e0064 */
[----:B------:R-:W-:Y:S01]  /*100f0*/  MOV R113, R59 ;  /* 0x0000003b00717202 */ /* 0x000fe20000000f00 */
[----:B------:R-:W-:Y:S01]  /*10100*/  IMAD.MOV.U32 R26, RZ, RZ, R28 ;  /* 0x000000ffff1a7224 */ /* 0x000fe200078e001c */
[----:B------:R-:W-:Y:S01]  /*10110*/  LDSM.16.M88.4 R160, [R0+UR15+0xf800] ;  /* 0x00f8000f00a0783b */ /* 0x000fe20008000200 */
[----:B------:R-:W-:Y:S01]  /*10120*/  IMAD.MOV.U32 R90, RZ, RZ, R29 ;  /* 0x000000ffff5a7224 */ /* 0x000fe200078e001d */
[----:B------:R-:W-:Y:S01]  /*10130*/  MOV R109, R63 ;  /* 0x0000003f006d7202 */ /* 0x000fe20000000f00 */
[----:B------:R-:W-:-:S02]  /*10140*/  IMAD.MOV.U32 R32, RZ, RZ, R96 ;  /* 0x000000ffff207224 */ /* 0x000fc400078e0060 */
        /* <DEDUP_REMOVED lines=15> */
[----:B--2---:R-:W-:Y:S01]  /*10240*/  MOV R115, R55 ;  /* 0x0000003700737202 */ /* 0x004fe20000000f00 */
        /* <DEDUP_REMOVED lines=11> */
[----:B------:R-:W-:Y:S01]  /*10300*/  IMAD.MOV.U32 R38, RZ, RZ, R40 ;  /* 0x000000ffff267224 */ /* 0x000fe200078e0028 */
[----:B------:R-:W1:Y:S01]  /*10310*/  LDSM.16.M88.4 R56, [R0+UR15+0xc800] ;  /* 0x00c8000f0038783b */ /* 0x000e620008000200 */
[----:B------:R-:W-:-:S02]  /*10320*/  IMAD.MOV.U32 R102, RZ, RZ, R41 ;  /* 0x000000ffff667224 */ /* 0x000fc400078e0029 */
[----:B------:R-:W-:Y:S02]  /*10330*/  IMAD.MOV.U32 R44, RZ, RZ, R60 ;  /* 0x000000ffff2c7224 */ /* 0x000fe400078e003c */
[----:B------:R-:W-:Y:S02]  /*10340*/  IMAD.MOV.U32 R45, RZ, RZ, R62 ;  /* 0x000000ffff2d7224 */ /* 0x000fe400078e003e */
[----:B------:R-:W-:Y:S02]  /*10350*/  IMAD.MOV.U32 R108, RZ, RZ, R61 ;  /* 0x000000ffff6c7224 */ /* 0x000fe400078e003d */
[----:B------:R-:W-:Y:S01]  /*10360*/  IMAD.MOV.U32 R40, RZ, RZ, R64 ;  /* 0x000000ffff287224 */ /* 0x000fe200078e0040 */
[----:B------:R-:W2:Y:S01]  /*10370*/  LDSM.16.M88.4 R60, [R0+UR15+0xd800] ;  /* 0x00d8000f003c783b */ /* 0x000ea20008000200 */
[----:B------:R-:W-:Y:S02]  /*10380*/  IMAD.MOV.U32 R41, RZ, RZ, R66 ;  /* 0x000000ffff297224 */ /* 0x000fe400078e0042 */
[----:B------:R-:W-:-:S02]  /*10390*/  IMAD.MOV.U32 R104, RZ, RZ, R65 ;  /* 0x000000ffff687224 */ /* 0x000fc400078e0041 */
[----:B------:R-:W4:Y:S01]  /*103a0*/  LDSM.16.M88.4 R64, [R0+UR15+0xe800] ;  /* 0x00e8000f0040783b */ /* 0x000f220008000200 */
[----:B------:R-:W-:Y:S02]  /*103b0*/  IMAD.MOV.U32 R47, RZ, RZ, R50 ;  /* 0x000000ffff2f7224 */ /* 0x000fe400078e0032 */
[----:B------:R-:W-:Y:S02]  /*103c0*/  IMAD.MOV.U32 R50, RZ, RZ, R52 ;  /* 0x000000ffff327224 */ /* 0x000fe400078e0034 */
[----:B---3--:R-:W-:Y:S02]  /*103d0*/  IMAD.MOV.U32 R52, RZ, RZ, R116 ;  /* 0x000000ffff347224 */ /* 0x008fe400078e0074 */
[----:B------:R-:W-:Y:S02]  /*103e0*/  IMAD.MOV.U32 R114, RZ, RZ, R53 ;  /* 0x000000ffff727224 */ /* 0x000fe400078e0035 */
[----:B------:R-:W-:Y:S01]  /*103f0*/  IMAD.MOV.U32 R116, RZ, RZ, R117 ;  /* 0x000000ffff747224 */ /* 0x000fe200078e0075 */
[----:B------:R-:W-:Y:S01]  /*10400*/  MOV R117, R119 ;  /* 0x0000007700757202 */ /* 0x000fe20000000f00 */
[----:B------:R-:W-:-:S02]  /*10410*/  IMAD.MOV.U32 R51, RZ, RZ, R54 ;  /* 0x000000ffff337224 */ /* 0x000fc400078e0036 */
[----:B------:R-:W-:Y:S02]  /*10420*/  IMAD.MOV.U32 R53, RZ, RZ, R118 ;  /* 0x000000ffff357224 */ /* 0x000fe400078e0076 */
[----:B-1----:R-:W-:Y:S01]  /*10430*/  IMAD.MOV.U32 R54, RZ, RZ, R56 ;  /* 0x000000ffff367224 */ /* 0x002fe200078e0038 */
[----:B------:R-:W-:Y:S01]  /*10440*/  MOV R119, R59 ;  /* 0x0000003b00777202 */ /* 0x000fe20000000f00 */
[----:B------:R-:W-:Y:S02]  /*10450*/  IMAD.MOV.U32 R55, RZ, RZ, R58 ;  /* 0x000000ffff377224 */ /* 0x000fe400078e003a */
[----:B------:R-:W-:Y:S02]  /*10460*/  IMAD.MOV.U32 R118, RZ, RZ, R57 ;  /* 0x000000ffff767224 */ /* 0x000fe400078e0039 */
[----:B------:R-:W-:Y:S02]  /*10470*/  IMAD.MOV.U32 R56, RZ, RZ, R120 ;  /* 0x000000ffff387224 */ /* 0x000fe400078e0078 */
[----:B------:R-:W-:-:S02]  /*10480*/  IMAD.MOV.U32 R57, RZ, RZ, R122 ;  /* 0x000000ffff397224 */ /* 0x000fc400078e007a */
[----:B--2---:R-:W-:Y:S02]  /*10490*/  IMAD.MOV.U32 R58, RZ, RZ, R60 ;  /* 0x000000ffff3a7224 */ /* 0x004fe400078e003c */
[----:B------:R-:W-:Y:S02]  /*104a0*/  IMAD.MOV.U32 R59, RZ, RZ, R62 ;  /* 0x000000ffff3b7224 */ /* 0x000fe400078e003e */
[----:B------:R-:W-:Y:S01]  /*104b0*/  IMAD.MOV.U32 R120, RZ, RZ, R121 ;  /* 0x000000ffff787224 */ /* 0x000fe200078e0079 */
[----:B------:R-:W-:Y:S01]  /*104c0*/  MOV R121, R123 ;  /* 0x0000007b00797202 */ /* 0x000fe20000000f00 */
[----:B------:R-:W-:Y:S01]  /*104d0*/  IMAD.MOV.U32 R122, RZ, RZ, R61 ;  /* 0x000000ffff7a7224 */ /* 0x000fe200078e003d */
[----:B------:R-:W-:Y:S01]  /*104e0*/  MOV R123, R63 ;  /* 0x0000003f007b7202 */ /* 0x000fe20000000f00 */
[----:B------:R-:W-:Y:S02]  /*104f0*/  IMAD.MOV.U32 R60, RZ, RZ, R124 ;  /* 0x000000ffff3c7224 */ /* 0x000fe400078e007c */
[----:B----4-:R-:W-:-:S02]  /*10500*/  IMAD.MOV.U32 R62, RZ, RZ, R64 ;  /* 0x000000ffff3e7224 */ /* 0x010fc400078e0040 */
[----:B------:R-:W-:Y:S02]  /*10510*/  IMAD.MOV.U32 R61, RZ, RZ, R126 ;  /* 0x000000ffff3d7224 */ /* 0x000fe400078e007e */
[----:B------:R-:W-:Y:S01]  /*10520*/  IMAD.MOV.U32 R124, RZ, RZ, R125 ;  /* 0x000000ffff7c7224 */ /* 0x000fe200078e007d */
[----:B------:R-:W-:Y:S01]  /*10530*/  MOV R125, R127 ;  /* 0x0000007f007d7202 */ /* 0x000fe20000000f00 */
[----:B------:R-:W-:Y:S01]  /*10540*/  IMAD.MOV.U32 R64, RZ, RZ, R128 ;  /* 0x000000ffff407224 */ /* 0x000fe200078e0080 */
[----:B------:R-:W-:Y:S01]  /*10550*/  MOV R127, R67 ;  /* 0x00000043007f7202 */ /* 0x000fe20000000f00 */
[----:B------:R-:W-:Y:S02]  /*10560*/  IMAD.MOV.U32 R126, RZ, RZ, R65 ;  /* 0x000000ffff7e7224 */ /* 0x000fe400078e0041 */
[----:B------:R-:W-:Y:S01]  /*10570*/  IMAD.MOV.U32 R128, RZ, RZ, R129 ;  /* 0x000000ffff807224 */ /* 0x000fe200078e0081 */
[----:B------:R-:W-:Y:S01]  /*10580*/  MOV R129, R131 ;  /* 0x0000008300817202 */ /* 0x000fe20000000f00 */
[----:B------:R-:W-:Y:S01]  /*10590*/  IMAD.MOV.U32 R63, RZ, RZ, R66 ;  /* 0x000000ffff3f7224 */ /* 0x000fe200078e0042 */
[----:B------:R-:W-:Y:S01]  /*105a0*/  MOV R131, R163 ;  /* 0x000000a300837202 */ /* 0x000fe20000000f00 */
[----:B------:R-:W-:-:S02]  /*105b0*/  IMAD.MOV.U32 R65, RZ, RZ, R130 ;  /* 0x000000ffff417224 */ /* 0x000fc400078e0082 */
[----:B------:R-:W-:Y:S02]  /*105c0*/  IMAD.MOV.U32 R66, RZ, RZ, R160 ;  /* 0x000000ffff427224 */ /* 0x000fe400078e00a0 */
[----:B------:R-:W-:Y:S02]  /*105d0*/  IMAD.MOV.U32 R67, RZ, RZ, R162 ;  /* 0x000000ffff437224 */ /* 0x000fe400078e00a2 */
[----:B------:R-:W-:-:S04]  /*105e0*/  IMAD.MOV.U32 R130, RZ, RZ, R161 ;  /* 0x000000ffff827224 */ /* 0x000fc800078e00a1 */
[----:B------:R1:W-:Y:S01]  /*105f0*/  STTM.x128 tmem[UR11+0x80], R4 ;  /* 0x00008004000079ed */ /* 0x0003e200083c000b */
[----:B------:R-:W2:Y:S02]  /*10600*/  FENCE.VIEW.ASYNC.T ;  /* 0x00000000000073c6 */ /* 0x000ea40000000200 */
[----:B--2---:R-:W-:Y:S06]  /*10610*/  BAR.SYNC.DEFER_BLOCKING 0x0 ;  /* 0x0000000000007b1d */ /* 0x004fec0000010000 */
[----:B------:R-:W-:Y:S05]  /*10620*/  @P0 BRA `(.L_x_10) ;  /* 0x0000000400740947 */ /* 0x000fea0003800000 */
[----:B------:R-:W-:Y:S01]  /*10630*/  ULEA UR25, UR7, UR9, 0xe ;  /* 0x0000000907197291 */ /* 0x000fe2000f8e70ff */
[----:B-1----:R-:W-:Y:S01]  /*10640*/  MOV.SPILL R4, UR15 ;  /* 0x0000000f00047c02 */ /* 0x002fe20009000f00 */
[----:B------:R-:W-:Y:S01]  /*10650*/  UMOV UR35, URZ ;  /* 0x000000ff00237c82 */ /* 0x000fe20008000000 */
[----:B------:R-:W-:Y:S01]  /*10660*/  UIADD3 UR77, UPT, UPT, UR10, 0x88, URZ ;  /* 0x000000880a4d7890 */ /* 0x000fe2000fffe0ff */
[----:B------:R-:W-:Y:S01]  /*10670*/  MOV.SPILL R5, UR14 ;  /* 0x0000000e00057c02 */ /* 0x000fe20009000f00 */
[----:B------:R-:W-:Y:S02]  /*10680*/  UIADD3 UR32, UPT, UPT, UR25, 0x20000, URZ ;  /* 0x0002000019207890 */ /* 0x000fe4000fffe0ff */
[----:B------:R-:W-:Y:S02]  /*10690*/  UIADD3 UR76, UPT, UPT, UR10, 0x90, URZ ;  /* 0x000000900a4c7890 */ /* 0x000fe4000fffe0ff */
[----:B------:R-:W-:Y:S02]  /*106a0*/  USHF.R.U32.HI UR34, URZ, 0x4, UR32 ;  /* 0x00000004ff227899 */ /* 0x000fe40008011620 */
[----:B------:R-:W-:-:S02]  /*106b0*/  UIADD3 UR5, UPT, UPT, UR10, 0x98, URZ ;  /* 0x000000980a057890 */ /* 0x000fc4000fffe0ff */
[----:B------:R-:W-:Y:S02]  /*106c0*/  USGXT.U32 UR34, UR34, 0xe ;  /* 0x0000000e2222789a */ /* 0x000fe40008000000 */
[----:B------:R-:W-:Y:S02]  /*106d0*/  UIADD3 UR16, UPT, UPT, UR10, 0xa0, URZ ;  /* 0x000000a00a107890 */ /* 0x000fe4000fffe0ff */
[----:B------:R-:W-:Y:S02]  /*106e0*/  UIADD3 UR38, UP1, UPT, UR34, 0x2, URZ ;  /* 0x0000000222267890 */ /* 0x000fe4000ff3e0ff */
[----:B------:R-:W-:Y:S02]  /*106f0*/  UIADD3 UR17, UPT, UPT, UR10, 0xa8, URZ ;  /* 0x000000a80a117890 */ /* 0x000fe4000fffe0ff */
[----:B------:R-:W-:Y:S02]  /*10700*/  UIADD3.X UR39, UPT, UPT, UR35, 0x40004040, URZ, UP1, !UPT ;  /* 0x4000404023277890 */ /* 0x000fe40008ffe4ff */
[----:B------:R-:W-:-:S02]  /*10710*/  UIADD3 UR44, UP1, UPT, UR38, 0x2, URZ ;  /* 0x00000002262c7890 */ /* 0x000fc4000ff3e0ff */
[----:B------:R-:W-:Y:S02]  /*10720*/  UIADD3 UR46, UP2, UPT, UR38, 0x4, URZ ;  /* 0x00000004262e7890 */ /* 0x000fe4000ff5e0ff */
[----:B------:R-:W-:Y:S02]  /*10730*/  UIADD3 UR48, UP3, UPT, UR38, 0x1fe, URZ ;  /* 0x000001fe26307890 */ /* 0x000fe4000ff7e0ff */
[----:B------:R-:W-:Y:S02]  /*10740*/  UIADD3 UR50, UP4, UPT, UR38, 0x200, URZ ;  /* 0x0000020026327890 */ /* 0x000fe4000ff9e0ff */
[----:B------:R-:W-:Y:S02]  /*10750*/  UIADD3.X UR45, UPT, UPT, UR39, URZ, URZ, UP1, !UPT ;  /* 0x000000ff272d7290 */ /* 0x000fe40008ffe4ff */
[----:B------:R-:W-:Y:S02]  /*10760*/  UIADD3 UR52, UP1, UPT, UR38, 0x202, URZ ;  /* 0x0000020226347890 */ /* 0x000fe4000ff3e0ff */
[----:B------:R-:W-:-:S02]  /*10770*/  UIADD3 UR54, UP5, UPT, UR38, 0x204, URZ ;  /* 0x0000020426367890 */ /* 0x000fc4000ffbe0ff */
[----:B------:R-:W-:Y:S02]  /*10780*/  UIADD3.X UR47, UPT, UPT, UR39, URZ, URZ, UP2, !UPT ;  /* 0x000000ff272f7290 */ /* 0x000fe400097fe4ff */
[----:B------:R-:W-:Y:S02]  /*10790*/  UIADD3.X UR49, UPT, UPT, UR39, URZ, URZ, UP3, !UPT ;  /* 0x000000ff27317290 */ /* 0x000fe40009ffe4ff */
[----:B------:R-:W-:Y:S02]  /*107a0*/  UIADD3.X UR51, UPT, UPT, UR39, URZ, URZ, UP4, !UPT ;  /* 0x000000ff27337290 */ /* 0x000fe4000a7fe4ff */
[----:B------:R-:W-:Y:S02]  /*107b0*/  UIADD3 UR18, UPT, UPT, UR10, 0xb0, URZ ;  /* 0x000000b00a127890 */ /* 0x000fe4000fffe0ff */
[----:B------:R-:W-:Y:S01]  /*107c0*/  UIADD3.X UR53, UPT, UPT, UR39, URZ, URZ, UP1, !UPT ;  /* 0x000000ff27357290 */ /* 0x000fe20008ffe4ff */
[----:B------:R-:W-:Y:S01]  /*107d0*/  UMOV UR62, 0x0 ;  /* 0x00000000003e7882 */ /* 0x000fe20000000000 */
[----:B------:R-:W-:Y:S01]  /*107e0*/  UMOV UR63, 0x8100910 ;  /* 0x08100910003f7882 */ /* 0x000fe20000000000 */
[----:B------:R-:W-:Y:S01]  /*107f0*/  UIADD3 UR20, UPT, UPT, UR10, 0xb8, URZ ;  /* 0x000000b80a147890 */ /* 0x000fe2000fffe0ff */
[----:B------:R-:W-:Y:S01]  /*10800*/  UMOV UR35, 0x40004040 ;  /* 0x4000404000237882 */ /* 0x000fe20000000000 */
[----:B------:R-:W-:Y:S01]  /*10810*/  UIADD3.X UR55, UPT, UPT, UR39, URZ, URZ, UP5, !UPT ;  /* 0x000000ff27377290 */ /* 0x000fe2000affe4ff */
[----:B------:R-:W-:Y:S01]  /*10820*/  UTCHMMA tmem[UR12], gdesc[UR34], tmem[UR10], tmem[UR62], idesc[UR63], UPT ;  /* 0x00ff3e220c0079ea */ /* 0x000fe2000b80000a */
[----:B------:R-:W-:Y:S01]  /*10830*/  UMOV UR60, 0x0 ;  /* 0x00000000003c7882 */ /* 0x000fe20000000000 */
[----:B------:R-:W-:Y:S01]  /*10840*/  UMOV UR61, 0x8100910 ;  /* 0x08100910003d7882 */ /* 0x000fe20000000000 */
[----:B------:R-:W-:-:S02]  /*10850*/  UIADD3 UR21, UPT, UPT, UR10, 0x40, URZ ;  /* 0x000000400a157890 */ /* 0x000fc4000fffe0ff */
[----:B------:R-:W-:Y:S01]  /*10860*/  UTCHMMA tmem[UR77], gdesc[UR38], tmem[UR10], tmem[UR60], idesc[UR61], UPT ;  /* 0x00ff3c264d0079ea */ /* 0x000fe2000b80000a */
[----:B------:R-:W-:Y:S01]  /*10870*/  UIADD3 UR19, UPT, UPT, UR10, 0xc0, URZ ;  /* 0x000000c00a137890 */ /* 0x000fe2000fffe0ff */
[----:B------:R-:W-:Y:S01]  /*10880*/  UMOV UR56, 0x0 ;  /* 0x0000000000387882 */ /* 0x000fe20000000000 */
[----:B------:R-:W-:Y:S01]  /*10890*/  UMOV UR57, 0x8100910 ;  /* 0x0810091000397882 */ /* 0x000fe20000000000 */
[----:B------:R-:W-:Y:S02]  /*108a0*/  UIADD3 UR22, UPT, UPT, UR10, 0x40, URZ ;  /* 0x000000400a167890 */ /* 0x000fe4000fffe0ff */
[----:B------:R-:W-:Y:S01]  /*108b0*/  UTCHMMA tmem[UR76], gdesc[UR44], tmem[UR10], tmem[UR56], idesc[UR57], UPT ;  /* 0x00ff382c4c0079ea */ /* 0x000fe2000b80000a */
[----:B------:R-:W-:Y:S01]  /*108c0*/  UIADD3 UR23, UPT, UPT, UR10, 0xc8, URZ ;  /* 0x000000c80a177890 */ /* 0x000fe2000fffe0ff */
        /* <DEDUP_REMOVED lines=8> */
[----:B------:R1:W-:Y:S01]  /*10950*/  UTCHMMA tmem[UR16], gdesc[UR48], tmem[UR10], tmem[UR14], idesc[UR15], UPT ;  /* 0x00ff0e30100079ea */ /* 0x0003e2000b80000a */
[----:B------:R-:W-:Y:S02]  /*10960*/  UIADD3 UR65, UPT, UPT, UR10, 0xd8, URZ ;  /* 0x000000d80a417890 */ /* 0x000fe4000fffe0ff */
[----:B------:R2:W-:Y:S01]  /*10970*/  UTCHMMA tmem[UR17], gdesc[UR50], tmem[UR10], tmem[UR58], idesc[UR59], UPT ;  /* 0x00ff3a32110079ea */ /* 0x0005e2000b80000a */
[----:B------:R-:W-:-:S02]  /*10980*/  UIADD3 UR66, UPT, UPT, UR10, 0x40, URZ ;  /* 0x000000400a427890 */ /* 0x000fc4000fffe0ff */
[----:B------:R-:W-:Y:S02]  /*10990*/  UIADD3 UR67, UPT, UPT, UR10, 0xe0, URZ ;  /* 0x000000e00a437890 */ /* 0x000fe4000fffe0ff */
[----:B------:R-:W-:Y:S02]  /*109a0*/  UIADD3 UR68, UPT, UPT, UR10, 0x40, URZ ;  /* 0x000000400a447890 */ /* 0x000fe4000fffe0ff */
[----:B------:R-:W-:Y:S01]  /*109b0*/  UIADD3 UR69, UPT, UPT, UR10, 0xe8, URZ ;  /* 0x000000e80a457890 */ /* 0x000fe2000fffe0ff */
[----:B-1----:R-:W-:Y:S01]  /*109c0*/  R2UR.FILL UR15, R4 ;  /* 0x00000000040f72ca */ /* 0x002fe200004e0000 */
[----:B------:R-:W-:Y:S01]  /*109d0*/  UMOV UR76, 0x0 ;  /* 0x00000000004c7882 */ /* 0x000fe20000000000 */
[----:B------:R-:W-:Y:S01]  /*109e0*/  UMOV UR77, 0x8100910 ;  /* 0x08100910004d7882 */ /* 0x000fe20000000000 */
[----:B------:R-:W-:Y:S02]  /*109f0*/  UIADD3 UR70, UPT, UPT, UR10, 0x40, URZ ;  /* 0x000000400a467890 */ /* 0x000fe4000fffe0ff */
[----:B------:R2:W-:Y:S01]  /*10a00*/  UTCHMMA tmem[UR18], gdesc[UR52], tmem[UR10], tmem[UR76], idesc[UR77], UPT ;  /* 0x00ff4c34120079ea */ /* 0x0005e2000b80000a */
[----:B------:R-:W-:-:S02]  /*10a10*/  UIADD3 UR71, UPT, UPT, UR10, 0xf0, URZ ;  /* 0x000000f00a477890 */ /* 0x000fc4000fffe0ff */
[----:B------:R2:W-:Y:S01]  /*10a20*/  UTCHMMA tmem[UR20], gdesc[UR54], tmem[UR10], tmem[UR56], idesc[UR57], UPT ;  /* 0x00ff3836140079ea */ /* 0x0005e2000b80000a */
[----:B------:R-:W-:Y:S01]  /*10a30*/  UMOV UR74, 0x0 ;  /* 0x00000000004a7882 */ /* 0x000fe20000000000 */
[----:B------:R-:W-:Y:S01]  /*10a40*/  UMOV UR75, 0x8100910 ;  /* 0x08100910004b7882 */ /* 0x000fe20000000000 */
[----:B------:R-:W-:Y:S01]  /*10a50*/  UIADD3 UR72, UPT, UPT, UR10, 0x40, URZ ;  /* 0x000000400a487890 */ /* 0x000fe2000fffe0ff */
[----:B------:R2:W-:Y:S01]  /*10a60*/  UTCHMMA tmem[UR19], gdesc[UR34], tmem[UR21], tmem[UR74], idesc[UR75], UPT ;  /* 0x00ff4a22130079ea */ /* 0x0005e2000b800015 */
[----:B------:R-:W-:Y:S01]  /*10a70*/  UIADD3 UR73, UPT, UPT, UR10, 0xf8, URZ ;  /* 0x000000f80a497890 */ /* 0x000fe2000fffe0ff */
[----:B------:R-:W-:Y:S01]  /*10a80*/  R2UR.FILL UR14, R5 ;  /* 0x00000000050e72ca */ /* 0x000fe200004e0000 */
        /* <DEDUP_REMOVED lines=15> */
[----:B------:R-:W-:Y:S01]  /*10b80*/  UMOV UR5, URZ ;  /* 0x000000ff00057c82 */ /* 0x000fe20008000000 */
[----:B------:R2:W-:Y:S01]  /*10b90*/  UTCHMMA tmem[UR67], gdesc[UR48], tmem[UR66], tmem[UR36], idesc[UR37], UPT ;  /* 0x00ff2430430079ea */ /* 0x0005e2000b800042 */
[----:B------:R2:W-:Y:S01]  /*10ba0*/  UTCHMMA tmem[UR69], gdesc[UR50], tmem[UR68], tmem[UR40], idesc[UR41], UPT ;  /* 0x00ff2832450079ea */ /* 0x0005e2000b800044 */
[----:B------:R-:W-:Y:S01]  /*10bb0*/  UMOV UR62, UR4 ;  /* 0x00000004003e7c82 */ /* 0x000fe20008000000 */
[----:B------:R2:W-:Y:S01]  /*10bc0*/  UTCHMMA tmem[UR71], gdesc[UR52], tmem[UR70], tmem[UR42], idesc[UR43], UPT ;  /* 0x00ff2a34470079ea */ /* 0x0005e2000b800046 */
[----:B------:R2:W-:Y:S01]  /*10bd0*/  UTCHMMA tmem[UR73], gdesc[UR54], tmem[UR72], tmem[UR60], idesc[UR61], UPT ;  /* 0x00ff3c36490079ea */ /* 0x0005e2000b800048 */
[----:B------:R2:W-:Y:S01]  /*10be0*/  UTCBAR [UR62], URZ ;  /* 0x000000ff3e0073e9 */ /* 0x0005e200080000ff */
[----:B------:R-:W-:Y:S01]  /*10bf0*/  NOP ;  /* 0x0000000000007918 */ /* 0x000fe20000000000 */
.L_x_10:
[----:B-1----:R-:W1:Y:S01]  /*10c00*/  LDC R4, c[0x0][0x3a0] ;  /* 0x0000e800ff047b82 */ /* 0x002e620000000800 */
[----:B------:R-:W3:Y:S01]  /*10c10*/  S2R R6, SR_TID.X ;  /* 0x0000000000067919 */ /* 0x000ee20000002100 */
[----:B------:R-:W4:Y:S06]  /*10c20*/  LDL.LU R16, [R1] ;  /* 0x0000000001107983 */ /* 0x000f2c0000300800 */
[----:B------:R-:W-:Y:S01]  /*10c30*/  BAR.SYNC.DEFER_BLOCKING 0x0 ;  /* 0x0000000000007b1d */ /* 0x000fe20000010000 */
[----:B------:R-:W-:Y:S01]  /*10c40*/  IADD3 R135, P6, PT, R135, R134, RZ ;  /* 0x0000008687877210 */ /* 0x000fe20007fde0ff */
[----:B-1----:R-:W-:-:S04]  /*10c50*/  VIADD R4, R4, 0x3f ;  /* 0x0000003f04047836 */ /* 0x002fc80000000000 */
[----:B------:R-:W5:Y:S01]  /*10c60*/  LDL.LU R13, [R1+0x8] ;  /* 0x00000800010d7983 */ /* 0x000f620000300800 */
[----:B------:R-:W-:-:S03]  /*10c70*/  SHF.R.S32.HI R5, RZ, 0x1f, R4 ;  /* 0x0000001fff057819 */ /* 0x000fc60000011404 */
[----:B--2---:R-:W2:Y:S01]  /*10c80*/  LDL.LU R8, [R1+0x10] ;  /* 0x0000100001087983 */ /* 0x004ea20000300800 */
[----:B------:R-:W-:-:S03]  /*10c90*/  LEA.HI R5, R5, R4, RZ, 0x6 ;  /* 0x0000000405057211 */ /* 0x000fc600078f30ff */
[----:B------:R-:W2:Y:S01]  /*10ca0*/  LDL.LU R14, [R1+0x14] ;  /* 0x00001400010e7983 */ /* 0x000ea20000300800 */
[----:B------:R-:W1:Y:S01]  /*10cb0*/  LDC R4, c[0x0][0x3a0] ;  /* 0x0000e800ff047b82 */ /* 0x000e620000000800 */
[----:B---3--:R-:W-:Y:S02]  /*10cc0*/  LOP3.LUT R6, R6, 0x3f, RZ, 0xc0, !PT ;  /* 0x0000003f06067812 */ /* 0x008fe400078ec0ff */
[----:B------:R-:W-:Y:S01]  /*10cd0*/  SHF.R.S32.HI R5, RZ, 0x6, R5 ;  /* 0x00000006ff057819 */ /* 0x000fe20000011405 */
[----:B------:R-:W3:Y:S04]  /*10ce0*/  LDL.LU R9, [R1+0x18] ;  /* 0x0000180001097983 */ /* 0x000ee80000300800 */
[----:B------:R-:W-:Y:S01]  /*10cf0*/  VIADD R5, R5, 0xfffffffd ;  /* 0xfffffffd05057836 */ /* 0x000fe20000000000 */
[----:B------:R-:W-:Y:S01]  /*10d00*/  IADD3.X R136, PT, PT, R136, R133, RZ, P6, !PT ;  /* 0x0000008588887210 */ /* 0x000fe200037fe4ff */
[----:B------:R-:W2:Y:S03]  /*10d10*/  LDL.LU R15, [R1+0x1c] ;  /* 0x00001c00010f7983 */ /* 0x000ea60000300800 */
[----:B------:R-:W-:Y:S01]  /*10d20*/  ISETP.GE.AND P4, PT, R169, R5, PT ;  /* 0x00000005a900720c */ /* 0x000fe20003f86270 */
[----:B-1----:R-:W-:Y:S01]  /*10d30*/  VIADD R4, R4, 0xffffff40 ;  /* 0xffffff4004047836 */ /* 0x002fe20000000000 */
[----:B------:R-:W-:Y:S01]  /*10d40*/  IADD3 R137, P6, PT, R137, R134, RZ ;  /* 0x0000008689897210 */ /* 0x000fe20007fde0ff */
[----:B------:R-:W-:Y:S01]  /*10d50*/  IMAD.MOV.U32 R7, RZ, RZ, R136 ;  /* 0x000000ffff077224 */ /* 0x000fe200078e0088 */
[----:B------:R-:W2:Y:S01]  /*10d60*/  LDL.LU R12, [R1+0x20] ;  /* 0x00002000010c7983 */ /* 0x000ea20000300800 */
[----:B------:R-:W-:-:S02]  /*10d70*/  IMAD R4, R169, -0x40, R4 ;  /* 0xffffffc0a9047824 */ /* 0x000fc400078e0204 */
[----:B------:R-:W-:Y:S01]  /*10d80*/  IMAD.X R138, R138, 0x1, R133, P6 ;  /* 0x000000018a8a7824 */ /* 0x000fe200030e0685 */
[----:B------:R-:W2:Y:S02]  /*10d90*/  LDL.LU R11, [R1+0x24] ;  /* 0x00002400010b7983 */ /* 0x000ea40000300800 */
[----:B------:R-:W-:Y:S02]  /*10da0*/  ISETP.GE.AND P2, PT, R6, R4, PT ;  /* 0x000000040600720c */ /* 0x000fe40003f46270 */
[----:B------:R-:W-:Y:S01]  /*10db0*/  ISETP.GT.AND P5, PT, R4, RZ, PT ;  /* 0x000000ff0400720c */ /* 0x000fe20003fa4270 */
[----:B------:R-:W2:Y:S01]  /*10dc0*/  LDL.LU R10, [R1+0x28] ;  /* 0x00002800010a7983 */ /* 0x000ea20000300800 */
[----:B------:R-:W-:-:S04]  /*10dd0*/  SEL R5, RZ, 0x4, P2 ;  /* 0x00000004ff057807 */ /* 0x000fc80001000000 */
[----:B------:R-:W-:-:S04]  /*10de0*/  SEL R5, R5, RZ, !P4 ;  /* 0x000000ff05057207 */ /* 0x000fc80006000000 */
[----:B------:R-:W-:Y:S02]  /*10df0*/  ISETP.NE.U32.AND P2, PT, R5, RZ, PT ;  /* 0x000000ff0500720c */ /* 0x000fe40003f45070 */
[----:B------:R-:W-:-:S04]  /*10e00*/  SEL R5, RZ, 0x4, !P5 ;  /* 0x00000004ff057807 */ /* 0x000fc80006800000 */
[----:B------:R-:W-:-:S04]  /*10e10*/  SEL R5, R5, RZ, !P4 ;  /* 0x000000ff05057207 */ /* 0x000fc80006000000 */
[----:B------:R-:W-:Y:S01]  /*10e20*/  ISETP.NE.U32.AND P5, PT, R5, RZ, PT ;  /* 0x000000ff0500720c */ /* 0x000fe20003fa5070 */
[----:B------:R-:W-:Y:S01]  /*10e30*/  IMAD.MOV.U32 R6, RZ, RZ, R135 ;  /* 0x000000ffff067224 */ /* 0x000fe200078e0087 */
[----:B------:R-:W-:-:S11]  /*10e40*/  LEA R5, R2, UR15, 0x2 ;  /* 0x0000000f02057c11 */ /* 0x000fd6000f8e10ff */
[----:B------:R-:W-:Y:S01]  /*10e50*/  @!PT LDS RZ, [RZ] ;  /* 0x00000000fffff984 */ /* 0x000fe20000000800 */
[----:B------:R-:W-:Y:S01]  /*10e60*/  @!PT LDS RZ, [RZ] ;  /* 0x00000000fffff984 */ /* 0x000fe20000000800 */
[----:B------:R-:W-:Y:S01]  /*10e70*/  @!PT LDS RZ, [RZ] ;  /* 0x00000000fffff984 */ /* 0x000fe20000000800 */
[----:B------:R1:W-:Y:S02]  /*10e80*/  LDGSTS.E [R5], desc[UR26][R6.64], P5 ;  /* 0x0000000006057fae */ /* 0x0003e4000a9a101a */
[----:B-1----:R-:W-:Y:S01]  /*10e90*/  MOV R6, R137 ;  /* 0x0000008900067202 */ /* 0x002fe20000000f00 */
[----:B------:R-:W-:-:S05]  /*10ea0*/  IMAD.MOV.U32 R7, RZ, RZ, R138 ;  /* 0x000000ffff077224 */ /* 0x000fca00078e008a */
[----:B------:R1:W-:Y:S01]  /*10eb0*/  LDGSTS.E [R5+0x200], desc[UR26][R6.64], P5 ;  /* 0x0020000006057fae */ /* 0x0003e2000a9a101a */
[----:B------:R-:W-:Y:S02]  /*10ec0*/  ISETP.GT.AND P5, PT, R4, 0x1, PT ;  /* 0x000000010400780c */ /* 0x000fe40003fa4270 */
[----:B------:R-:W-:Y:S02]  /*10ed0*/  IADD3 R139, P6, PT, R139, R134, RZ ;  /* 0x000000868b8b7210 */ /* 0x000fe40007fde0ff */
[----:B-1----:R-:W-:-:S04]  /*10ee0*/  SEL R6, RZ, 0x4, !P5 ;  /* 0x00000004ff067807 */ /* 0x002fc80006800000 */
[----:B------:R-:W-:Y:S01]  /*10ef0*/  SEL R6, R6, RZ, !P4 ;  /* 0x000000ff06067207 */ /* 0x000fe20006000000 */
[----:B------:R-:W-:-:S03]  /*10f00*/  IMAD.X R140, R140, 0x1, R133, P6 ;  /* 0x000000018c8c7824 */ /* 0x000fc600030e0685 */
[----:B------:R-:W-:Y:S02]  /*10f10*/  ISETP.NE.U32.AND P5, PT, R6, RZ, PT ;  /* 0x000000ff0600720c */ /* 0x000fe40003fa5070 */
[----:B------:R-:W-:Y:S01]  /*10f20*/  IADD3 R141, P6, PT, R141, R134, RZ ;  /* 0x000000868d8d7210 */ /* 0x000fe20007fde0ff */
[----:B------:R-:W-:Y:S01]  /*10f30*/  IMAD.MOV.U32 R6, RZ, RZ, R139 ;  /* 0x000000ffff067224 */ /* 0x000fe200078e008b */
[----:B------:R-:W-:-:S03]  /*10f40*/  MOV R7, R140 ;  /* 0x0000008c00077202 */ /* 0x000fc60000000f00 */
[----:B------:R-:W-:-:S06]  /*10f50*/  IMAD.X R142, R142, 0x1, R133, P6 ;  /* 0x000000018e8e7824 */ /* 0x000fcc00030e0685 */
[----:B------:R1:W-:Y:S02]  /*10f60*/  LDGSTS.E [R5+0x400], desc[UR26][R6.64], P5 ;  /* 0x0040000006057fae */ /* 0x0003e4000a9a101a */
[----:B-1----:R-:W-:Y:S02]  /*10f70*/  IMAD.MOV.U32 R6, RZ, RZ, R141 ;  /* 0x000000ffff067224 */ /* 0x002fe400078e008d */
[----:B------:R-:W-:-:S05]  /*10f80*/  IMAD.MOV.U32 R7, RZ, RZ, R142 ;  /* 0x000000ffff077224 */ /* 0x000fca00078e008e */
[----:B------:R1:W-:Y:S01]  /*10f90*/  LDGSTS.E [R5+0x600], desc[UR26][R6.64], P5 ;  /* 0x0060000006057fae */ /* 0x0003e2000a9a101a */
[----:B------:R-:W-:Y:S02]  /*10fa0*/  ISETP.GT.AND P5, PT, R4, 0x2, PT ;  /* 0x000000020400780c */ /* 0x000fe40003fa4270 */
[----:B------:R-:W-:Y:S02]  /*10fb0*/  IADD3 R143, P6, PT, R143, R134, RZ ;  /* 0x000000868f8f7210 */ /* 0x000fe40007fde0ff */
[----:B-1----:R-:W-:-:S04]  /*10fc0*/  SEL R6, RZ, 0x4, !P5 ;  /* 0x00000004ff067807 */ /* 0x002fc80006800000 */
[----:B------:R-:W-:-:S04]  /*10fd0*/  SEL R6, R6, RZ, !P4 ;  /* 0x000000ff06067207 */ /* 0x000fc80006000000 */
[----:B------:R-:W-:Y:S02]  /*10fe0*/  ISETP.NE.U32.AND P5, PT, R6, RZ, PT ;  /* 0x000000ff0600720c */ /* 0x000fe40003fa5070 */
[----:B------:R-:W-:Y:S02]  /*10ff0*/  IADD3.X R144, PT, PT, R144, R133, RZ, P6, !PT ;  /* 0x0000008590907210 */ /* 0x000fe400037fe4ff */
[----:B------:R-:W-:Y:S01]  /*11000*/  IADD3 R145, P6, PT, R145, R134, RZ ;  /* 0x0000008691917210 */ /* 0x000fe20007fde0ff */
[----:B------:R-:W-:Y:S02]  /*11010*/  IMAD.MOV.U32 R6, RZ, RZ, R143 ;  /* 0x000000ffff067224 */ /* 0x000fe400078e008f */
[----:B------:R-:W-:Y:S02]  /*11020*/  IMAD.MOV.U32 R7, RZ, RZ, R144 ;  /* 0x000000ffff077224 */ /* 0x000fe400078e0090 */
[----:B------:R-:W-:-:S04]  /*11030*/  IMAD.X R146, R146, 0x1, R133, P6 ;  /* 0x0000000192927824 */ /* 0x000fc800030e0685 */
[----:B------:R1:W-:Y:S02]  /*11040*/  LDGSTS.E [R5+0x800], desc[UR26][R6.64], P5 ;  /* 0x0080000006057fae */ /* 0x0003e4000a9a101a */
        /* <DEDUP_REMOVED lines=354> */
[----:B----4-:R-:W-:Y:S02]  /*12670*/  IADD3 R16, P6, PT, R16, R134, RZ ;  /* 0x0000008610107210 */ /* 0x010fe40007fde0ff */
[----:B-1----:R-:W-:-:S04]  /*12680*/  SEL R6, RZ, 0x4, !P5 ;  /* 0x00000004ff067807 */ /* 0x002fc80006800000 */
[----:B------:R-:W-:-:S04]  /*12690*/  SEL R6, R6, RZ, !P4 ;  /* 0x000000ff06067207 */ /* 0x000fc80006000000 */
[----:B------:R-:W-:Y:S02]  /*126a0*/  ISETP.NE.U32.AND P5, PT, R6, RZ, PT ;  /* 0x000000ff0600720c */ /* 0x000fe40003fa5070 */
[----:B------:R-:W-:Y:S02]  /*126b0*/  IADD3.X R252, PT, PT, R252, R133, RZ, P6, !PT ;  /* 0x00000085fcfc7210 */ /* 0x000fe400037fe4ff */
[----:B--2---:R-:W-:Y:S01]  /*126c0*/  IADD3 R8, P6, PT, R8, R134, RZ ;  /* 0x0000008608087210 */ /* 0x004fe20007fde0ff */
[----:B------:R-:W-:Y:S02]  /*126d0*/  IMAD.MOV.U32 R6, RZ, RZ, R16 ;  /* 0x000000ffff067224 */ /* 0x000fe400078e0010 */
[----:B------:R-:W-:Y:S02]  /*126e0*/  IMAD.MOV.U32 R7, RZ, RZ, R252 ;  /* 0x000000ffff077224 */ /* 0x000fe400078e00fc */
[----:B-----5:R-:W-:Y:S01]  /*126f0*/  IMAD.X R13, R13, 0x1, R133, P6 ;  /* 0x000000010d0d7824 */ /* 0x020fe200030e0685 */
[----:B------:R1:W-:Y:S04]  /*12700*/  STL [R1], R16 ;  /* 0x0000001001007387 */ /* 0x0003e80000100800 */
[----:B------:R2:W-:Y:S04]  /*12710*/  LDGSTS.E [R5+0x7000], desc[UR26][R6.64], P5 ;  /* 0x0700000006057fae */ /* 0x0005e8000a9a101a */
[----:B------:R4:W-:Y:S04]  /*12720*/  STL [R1+0x10], R8 ;  /* 0x0000100801007387 */ /* 0x0009e80000100800 */
[----:B------:R5:W-:Y:S01]  /*12730*/  STL [R1+0x8], R13 ;  /* 0x0000080d01007387 */ /* 0x000be20000100800 */
[----:B--2---:R-:W-:Y:S01]  /*12740*/  MOV R6, R8 ;  /* 0x0000000800067202 */ /* 0x004fe20000000f00 */
[----:B------:R-:W-:-:S02]  /*12750*/  IMAD.MOV.U32 R7, RZ, RZ, R13 ;  /* 0x000000ffff077224 */ /* 0x000fc400078e000d */
[----:B-1----:R-:W2:Y:S04]  /*12760*/  LDL.LU R16, [R1+0x2c] ;  /* 0x00002c0001107983 */ /* 0x002ea80000300800 */
[----:B----4-:R-:W4:Y:S04]  /*12770*/  LDL.LU R8, [R1+0x30] ;  /* 0x0000300001087983 */ /* 0x010f280000300800 */
[----:B------:R1:W-:Y:S01]  /*12780*/  LDGSTS.E [R5+0x7200], desc[UR26][R6.64], P5 ;  /* 0x0720000006057fae */ /* 0x0003e2000a9a101a */
[----:B------:R-:W-:Y:S02]  /*12790*/  ISETP.GT.AND P5, PT, R4, 0x1d, PT ;  /* 0x0000001d0400780c */ /* 0x000fe40003fa4270 */
[----:B---3--:R-:W-:Y:S01]  /*127a0*/  IADD3 R9, P6, PT, R9, R134, RZ ;  /* 0x0000008609097210 */ /* 0x008fe20007fde0ff */
[----:B-----5:R-:W3:Y:S01]  /*127b0*/  LDL.LU R13, [R1+0x38] ;  /* 0x00003800010d7983 */ /* 0x020ee20000300800 */
[----:B-1----:R-:W-:-:S04]  /*127c0*/  SEL R6, RZ, 0x4, !P5 ;  /* 0x00000004ff067807 */ /* 0x002fc80006800000 */
[----:B------:R-:W-:Y:S01]  /*127d0*/  SEL R6, R6, RZ, !P4 ;  /* 0x000000ff06067207 */ /* 0x000fe20006000000 */
[----:B------:R-:W-:-:S03]  /*127e0*/  IMAD.X R14, R14, 0x1, R133, P6 ;  /* 0x000000010e0e7824 */ /* 0x000fc600030e0685 */
[----:B------:R-:W-:Y:S02]  /*127f0*/  ISETP.NE.U32.AND P5, PT, R6, RZ, PT ;  /* 0x000000ff0600720c */ /* 0x000fe40003fa5070 */
[----:B------:R-:W-:Y:S01]  /*12800*/  IADD3 R12, P6, PT, R12, R134, RZ ;  /* 0x000000860c0c7210 */ /* 0x000fe20007fde0ff */
[----:B------:R-:W-:Y:S01]  /*12810*/  STL [R1+0x18], R9 ;  /* 0x0000180901007387 */ /* 0x000fe20000100800 */
[----:B------:R-:W-:Y:S01]  /*12820*/  MOV R7, R14 ;  /* 0x0000000e00077202 */ /* 0x000fe20000000f00 */
[----:B------:R-:W-:Y:S02]  /*12830*/  IMAD.MOV.U32 R6, RZ, RZ, R9 ;  /* 0x000000ffff067224 */ /* 0x000fe400078e0009 */
[----:B------:R1:W-:Y:S01]  /*12840*/  STL [R1+0x14], R14 ;  /* 0x0000140e01007387 */ /* 0x0003e20000100800 */
[----:B------:R-:W-:-:S05]  /*12850*/  IMAD.X R15, R15, 0x1, R133, P6 ;  /* 0x000000010f0f7824 */ /* 0x000fca00030e0685 */
[----:B------:R5:W-:Y:S04]  /*12860*/  LDGSTS.E [R5+0x7400], desc[UR26][R6.64], P5 ;  /* 0x0740000006057fae */ /* 0x000be8000a9a101a */
[----:B-1----:R-:W3:Y:S04]  /*12870*/  LDL.LU R14, [R1+0x34] ;  /* 0x00003400010e7983 */ /* 0x002ee80000300800 */
[----:B------:R-:W3:Y:S04]  /*12880*/  LDL.LU R9, [R1+0x40] ;  /* 0x0000400001097983 */ /* 0x000ee80000300800 */
[----:B------:R1:W-:Y:S01]  /*12890*/  STL [R1+0x20], R12 ;  /* 0x0000200c01007387 */ /* 0x0003e20000100800 */
[----:B-----5:R-:W-:-:S03]  /*128a0*/  IMAD.MOV.U32 R6, RZ, RZ, R12 ;  /* 0x000000ffff067224 */ /* 0x020fc600078e000c */
[----:B------:R5:W-:Y:S04]  /*128b0*/  STL [R1+0x1c], R15 ;  /* 0x00001c0f01007387 */ /* 0x000be80000100800 */
[----:B-1----:R-:W3:Y:S01]  /*128c0*/  LDL.LU R12, [R1+0x3c] ;  /* 0x00003c00010c7983 */ /* 0x002ee20000300800 */
[----:B------:R-:W-:Y:S01]  /*128d0*/  IMAD.MOV.U32 R7, RZ, RZ, R15 ;  /* 0x000000ffff077224 */ /* 0x000fe200078e000f */
[----:B------:R-:W-:-:S04]  /*128e0*/  IADD3 R10, P6, PT, R10, R134, RZ ;  /* 0x000000860a0a7210 */ /* 0x000fc80007fde0ff */
[----:B------:R1:W-:Y:S01]  /*128f0*/  LDGSTS.E [R5+0x7600], desc[UR26][R6.64], P5 ;  /* 0x0760000006057fae */ /* 0x0003e2000a9a101a */
[----:B------:R-:W-:Y:S02]  /*12900*/  ISETP.GT.AND P5, PT, R4, 0x1e, PT ;  /* 0x0000001e0400780c */ /* 0x000fe40003fa4270 */
[----:B------:R-:W-:Y:S01]  /*12910*/  IADD3.X R11, PT, PT, R11, R133, RZ, P6, !PT ;  /* 0x000000850b0b7210 */ /* 0x000fe200037fe4ff */
[----:B------:R-:W-:Y:S04]  /*12920*/  STL [R1+0x28], R10 ;  /* 0x0000280a01007387 */ /* 0x000fe80000100800 */
[----:B------:R5:W-:Y:S01]  /*12930*/  STL [R1+0x24], R11 ;  /* 0x0000240b01007387 */ /* 0x000be20000100800 */
[----:B-1----:R-:W-:-:S03]  /*12940*/  SEL R6, RZ, 0x4, !P5 ;  /* 0x00000004ff067807 */ /* 0x002fc60006800000 */
[----:B------:R-:W3:Y:S01]  /*12950*/  LDL.LU R17, [R1+0x44] ;  /* 0x0000440001117983 */ /* 0x000ee20000300800 */
[----:B------:R-:W-:-:S03]  /*12960*/  SEL R6, R6, RZ, !P4 ;  /* 0x000000ff06067207 */ /* 0x000fc60006000000 */
[----:B-----5:R-:W5:Y:S01]  /*12970*/  LDL.LU R15, [R1+0x48] ;  /* 0x00004800010f7983 */ /* 0x020f620000300800 */
[----:B------:R-:W-:Y:S01]  /*12980*/  IMAD.MOV.U32 R7, RZ, RZ, R11 ;  /* 0x000000ffff077224 */ /* 0x000fe200078e000b */
[----:B------:R-:W-:Y:S01]  /*12990*/  ISETP.NE.U32.AND P5, PT, R6, RZ, PT ;  /* 0x000000ff0600720c */ /* 0x000fe20003fa5070 */
[----:B------:R-:W-:Y:S01]  /*129a0*/  IMAD.MOV.U32 R6, RZ, RZ, R10 ;  /* 0x000000ffff067224 */ /* 0x000fe200078e000a */
[----:B------:R-:W5:Y:S04]  /*129b0*/  LDL.LU R11, [R1+0x4c] ;  /* 0x00004c00010b7983 */ /* 0x000f680000300800 */
[----:B------:R-:W5:Y:S07]  /*129c0*/  LDL.LU R10, [R1+0x50] ;  /* 0x00005000010a7983 */ /* 0x000f6e0000300800 */
[----:B------:R1:W-:Y:S01]  /*129d0*/  LDGSTS.E [R5+0x7800], desc[UR26][R6.64], P5 ;  /* 0x0780000006057fae */ /* 0x0003e2000a9a101a */
[----:B----4-:R-:W-:-:S05]  /*129e0*/  IADD3 R8, P6, PT, R8, R134, RZ ;  /* 0x0000008608087210 */ /* 0x010fca0007fde0ff */
[----:B--2---:R-:W-:Y:S01]  /*129f0*/  IMAD.X R16, R16, 0x1, R133, P6 ;  /* 0x0000000110107824 */ /* 0x004fe200030e0685 */
[----:B-1----:R-:W-:-:S03]  /*12a00*/  MOV R6, R8 ;  /* 0x0000000800067202 */ /* 0x002fc60000000f00 */
[----:B------:R-:W-:Y:S01]  /*12a10*/  IMAD.MOV.U32 R7, RZ, RZ, R16 ;  /* 0x000000ffff077224 */ /* 0x000fe200078e0010 */
[----:B---3--:R-:W-:-:S04]  /*12a20*/  IADD3 R13, P6, PT, R13, R134, RZ ;  /* 0x000000860d0d7210 */ /* 0x008fc80007fde0ff */
[----:B------:R1:W-:Y:S01]  /*12a30*/  LDGSTS.E [R5+0x7a00], desc[UR26][R6.64], P5 ;  /* 0x07a0000006057fae */ /* 0x0003e2000a9a101a */
[----:B------:R-:W-:-:S03]  /*12a40*/  ISETP.GT.AND P5, PT, R4, 0x1f, PT ;  /* 0x0000001f0400780c */ /* 0x000fc60003fa4270 */
[----:B------:R2:W-:Y:S04]  /*12a50*/  STL [R1+0x30], R8 ;  /* 0x0000300801007387 */ /* 0x0005e80000100800 */
[----:B------:R-:W-:Y:S01]  /*12a60*/  STL [R1+0x2c], R16 ;  /* 0x00002c1001007387 */ /* 0x000fe20000100800 */
[----:B-1----:R-:W-:-:S03]  /*12a70*/  SEL R6, RZ, 0x4, !P5 ;  /* 0x00000004ff067807 */ /* 0x002fc60006800000 */
[----:B--2---:R-:W2:Y:S01]  /*12a80*/  LDL.LU R8, [R1+0x58] ;  /* 0x0000580001087983 */ /* 0x004ea20000300800 */
[----:B------:R-:W-:-:S03]  /*12a90*/  SEL R6, R6, RZ, !P4 ;  /* 0x000000ff06067207 */ /* 0x000fc60006000000 */
[----:B------:R-:W-:Y:S01]  /*12aa0*/  STL [R1+0x38], R13 ;  /* 0x0000380d01007387 */ /* 0x000fe20000100800 */
[----:B------:R-:W-:Y:S01]  /*12ab0*/  ISETP.NE.U32.AND P5, PT, R6, RZ, PT ;  /* 0x000000ff0600720c */ /* 0x000fe20003fa5070 */
[----:B------:R-:W-:Y:S01]  /*12ac0*/  IMAD.X R14, R14, 0x1, R133, P6 ;  /* 0x000000010e0e7824 */ /* 0x000fe200030e0685 */
[----:B------:R-:W-:-:S04]  /*12ad0*/  IADD3 R9, P6, PT, R9, R134, RZ ;  /* 0x0000008609097210 */ /* 0x000fc80007fde0ff */
[----:B------:R1:W-:Y:S01]  /*12ae0*/  STL [R1+0x34], R14 ;  /* 0x0000340e01007387 */ /* 0x0003e20000100800 */
[----:B------:R-:W-:Y:S01]  /*12af0*/  MOV R7, R14 ;  /* 0x0000000e00077202 */ /* 0x000fe20000000f00 */
[----:B------:R-:W-:-:S05]  /*12b00*/  IMAD.MOV.U32 R6, RZ, RZ, R13 ;  /* 0x000000ffff067224 */ /* 0x000fca00078e000d */
[----:B------:R3:W-:Y:S04]  /*12b10*/  LDGSTS.E [R5+0x7c00], desc[UR26][R6.64], P5 ;  /* 0x07c0000006057fae */ /* 0x0007e8000a9a101a */
[----:B-1----:R-:W4:Y:S01]  /*12b20*/  LDL.LU R14, [R1+0x54] ;  /* 0x00005400010e7983 */ /* 0x002f220000300800 */
[----:B------:R-:W-:-:S03]  /*12b30*/  IMAD.X R12, R12, 0x1, R133, P6 ;  /* 0x000000010c0c7824 */ /* 0x000fc600030e0685 */
[----:B------:R-:W4:Y:S04]  /*12b40*/  LDL.LU R13, [R1+0x60] ;  /* 0x00006000010d7983 */ /* 0x000f280000300800 */
[----:B------:R-:W-:Y:S04]  /*12b50*/  STL [R1+0x40], R9 ;  /* 0x0000400901007387 */ /* 0x000fe80000100800 */
[----:B------:R1:W-:Y:S04]  /*12b60*/  STL [R1+0x3c], R12 ;  /* 0x00003c0c01007387 */ /* 0x0003e80000100800 */
[----:B------:R-:W4:Y:S01]  /*12b70*/  LDL.LU R16, [R1+0x5c] ;  /* 0x00005c0001107983 */ /* 0x000f220000300800 */
[----:B---3--:R-:W-:-:S02]  /*12b80*/  IMAD.MOV.U32 R6, RZ, RZ, R9 ;  /* 0x000000ffff067224 */ /* 0x008fc400078e0009 */
[----:B------:R-:W-:Y:S02]  /*12b90*/  IMAD.MOV.U32 R7, RZ, RZ, R12 ;  /* 0x000000ffff077224 */ /* 0x000fe400078e000c */
[----:B-1----:R-:W3:Y:S04]  /*12ba0*/  LDL.LU R12, [R1+0x64] ;  /* 0x00006400010c7983 */ /* 0x002ee80000300800 */
[----:B------:R1:W-:Y:S01]  /*12bb0*/  LDGSTS.E [R5+0x7e00], desc[UR26][R6.64], P5 ;  /* 0x07e0000006057fae */ /* 0x0003e2000a9a101a */
[----:B------:R-:W-:Y:S02]  /*12bc0*/  ISETP.GT.AND P5, PT, R4, 0x20, PT ;  /* 0x000000200400780c */ /* 0x000fe40003fa4270 */
[----:B-----5:R-:W-:Y:S01]  /*12bd0*/  IADD3 R15, P6, PT, R15, R134, RZ ;  /* 0x000000860f0f7210 */ /* 0x020fe20007fde0ff */
[----:B------:R-:W5:Y:S01]  /*12be0*/  LDL.LU R9, [R1+0x68] ;  /* 0x0000680001097983 */ /* 0x000f620000300800 */
[----:B-1----:R-:W-:-:S04]  /*12bf0*/  SEL R6, RZ, 0x4, !P5 ;  /* 0x00000004ff067807 */ /* 0x002fc80006800000 */
[----:B------:R-:W-:-:S04]  /*12c00*/  SEL R6, R6, RZ, !P4 ;  /* 0x000000ff06067207 */ /* 0x000fc80006000000 */
[----:B------:R-:W-:Y:S02]  /*12c10*/  ISETP.NE.U32.AND P5, PT, R6, RZ, PT ;  /* 0x000000ff0600720c */ /* 0x000fe40003fa5070 */
[----:B------:R-:W-:Y:S02]  /*12c20*/  IADD3.X R17, PT, PT, R17, R133, RZ, P6, !PT ;  /* 0x0000008511117210 */ /* 0x000fe400037fe4ff */
[----:B------:R-:W-:Y:S01]  /*12c30*/  IADD3 R10, P6, PT, R10, R134, RZ ;  /* 0x000000860a0a7210 */ /* 0x000fe20007fde0ff */
[----:B------:R-:W-:Y:S02]  /*12c40*/  IMAD.MOV.U32 R6, RZ, RZ, R15 ;  /* 0x000000ffff067224 */ /* 0x000fe400078e000f */
[----:B------:R-:W-:Y:S02]  /*12c50*/  IMAD.MOV.U32 R7, RZ, RZ, R17 ;  /* 0x000000ffff077224 */ /* 0x000fe400078e0011 */
[----:B------:R-:W-:Y:S01]  /*12c60*/  IMAD.X R11, R11, 0x1, R133, P6 ;  /* 0x000000010b0b7824 */ /* 0x000fe200030e0685 */
[----:B------:R1:W-:Y:S04]  /*12c70*/  STL [R1+0x48], R15 ;  /* 0x0000480f01007387 */ /* 0x0003e80000100800 */
[----:B------:R1:W-:Y:S04]  /*12c80*/  LDGSTS.E [R5+0x8000], desc[UR26][R6.64], P5 ;  /* 0x0800000006057fae */ /* 0x0003e8000a9a101a */
[----:B------:R-:W-:Y:S04]  /*12c90*/  STL [R1+0x44], R17 ;  /* 0x0000441101007387 */ /* 0x000fe80000100800 */
[----:B------:R1:W-:Y:S02]  /*12ca0*/  STL [R1+0x50], R10 ;  /* 0x0000500a01007387 */ /* 0x0003e40000100800 */
[----:B-1----:R-:W-:Y:S01]  /*12cb0*/  MOV R6, R10 ;  /* 0x0000000a00067202 */ /* 0x002fe20000000f00 */
[----:B------:R-:W-:Y:S01]  /*12cc0*/  IMAD.MOV.U32 R7, RZ, RZ, R11 ;  /* 0x000000ffff077224 */ /* 0x000fe200078e000b */
[----:B------:R1:W-:Y:S04]  /*12cd0*/  STL [R1+0x4c], R11 ;  /* 0x00004c0b01007387 */ /* 0x0003e80000100800 */
[----:B------:R-:W3:Y:S04]  /*12ce0*/  LDL.LU R15, [R1+0x6c] ;  /* 0x00006c00010f7983 */ /* 0x000ee80000300800 */
[----:B------:R-:W3:Y:S04]  /*12cf0*/  LDL.LU R10, [R1+0x70] ;  /* 0x00007000010a7983 */ /* 0x000ee80000300800 */
[----:B------:R1:W-:Y:S01]  /*12d00*/  LDGSTS.E [R5+0x8200], desc[UR26][R6.64], P5 ;  /* 0x0820000006057fae */ /* 0x0003e2000a9a101a */
[----:B------:R-:W-:-:S03]  /*12d10*/  ISETP.GT.AND P5, PT, R4, 0x21, PT ;  /* 0x000000210400780c */ /* 0x000fc60003fa4270 */
[----:B-1----:R-:W3:Y:S01]  /*12d20*/  LDL.LU R11, [R1+0x78] ;  /* 0x00007800010b7983 */ /* 0x002ee20000300800 */
[----:B------:R-:W-:-:S04]  /*12d30*/  SEL R6, RZ, 0x4, !P5 ;  /* 0x00000004ff067807 */ /* 0x000fc80006800000 */
[----:B------:R-:W-:-:S04]  /*12d40*/  SEL R6, R6, RZ, !P4 ;  /* 0x000000ff06067207 */ /* 0x000fc80006000000 */
[----:B------:R-:W-:Y:S02]  /*12d50*/  ISETP.NE.U32.AND P5, PT, R6, RZ, PT ;  /* 0x000000ff0600720c */ /* 0x000fe40003fa5070 */
[----:B--2---:R-:W-:-:S05]  /*12d60*/  IADD3 R8, P6, PT, R8, R134, RZ ;  /* 0x0000008608087210 */ /* 0x004fca0007fde0ff */
[----:B------:R-:W-:Y:S01]  /*12d70*/  STL [R1+0x58], R8 ;  /* 0x0000580801007387 */ /* 0x000fe20000100800 */
[----:B------:R-:W-:Y:S02]  /*12d80*/  IMAD.MOV.U32 R6, RZ, RZ, R8 ;  /* 0x000000ffff067224 */ /* 0x000fe400078e0008 */
[----:B----4-:R-:W-:Y:S01]  /*12d90*/  IMAD.X R14, R14, 0x1, R133, P6 ;  /* 0x000000010e0e7824 */ /* 0x010fe200030e0685 */
[----:B------:R-:W-:-:S04]  /*12da0*/  IADD3 R13, P6, PT, R13, R134, RZ ;  /* 0x000000860d0d7210 */ /* 0x000fc80007fde0ff */
[----:B------:R1:W-:Y:S01]  /*12db0*/  STL [R1+0x54], R14 ;  /* 0x0000540e01007387 */ /* 0x0003e20000100800 */
[----:B------:R-:W-:-:S05]  /*12dc0*/  MOV R7, R14 ;  /* 0x0000000e00077202 */ /* 0x000fca0000000f00 */
[----:B------:R2:W-:Y:S04]  /*12dd0*/  LDGSTS.E [R5+0x8400], desc[UR26][R6.64], P5 ;  /* 0x0840000006057fae */ /* 0x0005e8000a9a101a */
[----:B-1----:R-:W4:Y:S01]  /*12de0*/  LDL.LU R14, [R1+0x74] ;  /* 0x00007400010e7983 */ /* 0x002f220000300800 */
[----:B------:R-:W-:-:S03]  /*12df0*/  IMAD.X R16, R16, 0x1, R133, P6 ;  /* 0x0000000110107824 */ /* 0x000fc600030e0685 */
[----:B------:R-:W4:Y:S04]  /*12e00*/  LDL.LU R8, [R1+0x80] ;  /* 0x0000800001087983 */ /* 0x000f280000300800 */
[----:B------:R1:W-:Y:S01]  /*12e10*/  STL [R1+0x60], R13 ;  /* 0x0000600d01007387 */ /* 0x0003e20000100800 */
[----:B--2---:R-:W-:-:S03]  /*12e20*/  IMAD.MOV.U32 R6, RZ, RZ, R13 ;  /* 0x000000ffff067224 */ /* 0x004fc600078e000d */
[----:B------:R2:W-:Y:S04]  /*12e30*/  STL [R1+0x5c], R16 ;  /* 0x00005c1001007387 */ /* 0x0005e80000100800 */
[----:B-1----:R-:W4:Y:S01]  /*12e40*/  LDL.LU R13, [R1+0x7c] ;  /* 0x00007c00010d7983 */ /* 0x002f220000300800 */
[----:B------:R-:W-:Y:S01]  /*12e50*/  IMAD.MOV.U32 R7, RZ, RZ, R16 ;  /* 0x000000ffff077224 */ /* 0x000fe200078e0010 */
[----:B-----5:R-:W-:-:S04]  /*12e60*/  IADD3 R9, P6, PT, R9, R134, RZ ;  /* 0x0000008609097210 */ /* 0x020fc80007fde0ff */
[----:B------:R1:W-:Y:S01]  /*12e70*/  LDGSTS.E [R5+0x8600], desc[UR26][R6.64], P5 ;  /* 0x0860000006057fae */ /* 0x0003e2000a9a101a */
[----:B------:R-:W-:Y:S02]  /*12e80*/  ISETP.GT.AND P5, PT, R4, 0x22, PT ;  /* 0x000000220400780c */ /* 0x000fe40003fa4270 */
[----:B---3--:R-:W-:Y:S01]  /*12e90*/  IADD3.X R12, PT, PT, R12, R133, RZ, P6, !PT ;  /* 0x000000850c0c7210 */ /* 0x008fe200037fe4ff */
[----:B------:R-:W-:Y:S04]  /*12ea0*/  STL [R1+0x68], R9 ;  /* 0x0000680901007387 */ /* 0x000fe80000100800 */
[----:B------:R3:W-:Y:S01]  /*12eb0*/  STL [R1+0x64], R12 ;  /* 0x0000640c01007387 */ /* 0x0007e20000100800 */
[----:B-1----:R-:W-:-:S03]  /*12ec0*/  SEL R6, RZ, 0x4, !P5 ;  /* 0x00000004ff067807 */ /* 0x002fc60006800000 */
[----:B------:R-:W5:Y:S01]  /*12ed0*/  LDL.LU R17, [R1+0x84] ;  /* 0x0000840001117983 */ /* 0x000f620000300800 */
[----:B------:R-:W-:-:S03]  /*12ee0*/  SEL R6, R6, RZ, !P4 ;  /* 0x000000ff06067207 */ /* 0x000fc60006000000 */
[----:B--2---:R-:W2:Y:S01]  /*12ef0*/  LDL.LU R16, [R1+0x88] ;  /* 0x0000880001107983 */ /* 0x004ea20000300800 */
[----:B------:R-:W-:Y:S01]  /*12f00*/  IMAD.MOV.U32 R7, RZ, RZ, R12 ;  /* 0x000000ffff077224 */ /* 0x000fe200078e000c */
[----:B------:R-:W-:Y:S01]  /*12f10*/  ISETP.NE.U32.AND P5, PT, R6, RZ, PT ;  /* 0x000000ff0600720c */ /* 0x000fe20003fa5070 */
[----:B------:R-:W-:Y:S01]  /*12f20*/  IMAD.MOV.U32 R6, RZ, RZ, R9 ;  /* 0x000000ffff067224 */ /* 0x000fe200078e0009 */
[----:B---3--:R-:W3:Y:S04]  /*12f30*/  LDL.LU R12, [R1+0x8c] ;  /* 0x00008c00010c7983 */ /* 0x008ee80000300800 */
[----:B------:R-:W3:Y:S07]  /*12f40*/  LDL.LU R9, [R1+0x90] ;  /* 0x0000900001097983 */ /* 0x000eee0000300800 */
[----:B------:R1:W-:Y:S01]  /*12f50*/  LDGSTS.E [R5+0x8800], desc[UR26][R6.64], P5 ;  /* 0x0880000006057fae */ /* 0x0003e2000a9a101a */
[----:B------:R-:W-:-:S05]  /*12f60*/  IADD3 R10, P6, PT, R10, R134, RZ ;  /* 0x000000860a0a7210 */ /* 0x000fca0007fde0ff */
[----:B------:R-:W-:Y:S01]  /*12f70*/  IMAD.X R15, R15, 0x1, R133, P6 ;  /* 0x000000010f0f7824 */ /* 0x000fe200030e0685 */
[----:B-1----:R-:W-:-:S03]  /*12f80*/  MOV R6, R10 ;  /* 0x0000000a00067202 */ /* 0x002fc60000000f00 */
[----:B------:R-:W-:Y:S01]  /*12f90*/  IMAD.MOV.U32 R7, RZ, RZ, R15 ;  /* 0x000000ffff077224 */ /* 0x000fe200078e000f */
[----:B------:R-:W-:-:S04]  /*12fa0*/  IADD3 R11, P6, PT, R11, R134, RZ ;  /* 0x000000860b0b7210 */ /* 0x000fc80007fde0ff */
[----:B------:R1:W-:Y:S01]  /*12fb0*/  LDGSTS.E [R5+0x8a00], desc[UR26][R6.64], P5 ;  /* 0x08a0000006057fae */ /* 0x0003e2000a9a101a */
[----:B------:R-:W-:-:S03]  /*12fc0*/  ISETP.GT.AND P5, PT, R4, 0x23, PT ;  /* 0x000000230400780c */ /* 0x000fc60003fa4270 */
[----:B------:R1:W-:Y:S04]  /*12fd0*/  STL [R1+0x70], R10 ;  /* 0x0000700a01007387 */ /* 0x0003e80000100800 */
[----:B------:R-:W-:Y:S01]  /*12fe0*/  STL [R1+0x6c], R15 ;  /* 0x00006c0f01007387 */ /* 0x000fe20000100800 */
[----:B-1----:R-:W-:-:S03]  /*12ff0*/  SEL R6, RZ, 0x4, !P5 ;  /* 0x00000004ff067807 */ /* 0x002fc60006800000 */
[----:B------:R-:W3:Y:S01]  /*13000*/  LDL.LU R10, [R1+0x98] ;  /* 0x00009800010a7983 */ /* 0x000ee20000300800 */
[----:B------:R-:W-:-:S03]  /*13010*/  SEL R6, R6, RZ, !P4 ;  /* 0x000000ff06067207 */ /* 0x000fc60006000000 */
[----:B------:R-:W-:Y:S01]  /*13020*/  STL [R1+0x78], R11 ;  /* 0x0000780b01007387 */ /* 0x000fe20000100800 */
[----:B------:R-:W-:Y:S01]  /*13030*/  ISETP.NE.U32.AND P5, PT, R6, RZ, PT ;  /* 0x000000ff0600720c */ /* 0x000fe20003fa5070 */
[----:B------:R-:W-:Y:S02]  /*13040*/  IMAD.MOV.U32 R6, RZ, RZ, R11 ;  /* 0x000000ffff067224 */ /* 0x000fe400078e000b */
[----:B----4-:R-:W-:Y:S01]  /*13050*/  IMAD.X R14, R14, 0x1, R133, P6 ;  /* 0x000000010e0e7824 */ /* 0x010fe200030e0685 */
[----:B------:R-:W-:-:S04]  /*13060*/  IADD3 R8, P6, PT, R8, R134, RZ ;  /* 0x0000008608087210 */ /* 0x000fc80007fde0ff */
[----:B------:R1:W-:Y:S01]  /*13070*/  STL [R1+0x74], R14 ;  /* 0x0000740e01007387 */ /* 0x0003e20000100800 */
[----:B------:R-:W-:-:S05]  /*13080*/  MOV R7, R14 ;  /* 0x0000000e00077202 */ /* 0x000fca0000000f00 */
[----:B------:R4:W-:Y:S04]  /*13090*/  LDGSTS.E [R5+0x8c00], desc[UR26][R6.64], P5 ;  /* 0x08c0000006057fae */ /* 0x0009e8000a9a101a */
[----:B-1----:R-:W3:Y:S01]  /*130a0*/  LDL.LU R14, [R1+0x94] ;  /* 0x00009400010e7983 */ /* 0x002ee20000300800 */
[----:B------:R-:W-:-:S03]  /*130b0*/  IMAD.X R13, R13, 0x1, R133, P6 ;  /* 0x000000010d0d7824 */ /* 0x000fc600030e0685 */
[----:B------:R-:W3:Y:S04]  /*130c0*/  LDL.LU R11, [R1+0xa0] ;  /* 0x0000a000010b7983 */ /* 0x000ee80000300800 */
[----:B------:R-:W-:Y:S04]  /*130d0*/  STL [R1+0x80], R8 ;  /* 0x0000800801007387 */ /* 0x000fe80000100800 */
[----:B------:R1:W-:Y:S04]  /*130e0*/  STL [R1+0x7c], R13 ;  /* 0x00007c0d01007387 */ /* 0x0003e80000100800 */
[----:B------:R-:W3:Y:S01]  /*130f0*/  LDL.LU R15, [R1+0x9c] ;  /* 0x00009c00010f7983 */ /* 0x000ee20000300800 */
[----:B----4-:R-:W-:-:S02]  /*13100*/  IMAD.MOV.U32 R6, RZ, RZ, R8 ;  /* 0x000000ffff067224 */ /* 0x010fc400078e0008 */
[----:B------:R-:W-:Y:S02]  /*13110*/  IMAD.MOV.U32 R7, RZ, RZ, R13 ;  /* 0x000000ffff077224 */ /* 0x000fe400078e000d */
[----:B-1----:R-:W4:Y:S04]  /*13120*/  LDL.LU R13, [R1+0xa4] ;  /* 0x0000a400010d7983 */ /* 0x002f280000300800 */
[----:B------:R1:W-:Y:S01]  /*13130*/  LDGSTS.E [R5+0x8e00], desc[UR26][R6.64], P5 ;  /* 0x08e0000006057fae */ /* 0x0003e2000a9a101a */
[----:B------:R-:W-:Y:S02]  /*13140*/  ISETP.GT.AND P5, PT, R4, 0x24, PT ;  /* 0x000000240400780c */ /* 0x000fe40003fa4270 */
[----:B--2---:R-:W-:Y:S01]  /*13150*/  IADD3 R16, P6, PT, R16, R134, RZ ;  /* 0x0000008610107210 */ /* 0x004fe20007fde0ff */
[----:B------:R-:W2:Y:S01]  /*13160*/  LDL.LU R8, [R1+0xa8] ;  /* 0x0000a80001087983 */ /* 0x000ea20000300800 */
[----:B-1----:R-:W-:-:S04]  /*13170*/  SEL R6, RZ, 0x4, !P5 ;  /* 0x00000004ff067807 */ /* 0x002fc80006800000 */
[----:B------:R-:W-:-:S04]  /*13180*/  SEL R6, R6, RZ, !P4 ;  /* 0x000000ff06067207 */ /* 0x000fc80006000000 */
[----:B------:R-:W-:Y:S02]  /*13190*/  ISETP.NE.U32.AND P5, PT, R6, RZ, PT ;  /* 0x000000ff0600720c */ /* 0x000fe40003fa5070 */
[----:B-----5:R-:W-:Y:S02]  /*131a0*/  IADD3.X R17, PT, PT, R17, R133, RZ, P6, !PT ;  /* 0x0000008511117210 */ /* 0x020fe400037fe4ff */
[----:B---3--:R-:W-:Y:S01]  /*131b0*/  IADD3 R9, P6, PT, R9, R134, RZ ;  /* 0x0000008609097210 */ /* 0x008fe20007fde0ff */
[----:B------:R-:W-:Y:S02]  /*131c0*/  IMAD.MOV.U32 R6, RZ, RZ, R16 ;  /* 0x000000ffff067224 */ /* 0x000fe400078e0010 */
[----:B------:R-:W-:Y:S02]  /*131d0*/  IMAD.MOV.U32 R7, RZ, RZ, R17 ;  /* 0x000000ffff077224 */ /* 0x000fe400078e0011 */
[----:B------:R-:W-:Y:S01]  /*131e0*/  IMAD.X R12, R12, 0x1, R133, P6 ;  /* 0x000000010c0c7824 */ /* 0x000fe200030e0685 */
[----:B------:R1:W-:Y:S04]  /*131f0*/  STL [R1+0x88], R16 ;  /* 0x0000881001007387 */ /* 0x0003e80000100800 */
[----:B------:R3:W-:Y:S04]  /*13200*/  LDGSTS.E [R5+0x9000], desc[UR26][R6.64], P5 ;  /* 0x0900000006057fae */ /* 0x0007e8000a9a101a */
[----:B------:R-:W-:Y:S04]  /*13210*/  STL [R1+0x84], R17 ;  /* 0x0000841101007387 */ /* 0x000fe80000100800 */
[----:B------:R5:W-:Y:S01]  /*13220*/  STL [R1+0x90], R9 ;  /* 0x0000900901007387 */ /* 0x000be20000100800 */
[----:B---3--:R-:W-:Y:S01]  /*13230*/  MOV R6, R9 ;  /* 0x0000000900067202 */ /* 0x008fe20000000f00 */
[----:B------:R-:W-:-:S02]  /*13240*/  IMAD.MOV.U32 R7, RZ, RZ, R12 ;  /* 0x000000ffff077224 */ /* 0x000fc400078e000c */
[----:B------:R3:W-:Y:S04]  /*13250*/  STL [R1+0x8c], R12 ;  /* 0x00008c0c01007387 */ /* 0x0007e80000100800 */
[----:B-1----:R-:W4:Y:S04]  /*13260*/  LDL.LU R16, [R1+0xac] ;  /* 0x0000ac0001107983 */ /* 0x002f280000300800 */
[----:B-----5:R-:W5:Y:S04]  /*13270*/  LDL.LU R9, [R1+0xb0] ;  /* 0x0000b00001097983 */ /* 0x020f680000300800 */
[----:B------:R1:W-:Y:S01]  /*13280*/  LDGSTS.E [R5+0x9200], desc[UR26][R6.64], P5 ;  /* 0x0920000006057fae */ /* 0x0003e2000a9a101a */
[----:B------:R-:W-:-:S02]  /*13290*/  ISETP.GT.AND P5, PT, R4, 0x25, PT ;  /* 0x000000250400780c */ /* 0x000fc40003fa4270 */
[----:B------:R-:W-:Y:S01]  /*132a0*/  IADD3 R10, P6, PT, R10, R134, RZ ;  /* 0x000000860a0a7210 */ /* 0x000fe20007fde0ff */
[----:B---3--:R-:W3:Y:S01]  /*132b0*/  LDL.LU R12, [R1+0xb8] ;  /* 0x0000b800010c7983 */ /* 0x008ee20000300800 */
[----:B-1----:R-:W-:-:S04]  /*132c0*/  SEL R6, RZ, 0x4, !P5 ;  /* 0x00000004ff067807 */ /* 0x002fc80006800000 */
[----:B------:R-:W-:-:S04]  /*132d0*/  SEL R6, R6, RZ, !P4 ;  /* 0x000000ff06067207 */ /* 0x000fc80006000000 */
[----:B------:R-:W-:Y:S01]  /*132e0*/  ISETP.NE.U32.AND P5, PT, R6, RZ, PT ;  /* 0x000000ff0600720c */ /* 0x000fe20003fa5070 */
[----:B------:R-:W-:Y:S01]  /*132f0*/  STL [R1+0x98], R10 ;  /* 0x0000980a01007387 */ /* 0x000fe20000100800 */
[----:B------:R-:W-:Y:S02]  /*13300*/  IMAD.MOV.U32 R6, RZ, RZ, R10 ;  /* 0x000000ffff067224 */ /* 0x000fe400078e000a */
[----:B------:R-:W-:Y:S01]  /*13310*/  IMAD.X R14, R14, 0x1, R133, P6 ;  /* 0x000000010e0e7824 */ /* 0x000fe200030e0685 */
[----:B------:R-:W-:-:S04]  /*13320*/  IADD3 R11, P6, PT, R11, R134, RZ ;  /* 0x000000860b0b7210 */ /* 0x000fc80007fde0ff */
[----:B------:R1:W-:Y:S01]  /*13330*/  STL [R1+0x94], R14 ;  /* 0x0000940e01007387 */ /* 0x0003e20000100800 */
[----:B------:R-:W-:-:S05]  /*13340*/  MOV R7, R14 ;  /* 0x0000000e00077202 */ /* 0x000fca0000000f00 */
[----:B------:R2:W-:Y:S04]  /*13350*/  LDGSTS.E [R5+0x9400], desc[UR26][R6.64], P5 ;  /* 0x0940000006057fae */ /* 0x0005e8000a9a101a */
[----:B-1----:R-:W3:Y:S01]  /*13360*/  LDL.LU R14, [R1+0xb4] ;  /* 0x0000b400010e7983 */ /* 0x002ee20000300800 */
[----:B------:R-:W-:-:S03]  /*13370*/  IMAD.X R15, R15, 0x1, R133, P6 ;  /* 0x000000010f0f7824 */ /* 0x000fc600030e0685 */
[----:B------:R-:W3:Y:S04]  /*13380*/  LDL.LU R10, [R1+0xc0] ;  /* 0x0000c000010a7983 */ /* 0x000ee80000300800 */
[----:B------:R1:W-:Y:S01]  /*13390*/  STL [R1+0xa0], R11 ;  /* 0x0000a00b01007387 */ /* 0x0003e20000100800 */
[----:B--2---:R-:W-:-:S03]  /*133a0*/  IMAD.MOV.U32 R6, RZ, RZ, R11 ;  /* 0x000000ffff067224 */ /* 0x004fc600078e000b */
[----:B------:R2:W-:Y:S04]  /*133b0*/  STL [R1+0x9c], R15 ;  /* 0x00009c0f01007387 */ /* 0x0005e80000100800 */
[----:B-1----:R-:W3:Y:S01]  /*133c0*/  LDL.LU R11, [R1+0xbc] ;  /* 0x0000bc00010b7983 */ /* 0x002ee20000300800 */
[----:B------:R-:W-:Y:S01]  /*133d0*/  IMAD.MOV.U32 R7, RZ, RZ, R15 ;  /* 0x000000ffff077224 */ /* 0x000fe200078e000f */
[----:B------:R-:W-:-:S04]  /*133e0*/  IADD3 R8, P6, PT, R8, R134, RZ ;  /* 0x0000008608087210 */ /* 0x000fc80007fde0ff */
[----:B------:R1:W-:Y:S01]  /*133f0*/  LDGSTS.E [R5+0x9600], desc[UR26][R6.64], P5 ;  /* 0x0960000006057fae */ /* 0x0003e2000a9a101a */
[----:B------:R-:W-:Y:S02]  /*13400*/  ISETP.GT.AND P5, PT, R4, 0x26, PT ;  /* 0x000000260400780c */ /* 0x000fe40003fa4270 */
[----:B----4-:R-:W-:Y:S01]  /*13410*/  IADD3.X R13, PT, PT, R13, R133, RZ, P6, !PT ;  /* 0x000000850d0d7210 */ /* 0x010fe200037fe4ff */
[----:B------:R-:W-:Y:S04]  /*13420*/  STL [R1+0xa8], R8 ;  /* 0x0000a80801007387 */ /* 0x000fe80000100800 */
[----:B------:R4:W-:Y:S01]  /*13430*/  STL [R1+0xa4], R13 ;  /* 0x0000a40d01007387 */ /* 0x0009e20000100800 */
[----:B-1----:R-:W-:-:S03]  /*13440*/  SEL R6, RZ, 0x4, !P5 ;  /* 0x00000004ff067807 */ /* 0x002fc60006800000 */
[----:B------:R-:W3:Y:S01]  /*13450*/  LDL.LU R17, [R1+0xc4] ;  /* 0x0000c40001117983 */ /* 0x000ee20000300800 */
[----:B------:R-:W-:-:S03]  /*13460*/  SEL R6, R6, RZ, !P4 ;  /* 0x000000ff06067207 */ /* 0x000fc60006000000 */
[----:B--2---:R-:W2:Y:S01]  /*13470*/  LDL.LU R15, [R1+0xc8] ;  /* 0x0000c800010f7983 */ /* 0x004ea20000300800 */
[----:B------:R-:W-:Y:S01]  /*13480*/  IMAD.MOV.U32 R7, RZ, RZ, R13 ;  /* 0x000000ffff077224 */ /* 0x000fe200078e000d */
[----:B------:R-:W-:Y:S01]  /*13490*/  ISETP.NE.U32.AND P5, PT, R6, RZ, PT ;  /* 0x000000ff0600720c */ /* 0x000fe20003fa5070 */
[----:B------:R-:W-:Y:S01]  /*134a0*/  IMAD.MOV.U32 R6, RZ, RZ, R8 ;  /* 0x000000ffff067224 */ /* 0x000fe200078e0008 */
[----:B----4-:R-:W4:Y:S04]  /*134b0*/  LDL.LU R13, [R1+0xcc] ;  /* 0x0000cc00010d7983 */ /* 0x010f280000300800 */
[----:B------:R-:W4:Y:S07]  /*134c0*/  LDL.LU R8, [R1+0xd4] ;  /* 0x0000d40001087983 */ /* 0x000f2e0000300800 */
[----:B------:R1:W-:Y:S01]  /*134d0*/  LDGSTS.E [R5+0x9800], desc[UR26][R6.64], P5 ;  /* 0x0980000006057fae */ /* 0x0003e2000a9a101a */
[----:B-----5:R-:W-:-:S05]  /*134e0*/  IADD3 R9, P6, PT, R9, R134, RZ ;  /* 0x0000008609097210 */ /* 0x020fca0007fde0ff */
[----:B------:R-:W-:Y:S01]  /*134f0*/  IMAD.X R16, R16, 0x1, R133, P6 ;  /* 0x0000000110107824 */ /* 0x000fe200030e0685 */
        /* <DEDUP_REMOVED lines=8> */
[----:B---3--:R-:W3:Y:S01]  /*13580*/  LDL.LU R9, [R1+0xdc] ;  /* 0x0000dc0001097983 */ /* 0x008ee20000300800 */
[----:B------:R-:W-:-:S03]  /*13590*/  SEL R6, R6, RZ, !P4 ;  /* 0x000000ff06067207 */ /* 0x000fc60006000000 */
[----:B------:R-:W-:Y:S01]  /*135a0*/  STL [R1+0xb8], R12 ;  /* 0x0000b80c01007387 */ /* 0x000fe20000100800 */
[----:B------:R-:W-:Y:S01]  /*135b0*/  ISETP.NE.U32.AND P5, PT, R6, RZ, PT ;  /* 0x000000ff0600720c */ /* 0x000fe20003fa5070 */
        /* <DEDUP_REMOVED lines=12> */
[----:B-----5:R-:W-:-:S02]  /*13680*/  IMAD.MOV.U32 R6, RZ, RZ, R10 ;  /* 0x000000ffff067224 */ /* 0x020fc400078e000a */
[----:B------:R-:W-:Y:S02]  /*13690*/  IMAD.MOV.U32 R7, RZ, RZ, R11 ;  /* 0x000000ffff077224 */ /* 0x000fe400078e000b */
[----:B-1----:R-:W5:Y:S04]  /*136a0*/  LDL.LU R11, [R1+0xe8] ;  /* 0x0000e800010b7983 */ /* 0x002f680000300800 */
[----:B------:R1:W-:Y:S01]  /*136b0*/  LDGSTS.E [R5+0x9e00], desc[UR26][R6.64], P5 ;  /* 0x09e0000006057fae */ /* 0x0003e2000a9a101a */
[----:B------:R-:W-:Y:S02]  /*136c0*/  ISETP.GT.AND P5, PT, R4, 0x28, PT ;  /* 0x000000280400780c */ /* 0x000fe40003fa4270 */
[----:B--2---:R-:W-:Y:S01]  /*136d0*/  IADD3 R15, P6, PT, R15, R134, RZ ;  /* 0x000000860f0f7210 */ /* 0x004fe20007fde0ff */
[----:B------:R-:W2:Y:S01]  /*136e0*/  LDL.LU R10, [R1+0xec] ;  /* 0x0000ec00010a7983 */ /* 0x000ea20000300800 */
[----:B-1----:R-:W-:-:S04]  /*136f0*/  SEL R6, RZ, 0x4, !P5 ;  /* 0x00000004ff067807 */ /* 0x002fc80006800000 */
[----:B------:R-:W-:-:S04]  /*13700*/  SEL R6, R6, RZ, !P4 ;  /* 0x000000ff06067207 */ /* 0x000fc80006000000 */
[----:B------:R-:W-:Y:S02]  /*13710*/  ISETP.NE.U32.AND P5, PT, R6, RZ, PT ;  /* 0x000000ff0600720c */ /* 0x000fe40003fa5070 */
[----:B------:R-:W-:Y:S02]  /*13720*/  IADD3.X R17, PT, PT, R17, R133, RZ, P6, !PT ;  /* 0x0000008511117210 */ /* 0x000fe400037fe4ff */
[----:B----4-:R-:W-:Y:S01]  /*13730*/  IADD3 R8, P6, PT, R8, R134, RZ ;  /* 0x0000008608087210 */ /* 0x010fe20007fde0ff */
[----:B------:R-:W-:Y:S02]  /*13740*/  IMAD.MOV.U32 R6, RZ, RZ, R15 ;  /* 0x000000ffff067224 */ /* 0x000fe400078e000f */
[----:B------:R-:W-:Y:S02]  /*13750*/  IMAD.MOV.U32 R7, RZ, RZ, R17 ;  /* 0x000000ffff077224 */ /* 0x000fe400078e0011 */
[----:B------:R-:W-:Y:S01]  /*13760*/  IMAD.X R13, R13, 0x1, R133, P6 ;  /* 0x000000010d0d7824 */ /* 0x000fe200030e0685 */
[----:B------:R1:W-:Y:S04]  /*13770*/  STL [R1+0xc8], R15 ;  /* 0x0000c80f01007387 */ /* 0x0003e80000100800 */
[----:B------:R4:W-:Y:S04]  /*13780*/  LDGSTS.E [R5+0xa000], desc[UR26][R6.64], P5 ;  /* 0x0a00000006057fae */ /* 0x0009e8000a9a101a */
[----:B------:R-:W-:Y:S04]  /*13790*/  STL [R1+0xc4], R17 ;  /* 0x0000c41101007387 */ /* 0x000fe80000100800 */
[----:B------:R1:W-:Y:S01]  /*137a0*/  STL [R1+0xd4], R8 ;  /* 0x0000d40801007387 */ /* 0x0003e20000100800 */
[----:B----4-:R-:W-:Y:S01]  /*137b0*/  MOV R6, R8 ;  /* 0x0000000800067202 */ /* 0x010fe20000000f00 */
[----:B------:R-:W-:-:S02]  /*137c0*/  IMAD.MOV.U32 R7, RZ, RZ, R13 ;  /* 0x000000ffff077224 */ /* 0x000fc400078e000d */
[----:B------:R4:W-:Y:S04]  /*137d0*/  STL [R1+0xcc], R13 ;  /* 0x0000cc0d01007387 */ /* 0x0009e80000100800 */
[----:B-1----:R-:W5:Y:S04]  /*137e0*/  LDL.LU R15, [R1+0xf0] ;  /* 0x0000f000010f7983 */ /* 0x002f680000300800 */
[----:B------:R-:W5:Y:S04]  /*137f0*/  LDL.LU R8, [R1+0xf4] ;  /* 0x0000f40001087983 */ /* 0x000f680000300800 */
[----:B------:R1:W-:Y:S01]  /*13800*/  LDGSTS.E [R5+0xa200], desc[UR26][R6.64], P5 ;  /* 0x0a20000006057fae */ /* 0x0003e2000a9a101a */
[----:B------:R-:W-:-:S02]  /*13810*/  ISETP.GT.AND P5, PT, R4, 0x29, PT ;  /* 0x000000290400780c */ /* 0x000fc40003fa4270 */
[----:B---3--:R-:W-:Y:S01]  /*13820*/  IADD3 R9, P6, PT, R9, R134, RZ ;  /* 0x0000008609097210 */ /* 0x008fe20007fde0ff */
[----:B----4-:R-:W3:Y:S01]  /*13830*/  LDL.LU R13, [R1+0xfc] ;  /* 0x0000fc00010d7983 */ /* 0x010ee20000300800 */
        /* <DEDUP_REMOVED lines=14> */
[----:B----4-:R-:W-:-:S03]  /*13920*/  IMAD.MOV.U32 R6, RZ, RZ, R12 ;  /* 0x000000ffff067224 */ /* 0x010fc600078e000c */
[----:B------:R4:W-:Y:S04]  /*13930*/  STL [R1+0xe0], R16 ;  /* 0x0000e01001007387 */ /* 0x0009e80000100800 */
[----:B-1----:R-:W3:Y:S01]  /*13940*/  LDL.LU R12, [R1+0x100] ;  /* 0x00010000010c7983 */ /* 0x002ee20000300800 */
[----:B------:R-:W-:Y:S01]  /*13950*/  IMAD.MOV.U32 R7, RZ, RZ, R16 ;  /* 0x000000ffff077224 */ /* 0x000fe200078e0010 */
[----:B--2---:R-:W-:-:S04]  /*13960*/  IADD3 R10, P6, PT, R10, R134, RZ ;  /* 0x000000860a0a7210 */ /* 0x004fc80007fde0ff */
[----:B------:R1:W-:Y:S01]  /*13970*/  LDGSTS.E [R5+0xa600], desc[UR26][R6.64], P5 ;  /* 0x0a60000006057fae */ /* 0x0003e2000a9a101a */
[----:B------:R-:W-:Y:S02]  /*13980*/  ISETP.GT.AND P5, PT, R4, 0x2a, PT ;  /* 0x0000002a0400780c */ /* 0x000fe40003fa4270 */
[----:B-----5:R-:W-:Y:S01]  /*13990*/  IADD3.X R11, PT, PT, R11, R133, RZ, P6, !PT ;  /* 0x000000850b0b7210 */ /* 0x020fe200037fe4ff */
[----:B------:R-:W-:Y:S04]  /*139a0*/  STL [R1+0xec], R10 ;  /* 0x0000ec0a01007387 */ /* 0x000fe80000100800 */
[----:B------:R2:W-:Y:S01]  /*139b0*/  STL [R1+0xe8], R11 ;  /* 0x0000e80b01007387 */ /* 0x0005e20000100800 */
[----:B-1----:R-:W-:-:S03]  /*139c0*/  SEL R6, RZ, 0x4, !P5 ;  /* 0x00000004ff067807 */ /* 0x002fc60006800000 */
[----:B------:R-:W5:Y:S01]  /*139d0*/  LDL.LU R17, [R1+0x108] ;  /* 0x0001080001117983 */ /* 0x000f620000300800 */
[----:B------:R-:W-:-:S03]  /*139e0*/  SEL R6, R6, RZ, !P4 ;  /* 0x000000ff06067207 */ /* 0x000fc60006000000 */
[----:B----4-:R-:W4:Y:S01]  /*139f0*/  LDL.LU R16, [R1+0x10c] ;  /* 0x00010c0001107983 */ /* 0x010f220000300800 */
[----:B------:R-:W-:Y:S01]  /*13a00*/  IMAD.MOV.U32 R7, RZ, RZ, R11 ;  /* 0x000000ffff077224 */ /* 0x000fe200078e000b */
[----:B------:R-:W-:Y:S01]  /*13a10*/  ISETP.NE.U32.AND P5, PT, R6, RZ, PT ;  /* 0x000000ff0600720c */ /* 0x000fe20003fa5070 */
[----:B------:R-:W-:Y:S01]  /*13a20*/  IMAD.MOV.U32 R6, RZ, RZ, R10 ;  /* 0x000000ffff067224 */ /* 0x000fe200078e000a */
[----:B--2---:R-:W2:Y:S04]  /*13a30*/  LDL.LU R11, [R1+0x110] ;  /* 0x00011000010b7983 */ /* 0x004ea80000300800 */
[----:B------:R-:W2:Y:S07]  /*13a40*/  LDL.LU R10, [R1+0x114] ;  /* 0x00011400010a7983 */ /* 0x000eae0000300800 */
[----:B------:R1:W-:Y:S01]  /*13a50*/  LDGSTS.E [R5+0xa800], desc[UR26][R6.64], P5 ;  /* 0x0a80000006057fae */ /* 0x0003e2000a9a101a */
[----:B------:R-:W-:-:S05]  /*13a60*/  IADD3 R8, P6, PT, R8, R134, RZ ;  /* 0x0000008608087210 */ /* 0x000fca0007fde0ff */
        /* <DEDUP_REMOVED lines=30> */
[----:B----4-:R-:W-:Y:S01]  /*13c50*/  IADD3 R16, P6, PT, R16, R134, RZ ;  /* 0x0000008610107210 */ /* 0x010fe20007fde0ff */
[----:B------:R-:W4:Y:S01]  /*13c60*/  LDL.LU R9, [R1+0x12c] ;  /* 0x00012c0001097983 */ /* 0x000f220000300800 */
[----:B-1----:R-:W-:-:S04]  /*13c70*/  SEL R6, RZ, 0x4, !P5 ;  /* 0x00000004ff067807 */ /* 0x002fc80006800000 */
[----:B------:R-:W-:-:S04]  /*13c80*/  SEL R6, R6, RZ, !P4 ;  /* 0x000000ff06067207 */ /* 0x000fc80006000000 */
[----:B------:R-:W-:Y:S02]  /*13c90*/  ISETP.NE.U32.AND P5, PT, R6, RZ, PT ;  /* 0x000000ff0600720c */ /* 0x000fe40003fa5070 */
[----:B------:R-:W-:Y:S02]  /*13ca0*/  IADD3.X R17, PT, PT, R17, R133, RZ, P6, !PT ;  /* 0x0000008511117210 */ /* 0x000fe400037fe4ff */
[----:B--2---:R-:W-:Y:S01]  /*13cb0*/  IADD3 R10, P6, PT, R10, R134, RZ ;  /* 0x000000860a0a7210 */ /* 0x004fe20007fde0ff */
[----:B------:R-:W-:Y:S02]  /*13cc0*/  IMAD.MOV.U32 R6, RZ, RZ, R16 ;  /* 0x000000ffff067224 */ /* 0x000fe400078e0010 */
[----:B------:R-:W-:Y:S02]  /*13cd0*/  IMAD.MOV.U32 R7, RZ, RZ, R17 ;  /* 0x000000ffff077224 */ /* 0x000fe400078e0011 */
[----:B------:R-:W-:Y:S01]  /*13ce0*/  IMAD.X R11, R11, 0x1, R133, P6 ;  /* 0x000000010b0b7824 */ /* 0x000fe200030e0685 */
[----:B------:R1:W-:Y:S04]  /*13cf0*/  STL [R1+0x10c], R16 ;  /* 0x00010c1001007387 */ /* 0x0003e80000100800 */
[----:B------:R2:W-:Y:S04]  /*13d00*/  LDGSTS.E [R5+0xb000], desc[UR26][R6.64], P5 ;  /* 0x0b00000006057fae */ /* 0x0005e8000a9a101a */
[----:B------:R-:W-:Y:S04]  /*13d10*/  STL [R1+0x108], R17 ;  /* 0x0001081101007387 */ /* 0x000fe80000100800 */
[----:B------:R1:W-:Y:S01]  /*13d20*/  STL [R1+0x114], R10 ;  /* 0x0001140a01007387 */ /* 0x0003e20000100800 */
[----:B--2---:R-:W-:Y:S01]  /*13d30*/  MOV R6, R10 ;  /* 0x0000000a00067202 */ /* 0x004fe20000000f00 */
[----:B------:R-:W-:-:S02]  /*13d40*/  IMAD.MOV.U32 R7, RZ, RZ, R11 ;  /* 0x000000ffff077224 */ /* 0x000fc400078e000b */
[----:B------:R2:W-:Y:S04]  /*13d50*/  STL [R1+0x110], R11 ;  /* 0x0001100b01007387 */ /* 0x0005e80000100800 */
[----:B-1----:R-:W5:Y:S04]  /*13d60*/  LDL.LU R16, [R1+0x130] ;  /* 0x0001300001107983 */ /* 0x002f680000300800 */
[----:B------:R-:W5:Y:S04]  /*13d70*/  LDL.LU R10, [R1+0x134] ;  /* 0x00013400010a7983 */ /* 0x000f680000300800 */
[----:B------:R1:W-:Y:S01]  /*13d80*/  LDGSTS.E [R5+0xb200], desc[UR26][R6.64], P5 ;  /* 0x0b20000006057fae */ /* 0x0003e2000a9a101a */
[----:B------:R-:W-:-:S02]  /*13d90*/  ISETP.GT.AND P5, PT, R4, 0x2d, PT ;  /* 0x0000002d0400780c */ /* 0x000fc40003fa4270 */
[----:B---3--:R-:W-:Y:S01]  /*13da0*/  IADD3 R8, P6, PT, R8, R134, RZ ;  /* 0x0000008608087210 */ /* 0x008fe20007fde0ff */
[----:B--2---:R-:W2:Y:S01]  /*13db0*/  LDL.LU R11, [R1+0x13c] ;  /* 0x00013c00010b7983 */ /* 0x004ea20000300800 */
        /* <DEDUP_REMOVED lines=10> */
[----:B-1----:R-:W2:Y:S01]  /*13e60*/  LDL.LU R14, [R1+0x138] ;  /* 0x00013800010e7983 */ /* 0x002ea20000300800 */
[----:B------:R-:W-:-:S03]  /*13e70*/  IMAD.X R15, R15, 0x1, R133, P6 ;  /* 0x000000010f0f7824 */ /* 0x000fc600030e0685 */
[----:B------:R-:W2:Y:S04]  /*13e80*/  LDL.LU R8, [R1+0x144] ;  /* 0x0001440001087983 */ /* 0x000ea80000300800 */
[----:B------:R1:W-:Y:S01]  /*13e90*/  STL [R1+0x124], R13 ;  /* 0x0001240d01007387 */ /* 0x0003e20000100800 */
[----:B---3--:R-:W-:-:S03]  /*13ea0*/  IMAD.MOV.U32 R6, RZ, RZ, R13 ;  /* 0x000000ffff067224 */ /* 0x008fc600078e000d */
[----:B------:R3:W-:Y:S04]  /*13eb0*/  STL [R1+0x120], R15 ;  /* 0x0001200f01007387 */ /* 0x0007e80000100800 */
[----:B-1----:R-:W2:Y:S01]  /*13ec0*/  LDL.LU R13, [R1+0x140] ;  /* 0x00014000010d7983 */ /* 0x002ea20000300800 */
[----:B------:R-:W-:Y:S01]  /*13ed0*/  IMAD.MOV.U32 R7, RZ, RZ, R15 ;  /* 0x000000ffff077224 */ /* 0x000fe200078e000f */
[----:B----4-:R-:W-:-:S04]  /*13ee0*/  IADD3 R9, P6, PT, R9, R134, RZ ;  /* 0x0000008609097210 */ /* 0x010fc80007fde0ff */
        /* <DEDUP_REMOVED lines=8> */
[----:B---3--:R-:W3:Y:S01]  /*13f70*/  LDL.LU R15, [R1+0x14c] ;  /* 0x00014c00010f7983 */ /* 0x008ee20000300800 */
[----:B------:R-:W-:Y:S01]  /*13f80*/  IMAD.MOV.U32 R7, RZ, RZ, R12 ;  /* 0x000000ffff077224 */ /* 0x000fe200078e000c */
[----:B------:R-:W-:Y:S01]  /*13f90*/  ISETP.NE.U32.AND P5, PT, R6, RZ, PT ;  /* 0x000000ff0600720c */ /* 0x000fe20003fa5070 */
[----:B------:R-:W-:Y:S01]  /*13fa0*/  IMAD.MOV.U32 R6, RZ, RZ, R9 ;  /* 0x000000ffff067224 */ /* 0x000fe200078e0009 */
[----:B----4-:R-:W4:Y:S04]  /*13fb0*/  LDL.LU R12, [R1+0x150] ;  /* 0x00015000010c7983 */ /* 0x010f280000300800 */
[----:B------:R-:W4:Y:S07]  /*13fc0*/  LDL.LU R9, [R1+0x154] ;  /* 0x0001540001097983 */ /* 0x000f2e0000300800 */
[----:B------:R1:W-:Y:S01]  /*13fd0*/  LDGSTS.E [R5+0xb800], desc[UR26][R6.64], P5 ;  /* 0x0b80000006057fae */ /* 0x0003e2000a9a101a */
[----:B------:R-:W-:-:S05]  /*13fe0*/  IADD3 R10, P6, PT, R10, R134, RZ ;  /* 0x000000860a0a7210 */ /* 0x000fca0007fde0ff */
[----:B------:R-:W-:Y:S01]  /*13ff0*/  IMAD.X R16, R16, 0x1, R133, P6 ;  /* 0x0000000110107824 */ /* 0x000fe200030e0685 */
[----:B-1----:R-:W-:-:S03]  /*14000*/  MOV R6, R10 ;  /* 0x0000000a00067202 */ /* 0x002fc60000000f00 */
[----:B------:R-:W-:Y:S01]  /*14010*/  IMAD.MOV.U32 R7, RZ, RZ, R16 ;  /* 0x000000ffff077224 */ /* 0x000fe200078e0010 */
[----:B--2---:R-:W-:-:S04]  /*14020*/  IADD3 R11, P6, PT, R11, R134, RZ ;  /* 0x000000860b0b7210 */ /* 0x004fc80007fde0ff */
        /* <DEDUP_REMOVED lines=18> */
[----:B------:R-:W-:Y:S04]  /*14150*/  STL [R1+0x144], R8 ;  /* 0x0001440801007387 */ /* 0x000fe80000100800 */
[----:B------:R1:W-:Y:S04]  /*14160*/  STL [R1+0x140], R13 ;  /* 0x0001400d01007387 */ /* 0x0003e80000100800 */
[----:B------:R-:W2:Y:S01]  /*14170*/  LDL.LU R16, [R1+0x160] ;  /* 0x0001600001107983 */ /* 0x000ea20000300800 */
[----:B-----5:R-:W-:-:S02]  /*14180*/  IMAD.MOV.U32 R6, RZ, RZ, R8 ;  /* 0x000000ffff067224 */ /* 0x020fc400078e0008 */
[----:B------:R-:W-:Y:S02]  /*14190*/  IMAD.MOV.U32 R7, RZ, RZ, R13 ;  /* 0x000000ffff077224 */ /* 0x000fe400078e000d */
[----:B-1----:R-:W5:Y:S04]  /*141a0*/  LDL.LU R13, [R1+0x168] ;  /* 0x00016800010d7983 */ /* 0x002f680000300800 */
[----:B------:R1:W-:Y:S01]  /*141b0*/  LDGSTS.E [R5+0xbe00], desc[UR26][R6.64], P5 ;  /* 0x0be0000006057fae */ /* 0x0003e2000a9a101a */
[----:B------:R-:W-:Y:S02]  /*141c0*/  ISETP.GT.AND P5, PT, R4, 0x30, PT ;  /* 0x000000300400780c */ /* 0x000fe40003fa4270 */
[----:B---3--:R-:W-:Y:S01]  /*141d0*/  IADD3 R15, P6, PT, R15, R134, RZ ;  /* 0x000000860f0f7210 */ /* 0x008fe20007fde0ff */
[----:B------:R-:W3:Y:S01]  /*141e0*/  LDL.LU R8, [R1+0x16c] ;  /* 0x00016c0001087983 */ /* 0x000ee20000300800 */
        /* <DEDUP_REMOVED lines=19> */
[----:B--2---:R-:W-:Y:S01]  /*14320*/  IADD3 R10, P6, PT, R10, R134, RZ ;  /* 0x000000860a0a7210 */ /* 0x004fe20007fde0ff */
[----:B----4-:R-:W2:Y:S01]  /*14330*/  LDL.LU R12, [R1+0x17c] ;  /* 0x00017c00010c7983 */ /* 0x010ea20000300800 */
        /* <DEDUP_REMOVED lines=14> */
[----:B----4-:R-:W-:-:S03]  /*14420*/  IMAD.MOV.U32 R6, RZ, RZ, R11 ;  /* 0x000000ffff067224 */ /* 0x010fc600078e000b */
[----:B------:R4:W-:Y:S04]  /*14430*/  STL [R1+0x160], R16 ;  /* 0x0001601001007387 */ /* 0x0009e80000100800 */
[----:B-1----:R-:W2:Y:S01]  /*14440*/  LDL.LU R11, [R1+0x180] ;  /* 0x00018000010b7983 */ /* 0x002ea20000300800 */
[----:B------:R-:W-:Y:S01]  /*14450*/  IMAD.MOV.U32 R7, RZ, RZ, R16 ;  /* 0x000000ffff077224 */ /* 0x000fe200078e0010 */
[----:B---3--:R-:W-:-:S04]  /*14460*/  IADD3 R8, P6, PT, R8, R134, RZ ;  /* 0x0000008608087210 */ /* 0x008fc80007fde0ff */
        /* <DEDUP_REMOVED lines=45> */
[----:B------:R-:W-:-:S03]  /*14740*/  ISETP.GT.AND P5, PT, R4, 0x34, PT ;  /* 0x000000340400780c */ /* 0x000fc60003fa4270 */
[----:B------:R-:W5:Y:S01]  /*14750*/  LDL.LU R10, [R1+0x1ac] ;  /* 0x0001ac00010a7983 */ /* 0x000f620000300800 */
[----:B----4-:R-:W-:Y:S02]  /*14760*/  IADD3 R16, P6, PT, R16, R134, RZ ;  /* 0x0000008610107210 */ /* 0x010fe40007fde0ff */
[----:B-1----:R-:W-:-:S04]  /*14770*/  SEL R6, RZ, 0x4, !P5 ;  /* 0x00000004ff067807 */ /* 0x002fc80006800000 */
[----:B------:R-:W-:-:S04]  /*14780*/  SEL R6, R6, RZ, !P4 ;  /* 0x000000ff06067207 */ /* 0x000fc80006000000 */
[----:B------:R-:W-:Y:S02]  /*14790*/  ISETP.NE.U32.AND P5, PT, R6, RZ, PT ;  /* 0x000000ff0600720c */ /* 0x000fe40003fa5070 */
[----:B------:R-:W-:Y:S02]  /*147a0*/  IADD3.X R17, PT, PT, R17, R133, RZ, P6, !PT ;  /* 0x0000008511117210 */ /* 0x000fe400037fe4ff */
[----:B---3--:R-:W-:Y:S01]  /*147b0*/  IADD3 R8, P6, PT, R8, R134, RZ ;  /* 0x0000008608087210 */ /* 0x008fe20007fde0ff */
[----:B------:R-:W-:Y:S02]  /*147c0*/  IMAD.MOV.U32 R6, RZ, RZ, R16 ;  /* 0x000000ffff067224 */ /* 0x000fe400078e0010 */
[----:B------:R-:W-:Y:S02]  /*147d0*/  IMAD.MOV.U32 R7, RZ, RZ, R17 ;  /* 0x000000ffff077224 */ /* 0x000fe400078e0011 */
[----:B------:R-:W-:Y:S01]  /*147e0*/  IMAD.X R13, R13, 0x1, R133, P6 ;  /* 0x000000010d0d7824 */ /* 0x000fe200030e0685 */
[----:B------:R1:W-:Y:S04]  /*147f0*/  STL [R1+0x18c], R16 ;  /* 0x00018c1001007387 */ /* 0x0003e80000100800 */
[----:B------:R-:W-:Y:S04]  /*14800*/  STL [R1+0x188], R17 ;  /* 0x0001881101007387 */ /* 0x000fe80000100800 */
[----:B------:R3:W-:Y:S04]  /*14810*/  LDGSTS.E [R5+0xd000], desc[UR26][R6.64], P5 ;  /* 0x0d00000006057fae */ /* 0x0007e8000a9a101a */
[----:B------:R4:W-:Y:S04]  /*14820*/  STL [R1+0x194], R8 ;  /* 0x0001940801007387 */ /* 0x0009e80000100800 */
[----:B------:R2:W-:Y:S01]  /*14830*/  STL [R1+0x190], R13 ;  /* 0x0001900d01007387 */ /* 0x0005e20000100800 */
[----:B---3--:R-:W-:Y:S01]  /*14840*/  MOV R6, R8 ;  /* 0x0000000800067202 */ /* 0x008fe20000000f00 */
[----:B------:R-:W-:-:S02]  /*14850*/  IMAD.MOV.U32 R7, RZ, RZ, R13 ;  /* 0x000000ffff077224 */ /* 0x000fc400078e000d */
[----:B-1----:R-:W3:Y:S04]  /*14860*/  LDL.LU R16, [R1+0x1b0] ;  /* 0x0001b00001107983 */ /* 0x002ee80000300800 */
[----:B----4-:R-:W4:Y:S04]  /*14870*/  LDL.LU R8, [R1+0x1b4] ;  /* 0x0001b40001087983 */ /* 0x010f280000300800 */
[----:B------:R1:W-:Y:S01]  /*14880*/  LDGSTS.E [R5+0xd200], desc[UR26][R6.64], P5 ;  /* 0x0d20000006057fae */ /* 0x0003e2000a9a101a */
[----:B------:R-:W-:Y:S02]  /*14890*/  ISETP.GT.AND P5, PT, R4, 0x35, PT ;  /* 0x000000350400780c */ /* 0x000fe40003fa4270 */
[----:B--2---:R-:W-:Y:S01]  /*148a0*/  IADD3 R9, P6, PT, R9, R134, RZ ;  /* 0x0000008609097210 */ /* 0x004fe20007fde0ff */
[----:B------:R-:W2:Y:S01]  /*148b0*/  LDL.LU R13, [R1+0x1bc] ;  /* 0x0001bc00010d7983 */ /* 0x000ea20000300800 */
        /* <DEDUP_REMOVED lines=14> */
[----:B-----5:R-:W-:-:S03]  /*149a0*/  IMAD.MOV.U32 R6, RZ, RZ, R12 ;  /* 0x000000ffff067224 */ /* 0x020fc600078e000c */
[----:B------:R5:W-:Y:S04]  /*149b0*/  STL [R1+0x1a0], R15 ;  /* 0x0001a00f01007387 */ /* 0x000be80000100800 */
[----:B-1----:R-:W2:Y:S01]  /*149c0*/  LDL.LU R12, [R1+0x1c0] ;  /* 0x0001c000010c7983 */ /* 0x002ea20000300800 */
        /* <DEDUP_REMOVED lines=8> */
[----:B------:R-:W2:Y:S01]  /*14a50*/  LDL.LU R17, [R1+0x1c8] ;  /* 0x0001c80001117983 */ /* 0x000ea20000300800 */
        /* <DEDUP_REMOVED lines=9> */
[----:B---3--:R-:W-:Y:S01]  /*14af0*/  IMAD.X R16, R16, 0x1, R133, P6 ;  /* 0x0000000110107824 */ /* 0x008fe200030e0685 */
        /* <DEDUP_REMOVED lines=10> */
[----:B------:R1:W-:Y:S01]  /*14ba0*/  STL [R1+0x1bc], R13 ;  /* 0x0001bc0d01007387 */ /* 0x0003e20000100800 */
[----:B------:R-:W-:Y:S01]  /*14bb0*/  ISETP.NE.U32.AND P5, PT, R6, RZ, PT ;  /* 0x000000ff0600720c */ /* 0x000fe20003fa5070 */
[----:B------:R-:W-:Y:S02]  /*14bc0*/  IMAD.MOV.U32 R6, RZ, RZ, R13 ;  /* 0x000000ffff067224 */ /* 0x000fe400078e000d */
[----:B------:R-:W-:Y:S01]  /*14bd0*/  IMAD.X R14, R14, 0x1, R133, P6 ;  /* 0x000000010e0e7824 */ /* 0x000fe200030e0685 */
[----:B------:R-:W-:-:S04]  /*14be0*/  IADD3 R9, P6, PT, R9, R134, RZ ;  /* 0x0000008609097210 */ /* 0x000fc80007fde0ff */
[----:B------:R3:W-:Y:S01]  /*14bf0*/  STL [R1+0x1b8], R14 ;  /* 0x0001b80e01007387 */ /* 0x0007e20000100800 */
[----:B------:R-:W-:-:S03]  /*14c00*/  MOV R7, R14 ;  /* 0x0000000e00077202 */ /* 0x000fc60000000f00 */
[----:B-1----:R-:W4:Y:S04]  /*14c10*/  LDL.LU R13, [R1+0x1d8] ;  /* 0x0001d800010d7983 */ /* 0x002f280000300800 */
[----:B------:R1:W-:Y:S04]  /*14c20*/  LDGSTS.E [R5+0xdc00], desc[UR26][R6.64], P5 ;  /* 0x0dc0000006057fae */ /* 0x0003e8000a9a101a */
[----:B---3--:R-:W3:Y:S01]  /*14c30*/  LDL.LU R14, [R1+0x1e4] ;  /* 0x0001e400010e7983 */ /* 0x008ee20000300800 */
[----:B------:R-:W-:-:S03]  /*14c40*/  IMAD.X R12, R12, 0x1, R133, P6 ;  /* 0x000000010c0c7824 */ /* 0x000fc600030e0685 */
[----:B------:R-:W-:Y:S04]  /*14c50*/  STL [R1+0x1c4], R9 ;  /* 0x0001c40901007387 */ /* 0x000fe80000100800 */
[----:B------:R1:W-:Y:S04]  /*14c60*/  STL [R1+0x1c0], R12 ;  /* 0x0001c00c01007387 */ /* 0x0003e80000100800 */
[----:B------:R-:W3:Y:S01]  /*14c70*/  LDL.LU R16, [R1+0x1e0] ;  /* 0x0001e00001107983 */ /* 0x000ee20000300800 */
[----:B-1----:R-:W-:Y:S02]  /*14c80*/  IMAD.MOV.U32 R7, RZ, RZ, R12 ;  /* 0x000000ffff077224 */ /* 0x002fe400078e000c */
[----:B------:R-:W-:Y:S01]  /*14c90*/  IMAD.MOV.U32 R6, RZ, RZ, R9 ;  /* 0x000000ffff067224 */ /* 0x000fe200078e0009 */
[----:B------:R-:W3:Y:S04]  /*14ca0*/  LDL.LU R12, [R1+0x1e8] ;  /* 0x0001e800010c7983 */ /* 0x000ee80000300800 */
[----:B------:R-:W3:Y:S04]  /*14cb0*/  LDL.LU R9, [R1+0x1ec] ;  /* 0x0001ec0001097983 */ /* 0x000ee80000300800 */
[----:B------:R1:W-:Y:S01]  /*14cc0*/  LDGSTS.E [R5+0xde00], desc[UR26][R6.64], P5 ;  /* 0x0de0000006057fae */ /* 0x0003e2000a9a101a */
[----:B------:R-:W-:-:S02]  /*14cd0*/  ISETP.GT.AND P5, PT, R4, 0x38, PT ;  /* 0x000000380400780c */ /* 0x000fc40003fa4270 */
[----:B-----5:R-:W-:Y:S02]  /*14ce0*/  IADD3 R15, P6, PT, R15, R134, RZ ;  /* 0x000000860f0f7210 */ /* 0x020fe40007fde0ff */
[----:B-1----:R-:W-:-:S04]  /*14cf0*/  SEL R6, RZ, 0x4, !P5 ;  /* 0x00000004ff067807 */ /* 0x002fc80006800000 */
[----:B------:R-:W-:Y:S02]  /*14d00*/  SEL R6, R6, RZ, !P4 ;  /* 0x000000ff06067207 */ /* 0x000fe40006000000 */
[----:B------:R-:W-:Y:S02]  /*14d10*/  IADD3.X R17, PT, PT, R17, R133, RZ, P6, !PT ;  /* 0x0000008511117210 */ /* 0x000fe400037fe4ff */
[----:B------:R-:W-:Y:S02]  /*14d20*/  ISETP.NE.U32.AND P5, PT, R6, RZ, PT ;  /* 0x000000ff0600720c */ /* 0x000fe40003fa5070 */
[----:B------:R-:W-:Y:S01]  /*14d30*/  IADD3 R10, P6, PT, R10, R134, RZ ;  /* 0x000000860a0a7210 */ /* 0x000fe20007fde0ff */
[----:B------:R-:W-:Y:S02]  /*14d40*/  IMAD.MOV.U32 R6, RZ, RZ, R15 ;  /* 0x000000ffff067224 */ /* 0x000fe400078e000f */
[----:B------:R-:W-:Y:S02]  /*14d50*/  IMAD.MOV.U32 R7, RZ, RZ, R17 ;  /* 0x000000ffff077224 */ /* 0x000fe400078e0011 */
[----:B------:R-:W-:Y:S01]  /*14d60*/  IMAD.X R11, R11, 0x1, R133, P6 ;  /* 0x000000010b0b7824 */ /* 0x000fe200030e0685 */
[----:B------:R1:W-:Y:S04]  /*14d70*/  STL [R1+0x1cc], R15 ;  /* 0x0001cc0f01007387 */ /* 0x0003e80000100800 */
[----:B------:R-:W-:Y:S04]  /*14d80*/  STL [R1+0x1c8], R17 ;  /* 0x0001c81101007387 */ /* 0x000fe80000100800 */
[----:B------:R5:W-:Y:S04]  /*14d90*/  STL [R1+0x1d4], R10 ;  /* 0x0001d40a01007387 */ /* 0x000be80000100800 */
[----:B------:R5:W-:Y:S04]  /*14da0*/  LDGSTS.E [R5+0xe000], desc[UR26][R6.64], P5 ;  /* 0x0e00000006057fae */ /* 0x000be8000a9a101a */
[----:B------:R2:W-:Y:S04]  /*14db0*/  STL [R1+0x1d0], R11 ;  /* 0x0001d00b01007387 */ /* 0x0005e80000100800 */
[----:B-1----:R-:W3:Y:S01]  /*14dc0*/  LDL.LU R15, [R1+0x1f0] ;  /* 0x0001f000010f7983 */ /* 0x002ee20000300800 */
[----:B-----5:R-:W-:-:S03]  /*14dd0*/  MOV R6, R10 ;  /* 0x0000000a00067202 */ /* 0x020fc60000000f00 */
[----:B------:R-:W5:Y:S01]  /*14de0*/  LDL.LU R10, [R1+0x1f4] ;  /* 0x0001f400010a7983 */ /* 0x000f620000300800 */
[----:B------:R-:W-:Y:S01]  /*14df0*/  IMAD.MOV.U32 R7, RZ, RZ, R11 ;  /* 0x000000ffff077224 */ /* 0x000fe200078e000b */
[----:B--2---:R-:W-:Y:S02]  /*14e00*/  IADD3 R8, P6, PT, R8, R134, RZ ;  /* 0x0000008608087210 */ /* 0x004fe40007fde0ff */
[----:B------:R-:W2:Y:S04]  /*14e10*/  LDL.LU R11, [R1+0x1fc] ;  /* 0x0001fc00010b7983 */ /* 0x000ea80000300800 */
[----:B------:R1:W-:Y:S01]  /*14e20*/  LDGSTS.E [R5+0xe200], desc[UR26][R6.64], P5 ;  /* 0x0e20000006057fae */ /* 0x0003e2000a9a101a */
[----:B------:R-:W-:-:S04]  /*14e30*/  ISETP.GT.AND P5, PT, R4, 0x39, PT ;  /* 0x000000390400780c */ /* 0x000fc80003fa4270 */
[----:B-1----:R-:W-:-:S04]  /*14e40*/  SEL R6, RZ, 0x4, !P5 ;  /* 0x00000004ff067807 */ /* 0x002fc80006800000 */
[----:B------:R-:W-:-:S04]  /*14e50*/  SEL R6, R6, RZ, !P4 ;  /* 0x000000ff06067207 */ /* 0x000fc80006000000 */
[----:B------:R-:W-:Y:S01]  /*14e60*/  ISETP.NE.U32.AND P5, PT, R6, RZ, PT ;  /* 0x000000ff0600720c */ /* 0x000fe20003fa5070 */
[----:B------:R-:W-:Y:S01]  /*14e70*/  STL [R1+0x1dc], R8 ;  /* 0x0001dc0801007387 */ /* 0x000fe20000100800 */
[----:B------:R-:W-:Y:S02]  /*14e80*/  IMAD.MOV.U32 R6, RZ, RZ, R8 ;  /* 0x000000ffff067224 */ /* 0x000fe400078e0008 */
[----:B----4-:R-:W-:-:S05]  /*14e90*/  IMAD.X R13, R13, 0x1, R133, P6 ;  /* 0x000000010d0d7824 */ /* 0x010fca00030e0685 */
[----:B------:R1:W-:Y:S01]  /*14ea0*/  STL [R1+0x1d8], R13 ;  /* 0x0001d80d01007387 */ /* 0x0003e20000100800 */
[----:B---3--:R-:W-:Y:S02]  /*14eb0*/  IADD3 R14, P6, PT, R14, R134, RZ ;  /* 0x000000860e0e7210 */ /* 0x008fe40007fde0ff */
[----:B------:R-:W-:Y:S02]  /*14ec0*/  MOV R7, R13 ;  /* 0x0000000d00077202 */ /* 0x000fe40000000f00 */
[----:B-1----:R-:W3:Y:S04]  /*14ed0*/  LDL.LU R13, [R1+0x1f8] ;  /* 0x0001f800010d7983 */ /* 0x002ee80000300800 */
[----:B------:R-:W4:Y:S01]  /*14ee0*/  LDL.LU R8, [R1+0x204] ;  /* 0x0002040001087983 */ /* 0x000f220000300800 */
[----:B------:R-:W-:-:S03]  /*14ef0*/  IMAD.X R16, R16, 0x1, R133, P6 ;  /* 0x0000000110107824 */ /* 0x000fc600030e0685 */
[----:B------:R1:W-:Y:S04]  /*14f00*/  LDGSTS.E [R5+0xe400], desc[UR26][R6.64], P5 ;  /* 0x0e40000006057fae */ /* 0x0003e8000a9a101a */
[----:B------:R1:W-:Y:S04]  /*14f10*/  STL [R1+0x1e4], R14 ;  /* 0x0001e40e01007387 */ /* 0x0003e80000100800 */
[----:B------:R1:W-:Y:S02]  /*14f20*/  STL [R1+0x1e0], R16 ;  /* 0x0001e01001007387 */ /* 0x0003e40000100800 */
[----:B-1----:R-:W-:-:S02]  /*14f30*/  IMAD.MOV.U32 R6, RZ, RZ, R14 ;  /* 0x000000ffff067224 */ /* 0x002fc400078e000e */
[----:B------:R-:W4:Y:S01]  /*14f40*/  LDL.LU R14, [R1+0x200] ;  /* 0x00020000010e7983 */ /* 0x000f220000300800 */
[----:B------:R-:W-:Y:S01]  /*14f50*/  IMAD.MOV.U32 R7, RZ, RZ, R16 ;  /* 0x000000ffff077224 */ /* 0x000fe200078e0010 */
[----:B------:R-:W-:-:S04]  /*14f60*/  IADD3 R9, P6, PT, R9, R134, RZ ;  /* 0x0000008609097210 */ /* 0x000fc80007fde0ff */
[----:B------:R1:W-:Y:S01]  /*14f70*/  LDGSTS.E [R5+0xe600], desc[UR26][R6.64], P5 ;  /* 0x0e60000006057fae */ /* 0x0003e2000a9a101a */
[----:B------:R-:W-:Y:S02]  /*14f80*/  ISETP.GT.AND P5, PT, R4, 0x3a, PT ;  /* 0x0000003a0400780c */ /* 0x000fe40003fa4270 */
[----:B------:R-:W-:Y:S01]  /*14f90*/  IADD3.X R12, PT, PT, R12, R133, RZ, P6, !PT ;  /* 0x000000850c0c7210 */ /* 0x000fe200037fe4ff */
[----:B------:R-:W-:Y:S04]  /*14fa0*/  STL [R1+0x1ec], R9 ;  /* 0x0001ec0901007387 */ /* 0x000fe80000100800 */
[----:B------:R1:W-:Y:S02]  /*14fb0*/  STL [R1+0x1e8], R12 ;  /* 0x0001e80c01007387 */ /* 0x0003e40000100800 */
[----:B-1----:R-:W-:-:S02]  /*14fc0*/  SEL R6, RZ, 0x4, !P5 ;  /* 0x00000004ff067807 */ /* 0x002fc40006800000 */
[----:B------:R-:W4:Y:S02]  /*14fd0*/  LDL.LU R17, [R1+0x208] ;  /* 0x0002080001117983 */ /* 0x000f240000300800 */
[----:B------:R-:W-:Y:S02]  /*14fe0*/  SEL R6, R6, RZ, !P4 ;  /* 0x000000ff06067207 */ /* 0x000fe40006000000 */
[----:B------:R-:W4:Y:S01]  /*14ff0*/  LDL.LU R16, [R1+0x20c] ;  /* 0x00020c0001107983 */ /* 0x000f220000300800 */
[----:B------:R-:W-:Y:S01]  /*15000*/  IMAD.MOV.U32 R7, RZ, RZ, R12 ;  /* 0x000000ffff077224 */ /* 0x000fe200078e000c */
[----:B------:R-:W-:Y:S01]  /*15010*/  ISETP.NE.U32.AND P5, PT, R6, RZ, PT ;  /* 0x000000ff0600720c */ /* 0x000fe20003fa5070 */
[----:B------:R-:W-:Y:S01]  /*15020*/  IMAD.MOV.U32 R6, RZ, RZ, R9 ;  /* 0x000000ffff067224 */ /* 0x000fe200078e0009 */
[----:B------:R-:W4:Y:S04]  /*15030*/  LDL.LU R12, [R1+0x210] ;  /* 0x00021000010c7983 */ /* 0x000f280000300800 */
[----:B------:R-:W4:Y:S07]  /*15040*/  LDL.LU R9, [R1+0x214] ;  /* 0x0002140001097983 */ /* 0x000f2e0000300800 */
[----:B------:R1:W-:Y:S01]  /*15050*/  LDGSTS.E [R5+0xe800], desc[UR26][R6.64], P5 ;  /* 0x0e80000006057fae */ /* 0x0003e2000a9a101a */
[----:B-----5:R-:W-:-:S05]  /*15060*/  IADD3 R10, P6, PT, R10, R134, RZ ;  /* 0x000000860a0a7210 */ /* 0x020fca0007fde0ff */
[----:B------:R-:W-:Y:S01]  /*15070*/  IMAD.X R15, R15, 0x1, R133, P6 ;  /* 0x000000010f0f7824 */ /* 0x000fe200030e0685 */
[----:B-1----:R-:W-:-:S03]  /*15080*/  MOV R6, R10 ;  /* 0x0000000a00067202 */ /* 0x002fc60000000f00 */
[----:B------:R-:W-:-:S05]  /*15090*/  IMAD.MOV.U32 R7, RZ, RZ, R15 ;  /* 0x000000ffff077224 */ /* 0x000fca00078e000f */
[----:B------:R1:W-:Y:S01]  /*150a0*/  LDGSTS.E [R5+0xea00], desc[UR26][R6.64], P5 ;  /* 0x0ea0000006057fae */ /* 0x0003e2000a9a101a */
[----:B------:R-:W-:Y:S02]  /*150b0*/  ISETP.GT.AND P5, PT, R4, 0x3b, PT ;  /* 0x0000003b0400780c */ /* 0x000fe40003fa4270 */
[----:B--2---:R-:W-:Y:S02]  /*150c0*/  IADD3 R11, P6, PT, R11, R134, RZ ;  /* 0x000000860b0b7210 */ /* 0x004fe40007fde0ff */
[----:B-1----:R-:W-:-:S04]  /*150d0*/  SEL R6, RZ, 0x4, !P5 ;  /* 0x00000004ff067807 */ /* 0x002fc80006800000 */
[----:B------:R-:W-:-:S04]  /*150e0*/  SEL R6, R6, RZ, !P4 ;  /* 0x000000ff06067207 */ /* 0x000fc80006000000 */
[----:B------:R-:W-:Y:S01]  /*150f0*/  ISETP.NE.U32.AND P5, PT, R6, RZ, PT ;  /* 0x000000ff0600720c */ /* 0x000fe20003fa5070 */
[----:B------:R1:W-:Y:S01]  /*15100*/  STL [R1+0x1f4], R10 ;  /* 0x0001f40a01007387 */ /* 0x0003e20000100800 */
[----:B------:R-:W-:-:S03]  /*15110*/  IMAD.MOV.U32 R6, RZ, RZ, R11 ;  /* 0x000000ffff067224 */ /* 0x000fc600078e000b */
[----:B------:R-:W-:Y:S04]  /*15120*/  STL [R1+0x1f0], R15 ;  /* 0x0001f00f01007387 */ /* 0x000fe80000100800 */
[----:B-1----:R-:W2:Y:S04]  /*15130*/  LDL.LU R10, [R1+0x21c] ;  /* 0x00021c00010a7983 */ /* 0x002ea80000300800 */
[----:B------:R-:W-:Y:S01]  /*15140*/  STL [R1+0x1fc], R11 ;  /* 0x0001fc0b01007387 */ /* 0x000fe20000100800 */
[----:B---3--:R-:W-:Y:S01]  /*15150*/  IMAD.X R13, R13, 0x1, R133, P6 ;  /* 0x000000010d0d7824 */ /* 0x008fe200030e0685 */
[----:B----4-:R-:W-:-:S04]  /*15160*/  IADD3 R8, P6, PT, R8, R134, RZ ;  /* 0x0000008608087210 */ /* 0x010fc80007fde0ff */
[----:B------:R-:W-:Y:S01]  /*15170*/  MOV R7, R13 ;  /* 0x0000000d00077202 */ /* 0x000fe20000000f00 */
[----:B------:R1:W-:Y:S04]  /*15180*/  STL [R1+0x1f8], R13 ;  /* 0x0001f80d01007387 */ /* 0x0003e80000100800 */
[----:B------:R3:W-:Y:S04]  /*15190*/  LDGSTS.E [R5+0xec00], desc[UR26][R6.64], P5 ;  /* 0x0ec0000006057fae */ /* 0x0007e8000a9a101a */
[----:B-1----:R-:W4:Y:S04]  /*151a0*/  LDL.LU R13, [R1+0x218] ;  /* 0x00021800010d7983 */ /* 0x002f280000300800 */
[----:B------:R-:W5:Y:S01]  /*151b0*/  LDL.LU R11, [R1+0x224] ;  /* 0x00022400010b7983 */ /* 0x000f620000300800 */
[----:B------:R-:W-:-:S02]  /*151c0*/  IMAD.X R14, R14, 0x1, R133, P6 ;  /* 0x000000010e0e7824 */ /* 0x000fc400030e0685 */
[----:B---3--:R-:W-:Y:S02]  /*151d0*/  IMAD.MOV.U32 R6, RZ, RZ, R8 ;  /* 0x000000ffff067224 */ /* 0x008fe400078e0008 */
[----:B------:R-:W-:Y:S01]  /*151e0*/  IMAD.MOV.U32 R7, RZ, RZ, R14 ;  /* 0x000000ffff077224 */ /* 0x000fe200078e000e */
[----:B------:R-:W-:Y:S04]  /*151f0*/  STL [R1+0x204], R8 ;  /* 0x0002040801007387 */ /* 0x000fe80000100800 */
[----:B------:R1:W-:Y:S01]  /*15200*/  LDGSTS.E [R5+0xee00], desc[UR26][R6.64], P5 ;  /* 0x0ee0000006057fae */ /* 0x0003e2000a9a101a */
[----:B------:R-:W-:-:S03]  /*15210*/  ISETP.GT.AND P5, PT, R4, 0x3c, PT ;  /* 0x0000003c0400780c */ /* 0x000fc60003fa4270 */
[----:B------:R3:W-:Y:S04]  /*15220*/  STL [R1+0x200], R14 ;  /* 0x0002000e01007387 */ /* 0x0007e80000100800 */
[----:B------:R-:W5:Y:S01]  /*15230*/  LDL.LU R15, [R1+0x220] ;  /* 0x00022000010f7983 */ /* 0x000f620000300800 */
[----:B-1----:R-:W-:Y:S02]  /*15240*/  SEL R6, RZ, 0x4, !P5 ;  /* 0x00000004ff067807 */ /* 0x002fe40006800000 */
[----:B------:R-:W-:Y:S01]  /*15250*/  IADD3 R16, P6, PT, R16, R134, RZ ;  /* 0x0000008610107210 */ /* 0x000fe20007fde0ff */
[----:B---3--:R-:W3:Y:S01]  /*15260*/  LDL.LU R14, [R1+0x228] ;  /* 0x00022800010e7983 */ /* 0x008ee20000300800 */
[----:B------:R-:W-:Y:S02]  /*15270*/  SEL R6, R6, RZ, !P4 ;  /* 0x000000ff06067207 */ /* 0x000fe40006000000 */
[----:B------:R-:W-:Y:S01]  /*15280*/  IADD3.X R17, PT, PT, R17, R133, RZ, P6, !PT ;  /* 0x0000008511117210 */ /* 0x000fe200037fe4ff */
[----:B------:R-:W3:Y:S01]  /*15290*/  LDL.LU R8, [R1+0x22c] ;  /* 0x00022c0001087983 */ /* 0x000ee20000300800 */
[----:B------:R-:W-:-:S02]  /*152a0*/  ISETP.NE.U32.AND P5, PT, R6, RZ, PT ;  /* 0x000000ff0600720c */ /* 0x000fc40003fa5070 */
[----:B------:R-:W-:Y:S01]  /*152b0*/  IADD3 R9, P6, PT, R9, R134, RZ ;  /* 0x0000008609097210 */ /* 0x000fe20007fde0ff */
[----:B------:R-:W-:Y:S02]  /*152c0*/  IMAD.MOV.U32 R6, RZ, RZ, R16 ;  /* 0x000000ffff067224 */ /* 0x000fe400078e0010 */
[----:B------:R-:W-:Y:S02]  /*152d0*/  IMAD.MOV.U32 R7, RZ, RZ, R17 ;  /* 0x000000ffff077224 */ /* 0x000fe400078e0011 */
[----:B------:R-:W-:Y:S01]  /*152e0*/  IMAD.X R12, R12, 0x1, R133, P6 ;  /* 0x000000010c0c7824 */ /* 0x000fe200030e0685 */
[----:B------:R-:W-:Y:S04]  /*152f0*/  STL [R1+0x20c], R16 ;  /* 0x00020c1001007387 */ /* 0x000fe80000100800 */
[----:B------:R1:W-:Y:S04]  /*15300*/  STL [R1+0x208], R17 ;  /* 0x0002081101007387 */ /* 0x0003e80000100800 */
[----:B------:R1:W-:Y:S04]  /*15310*/  STL [R1+0x214], R9 ;  /* 0x0002140901007387 */ /* 0x0003e80000100800 */
[----:B------:R1:W-:Y:S04]  /*15320*/  LDGSTS.E [R5+0xf000], desc[UR26][R6.64], P5 ;  /* 0x0f00000006057fae */ /* 0x0003e8000a9a101a */
[----:B------:R1:W-:Y:S04]  /*15330*/  STL [R1+0x210], R12 ;  /* 0x0002100c01007387 */ /* 0x0003e80000100800 */
[----:B-1----:R-:W3:Y:S01]  /*15340*/  LDL.LU R17, [R1+0x230] ;  /* 0x0002300001117983 */ /* 0x002ee20000300800 */
[----:B------:R-:W-:-:S03]  /*15350*/  MOV R6, R9 ;  /* 0x0000000900067202 */ /* 0x000fc60000000f00 */
[----:B------:R-:W3:Y:S01]  /*15360*/  LDL.LU R9, [R1+0x234] ;  /* 0x0002340001097983 */ /* 0x000ee20000300800 */
[----:B------:R-:W-:-:S03]  /*15370*/  IMAD.MOV.U32 R7, RZ, RZ, R12 ;  /* 0x000000ffff077224 */ /* 0x000fc600078e000c */
[----:B------:R-:W3:Y:S04]  /*15380*/  LDL.LU R12, [R1+0x23c] ;  /* 0x00023c00010c7983 */ /* 0x000ee80000300800 */
[----:B------:R1:W-:Y:S01]  /*15390*/  LDGSTS.E [R5+0xf200], desc[UR26][R6.64], P5 ;  /* 0x0f20000006057fae */ /* 0x0003e2000a9a101a */
[----:B------:R-:W-:-:S04]  /*153a0*/  ISETP.GT.AND P5, PT, R4, 0x3d, PT ;  /* 0x0000003d0400780c */ /* 0x000fc80003fa4270 */
[----:B-1----:R-:W-:-:S04]  /*153b0*/  SEL R6, RZ, 0x4, !P5 ;  /* 0x00000004ff067807 */ /* 0x002fc80006800000 */
[----:B------:R-:W-:-:S04]  /*153c0*/  SEL R6, R6, RZ, !P4 ;  /* 0x000000ff06067207 */ /* 0x000fc80006000000 */
[----:B------:R-:W-:Y:S02]  /*153d0*/  ISETP.NE.U32.AND P5, PT, R6, RZ, PT ;  /* 0x000000ff0600720c */ /* 0x000fe40003fa5070 */
[----:B--2---:R-:W-:-:S05]  /*153e0*/  IADD3 R10, P6, PT, R10, R134, RZ ;  /* 0x000000860a0a7210 */ /* 0x004fca0007fde0ff */
[----:B------:R-:W-:Y:S01]  /*153f0*/  IMAD.MOV.U32 R6, RZ, RZ, R10 ;  /* 0x000000ffff067224 */ /* 0x000fe200078e000a */
[----:B------:R-:W-:Y:S01]  /*15400*/  STL [R1+0x21c], R10 ;  /* 0x00021c0a01007387 */ /* 0x000fe20000100800 */
[----:B----4-:R-:W-:Y:S01]  /*15410*/  IMAD.X R13, R13, 0x1, R133, P6 ;  /* 0x000000010d0d7824 */ /* 0x010fe200030e0685 */
[----:B-----5:R-:W-:-:S04]  /*15420*/  IADD3 R11, P6, PT, R11, R134, RZ ;  /* 0x000000860b0b7210 */ /* 0x020fc80007fde0ff */
[----:B------:R-:W-:Y:S01]  /*15430*/  MOV R7, R13 ;  /* 0x0000000d00077202 */ /* 0x000fe20000000f00 */
[----:B------:R1:W-:Y:S04]  /*15440*/  STL [R1+0x218], R13 ;  /* 0x0002180d01007387 */ /* 0x0003e80000100800 */
[----:B------:R2:W-:Y:S04]  /*15450*/  LDGSTS.E [R5+0xf400], desc[UR26][R6.64], P5 ;  /* 0x0f40000006057fae */ /* 0x0005e8000a9a101a */
[----:B-1----:R-:W4:Y:S04]  /*15460*/  LDL.LU R13, [R1+0x238] ;  /* 0x00023800010d7983 */ /* 0x002f280000300800 */
[----:B------:R-:W5:Y:S01]  /*15470*/  LDL.LU R10, [R1+0x244] ;  /* 0x00024400010a7983 */ /* 0x000f620000300800 */
[----:B------:R-:W-:-:S02]  /*15480*/  IMAD.X R15, R15, 0x1, R133, P6 ;  /* 0x000000010f0f7824 */ /* 0x000fc400030e0685 */
[----:B--2---:R-:W-:Y:S02]  /*15490*/  IMAD.MOV.U32 R6, RZ, RZ, R11 ;  /* 0x000000ffff067224 */ /* 0x004fe400078e000b */
[----:B------:R-:W-:Y:S01]  /*154a0*/  IMAD.MOV.U32 R7, RZ, RZ, R15 ;  /* 0x000000ffff077224 */ /* 0x000fe200078e000f */
[----:B------:R1:W-:Y:S04]  /*154b0*/  STL [R1+0x224], R11 ;  /* 0x0002240b01007387 */ /* 0x0003e80000100800 */
[----:B------:R2:W-:Y:S01]  /*154c0*/  LDGSTS.E [R5+0xf600], desc[UR26][R6.64], P5 ;  /* 0x0f60000006057fae */ /* 0x0005e2000a9a101a */
[----:B------:R-:W-:-:S03]  /*154d0*/  ISETP.GT.AND P5, PT, R4, 0x3e, PT ;  /* 0x0000003e0400780c */ /* 0x000fc60003fa4270 */
[----:B------:R3:W-:Y:S02]  /*154e0*/  STL [R1+0x220], R15 ;  /* 0x0002200f01007387 */ /* 0x0007e40000100800 */
[----:B---3--:R-:W-:Y:S02]  /*154f0*/  IADD3 R8, P6, PT, R8, R134, RZ ;  /* 0x0000008608087210 */ /* 0x008fe40007fde0ff */
[----:B-1----:R-:W3:Y:S01]  /*15500*/  LDL.LU R11, [R1+0x240] ;  /* 0x00024000010b7983 */ /* 0x002ee20000300800 */
[----:B--2---:R-:W-:-:S04]  /*15510*/  SEL R6, RZ, 0x4, !P5 ;  /* 0x00000004ff067807 */ /* 0x004fc80006800000 */
[----:B------:R-:W-:Y:S02]  /*15520*/  SEL R6, R6, RZ, !P4 ;  /* 0x000000ff06067207 */ /* 0x000fe40006000000 */
[----:B------:R-:W-:Y:S02]  /*15530*/  IADD3.X R14, PT, PT, R14, R133, RZ, P6, !PT ;  /* 0x000000850e0e7210 */ /* 0x000fe400037fe4ff */
[----:B------:R-:W-:Y:S01]  /*15540*/  ISETP.NE.U32.AND P5, PT, R6, RZ, PT ;  /* 0x000000ff0600720c */ /* 0x000fe20003fa5070 */
[----:B------:R-:W-:Y:S04]  /*15550*/  STL [R1+0x22c], R8 ;  /* 0x00022c0801007387 */ /* 0x000fe80000100800 */
[----:B------:R1:W-:Y:S01]  /*15560*/  STL [R1+0x228], R14 ;  /* 0x0002280e01007387 */ /* 0x0003e20000100800 */
[----:B------:R-:W-:-:S03]  /*15570*/  IMAD.MOV.U32 R6, RZ, RZ, R8 ;  /* 0x000000ffff067224 */ /* 0x000fc600078e0008 */
[----:B------:R-:W2:Y:S01]  /*15580*/  LDL.LU R16, [R1+0x248] ;  /* 0x0002480001107983 */ /* 0x000ea20000300800 */
[----:B------:R-:W-:-:S03]  /*15590*/  IMAD.MOV.U32 R7, RZ, RZ, R14 ;  /* 0x000000ffff077224 */ /* 0x000fc600078e000e */
[----:B------:R-:W2:Y:S04]  /*155a0*/  LDL.LU R15, [R1+0x24c] ;  /* 0x00024c00010f7983 */ /* 0x000ea80000300800 */
[----:B-1----:R-:W2:Y:S01]  /*155b0*/  LDL.LU R14, [R1+0x268] ;  /* 0x00026800010e7983 */ /* 0x002ea20000300800 */
[----:B------:R-:W-:-:S03]  /*155c0*/  IADD3 R9, P6, PT, R9, R134, RZ ;  /* 0x0000008609097210 */ /* 0x000fc60007fde0ff */
[----:B------:R-:W2:Y:S02]  /*155d0*/  LDL.LU R8, [R1+0x26c] ;  /* 0x00026c0001087983 */ /* 0x000ea40000300800 */
[----:B------:R-:W-:Y:S02]  /*155e0*/  IMAD.X R17, R17, 0x1, R133, P6 ;  /* 0x0000000111117824 */ /* 0x000fe400030e0685 */
[----:B------:R1:W-:Y:S04]  /*155f0*/  LDGSTS.E [R5+0xf800], desc[UR26][R6.64], P5 ;  /* 0x0f80000006057fae */ /* 0x0003e8000a9a101a */
[----:B------:R1:W-:Y:S04]  /*15600*/  STL [R1+0x234], R9 ;  /* 0x0002340901007387 */ /* 0x0003e80000100800 */
[----:B------:R-:W-:Y:S01]  /*15610*/  STL [R1+0x230], R17 ;  /* 0x0002301101007387 */ /* 0x000fe20000100800 */
[----:B-1----:R-:W-:-:S03]  /*15620*/  MOV R6, R9 ;  /* 0x0000000900067202 */ /* 0x002fc60000000f00 */
[----:B------:R-:W2:Y:S01]  /*15630*/  LDL R9, [R1+0x348] ;  /* 0x0003480001097983 */ /* 0x000ea20000100800 */
[----:B------:R-:W-:-:S05]  /*15640*/  IMAD.MOV.U32 R7, RZ, RZ, R17 ;  /* 0x000000ffff077224 */ /* 0x000fca00078e0011 */
[----:B------:R1:W-:Y:S01]  /*15650*/  LDGSTS.E [R5+0xfa00], desc[UR26][R6.64], P5 ;  /* 0x0fa0000006057fae */ /* 0x0003e2000a9a101a */
[----:B------:R-:W-:-:S04]  /*15660*/  ISETP.GT.AND P5, PT, R4, 0x3f, PT ;  /* 0x0000003f0400780c */ /* 0x000fc80003fa4270 */
[----:B------:R-:W-:Y:S02]  /*15670*/  SEL R4, RZ, 0x4, !P5 ;  /* 0x00000004ff047807 */ /* 0x000fe40006800000 */
[----:B------:R-:W-:Y:S02]  /*15680*/  IADD3 R12, P5, PT, R12, R134, RZ ;  /* 0x000000860c0c7210 */ /* 0x000fe40007fbe0ff */
[----:B------:R-:W-:-:S04]  /*15690*/  SEL R4, R4, RZ, !P4 ;  /* 0x000000ff04047207 */ /* 0x000fc80006000000 */
[----:B------:R-:W-:Y:S01]  /*156a0*/  ISETP.NE.U32.AND P4, PT, R4, RZ, PT ;  /* 0x000000ff0400720c */ /* 0x000fe20003f85070 */
[----:B------:R-:W-:Y:S01]  /*156b0*/  STL [R1+0x23c], R12 ;  /* 0x00023c0c01007387 */ /* 0x000fe20000100800 */
[----:B-1----:R-:W-:Y:S01]  /*156c0*/  IMAD.MOV.U32 R6, RZ, RZ, R12 ;  /* 0x000000ffff067224 */ /* 0x002fe200078e000c */
[----:B------:R-:W-:-:S04]  /*156d0*/  UIADD3 UR14, UPT, UPT, UR14, 0x1, URZ ;  /* 0x000000010e0e7890 */ /* 0x000fc8000fffe0ff */
[----:B------:R-:W-:-:S04]  /*156e0*/  UISETP.GT.AND UP1, UPT, UR14, 0x2, UPT ;  /* 0x000000020e00788c */ /* 0x000fc8000bf24270 */
[----:B------:R-:W-:-:S04]  /*156f0*/  USEL UR14, UR14, URZ, !UP1 ;  /* 0x000000ff0e0e7287 */ /* 0x000fc8000c800000 */
[----:B------:R-:W-:Y:S01]  /*15700*/  ULEA UR5, UR14, UR9, 0xe ;  /* 0x000000090e057291 */ /* 0x000fe2000f8e70ff */
[----:B----4-:R-:W-:Y:S01]  /*15710*/  IMAD.X R13, R13, 0x1, R133, P5 ;  /* 0x000000010d0d7824 */ /* 0x010fe200028e0685 */
[----:B-----5:R-:W-:-:S04]  /*15720*/  IADD3 R10, P5, PT, R10, R134, RZ ;  /* 0x000000860a0a7210 */ /* 0x020fc80007fbe0ff */
[----:B------:R1:W-:Y:S01]  /*15730*/  STL [R1+0x238], R13 ;  /* 0x0002380d01007387 */ /* 0x0003e20000100800 */
[----:B------:R-:W-:-:S05]  /*15740*/  MOV R7, R13 ;  /* 0x0000000d00077202 */ /* 0x000fca0000000f00 */
[----:B------:R4:W-:Y:S04]  /*15750*/  LDGSTS.E [R5+0xfc00], desc[UR26][R6.64], P4 ;  /* 0x0fc0000006057fae */ /* 0x0009e8000a1a101a */
[----:B-1----:R-:W5:Y:S04]  /*15760*/  LDL.LU R13, [R1+0x288] ;  /* 0x00028800010d7983 */ /* 0x002f680000300800 */
[----:B------:R-:W5:Y:S01]  /*15770*/  LDL.LU R12, [R1+0x28c] ;  /* 0x00028c00010c7983 */ /* 0x000f620000300800 */
[----:B---3--:R-:W-:-:S03]  /*15780*/  IMAD.X R11, R11, 0x1, R133, P5 ;  /* 0x000000010b0b7824 */ /* 0x008fc600028e0685 */
[----:B------:R1:W-:Y:S01]  /*15790*/  STL [R1+0x244], R10 ;  /* 0x0002440a01007387 */ /* 0x0003e20000100800 */
[----:B----4-:R-:W-:-:S03]  /*157a0*/  IMAD.MOV.U32 R6, RZ, RZ, R10 ;  /* 0x000000ffff067224 */ /* 0x010fc600078e000a */
[----:B------:R3:W-:Y:S01]  /*157b0*/  STL [R1+0x240], R11 ;  /* 0x0002400b01007387 */ /* 0x0007e20000100800 */
[----:B------:R-:W-:-:S03]  /*157c0*/  IMAD.MOV.U32 R7, RZ, RZ, R11 ;  /* 0x000000ffff077224 */ /* 0x000fc600078e000b */
[----:B------:R-:W4:Y:S04]  /*157d0*/  LDL.LU R20, [R1+0x2a8] ;  /* 0x0002a80001147983 */ /* 0x000f280000300800 */
[----:B------:R-:W4:Y:S04]  /*157e0*/  LDL.LU R17, [R1+0x2ac] ;  /* 0x0002ac0001117983 */ /* 0x000f280000300800 */
[----:B------:R-:W4:Y:S04]  /*157f0*/  LDL.LU R19, [R1+0x2c8] ;  /* 0x0002c80001137983 */ /* 0x000f280000300800 */
[----:B------:R2:W-:Y:S04]  /*15800*/  LDGSTS.E [R5+0xfe00], desc[UR26][R6.64], P4 ;  /* 0x0fe0000006057fae */ /* 0x0005e8000a1a101a */
[----:B-1----:R-:W4:Y:S01]  /*15810*/  LDL.LU R10, [R1+0x2cc] ;  /* 0x0002cc00010a7983 */ /* 0x002f220000300800 */
[----:B--2---:R-:W-:-:S03]  /*15820*/  IADD3 R15, P4, PT, R15, R3, RZ ;  /* 0x000000030f0f7210 */ /* 0x004fc60007f9e0ff */
[----:B------:R-:W2:Y:S01]  /*15830*/  LDL.LU R18, [R1+0x2e8] ;  /* 0x0002e80001127983 */ /* 0x000ea20000300800 */
[----:B------:R-:W-:Y:S02]  /*15840*/  IADD3.X R16, PT, PT, R16, R132, RZ, P4, !PT ;  /* 0x0000008410107210 */ /* 0x000fe400027fe4ff */
[----:B------:R-:W-:Y:S01]  /*15850*/  IADD3 R8, P5, PT, R8, R3, RZ ;  /* 0x0000000308087210 */ /* 0x000fe20007fbe0ff */
[----:B---3--:R-:W3:Y:S01]  /*15860*/  LDL.LU R11, [R1+0x2ec] ;  /* 0x0002ec00010b7983 */ /* 0x008ee20000300800 */
[----:B------:R-:W-:Y:S01]  /*15870*/  IMAD.MOV.U32 R4, RZ, RZ, R15 ;  /* 0x000000ffff047224 */ /* 0x000fe200078e000f */
[----:B------:R-:W-:Y:S02]  /*15880*/  MOV R5, R16 ;  /* 0x0000001000057202 */ /* 0x000fe40000000f00 */
[----:B------:R-:W-:Y:S01]  /*15890*/  STL [R1+0x24c], R15 ;  /* 0x00024c0f01007387 */ /* 0x000fe20000100800 */
[----:B------:R-:W-:-:S03]  /*158a0*/  IMAD.X R14, R14, 0x1, R132, P5 ;  /* 0x000000010e0e7824 */ /* 0x000fc600028e0684 */
[----:B------:R1:W-:Y:S04]  /*158b0*/  STL [R1+0x248], R16 ;  /* 0x0002481001007387 */ /* 0x0003e80000100800 */
[----:B------:R1:W-:Y:S04]  /*158c0*/  STL [R1+0x26c], R8 ;  /* 0x00026c0801007387 */ /* 0x0003e80000100800 */
[----:B------:R-:W0:Y:S01]  /*158d0*/  LDGDEPBAR ;  /* 0x00000000000079af */ /* 0x000e220000000000 */
[----:B------:R-:W-:-:S03]  /*158e0*/  VIADD R6, R9, UR5 ;  /* 0x0000000509067c36 */ /* 0x000fc60008000000 */
[----:B------:R-:W2:Y:S04]  /*158f0*/  LDL.LU R9, [R1+0x30c] ;  /* 0x00030c0001097983 */ /* 0x000ea80000300800 */
[----:B------:R4:W-:Y:S04]  /*15900*/  STL [R1+0x268], R14 ;  /* 0x0002680e01007387 */ /* 0x0009e80000100800 */
[----:B------:R1:W-:Y:S04]  /*15910*/  LDGSTS.E [R6+0x20000], desc[UR26][R4.64], P2 ;  /* 0x2000000004067fae */ /* 0x0003e800091a101a */
[----:B-1----:R-:W2:Y:S01]  /*15920*/  LDL.LU R16, [R1+0x308] ;  /* 0x0003080001107983 */ /* 0x002ea20000300800 */
[----:B------:R-:W-:-:S03]  /*15930*/  IMAD.MOV.U32 R4, RZ, RZ, R8 ;  /* 0x000000ffff047224 */ /* 0x000fc600078e0008 */
[----:B------:R-:W2:Y:S04]  /*15940*/  LDL.LU R8, [R1+0x328] ;  /* 0x0003280001087983 */ /* 0x000ea80000300800 */
[----:B------:R-:W2:Y:S01]  /*15950*/  LDL.LU R7, [R1+0x32c] ;  /* 0x00032c0001077983 */ /* 0x000ea20000300800 */
[----:B------:R-:W-:-:S05]  /*15960*/  IMAD.MOV.U32 R5, RZ, RZ, R14 ;  /* 0x000000ffff057224 */ /* 0x000fca00078e000e */
[----:B------:R1:W-:Y:S01]  /*15970*/  LDGSTS.E [R6+0x20400], desc[UR26][R4.64], P2 ;  /* 0x2040000004067fae */ /* 0x0003e200091a101a */
[----:B-----5:R-:W-:-:S05]  /*15980*/  IADD3 R12, P4, PT, R12, R3, RZ ;  /* 0x000000030c0c7210 */ /* 0x020fca0007f9e0ff */
[----:B------:R-:W-:Y:S01]  /*15990*/  IMAD.X R13, R13, 0x1, R132, P4 ;  /* 0x000000010d0d7824 */ /* 0x000fe200020e0684 */
[----:B------:R-:W-:Y:S01]  /*159a0*/  STL [R1+0x28c], R12 ;  /* 0x00028c0c01007387 */ /* 0x000fe20000100800 */
[----:B-1----:R-:W-:-:S03]  /*159b0*/  MOV R4, R12 ;  /* 0x0000000c00047202 */ /* 0x002fc60000000f00 */
[----:B------:R1:W-:Y:S01]  /*159c0*/  STL [R1+0x288], R13 ;  /* 0x0002880d01007387 */ /* 0x0003e20000100800 */
[----:B------:R-:W-:-:S03]  /*159d0*/  IMAD.MOV.U32 R5, RZ, RZ, R13 ;  /* 0x000000ffff057224 */ /* 0x000fc600078e000d */
[----:B------:R-:W5:Y:S01]  /*159e0*/  LDL.LU R15, [R1+0x250] ;  /* 0x00025000010f7983 */ /* 0x000f620000300800 */
[----:B----4-:R-:W-:-:S03]  /*159f0*/  IADD3 R17, P4, PT, R17, R3, RZ ;  /* 0x0000000311117210 */ /* 0x010fc60007f9e0ff */
[----:B------:R-:W4:Y:S02]  /*15a00*/  LDL.LU R14, [R1+0x254] ;  /* 0x00025400010e7983 */ /* 0x000f240000300800 */
[----:B------:R-:W-:Y:S02]  /*15a10*/  IMAD.X R20, R20, 0x1, R132, P4 ;  /* 0x0000000114147824 */ /* 0x000fe400020e0684 */
[----:B-1----:R-:W5:Y:S04]  /*15a20*/  LDL.LU R13, [R1+0x270] ;  /* 0x00027000010d7983 */ /* 0x002f680000300800 */
[----:B------:R-:W5:Y:S01]  /*15a30*/  LDL.LU R12, [R1+0x274] ;  /* 0x00027400010c7983 */ /* 0x000f620000300800 */
[----:B------:R-:W-:-:S03]  /*15a40*/  IADD3 R10, P4, PT, R10, R3, RZ ;  /* 0x000000030a0a7210 */ /* 0x000fc60007f9e0ff */
[----:B------:R1:W-:Y:S02]  /*15a50*/  LDGSTS.E [R6+0x20800], desc[UR26][R4.64], P2 ;  /* 0x2080000004067fae */ /* 0x0003e400091a101a */
[----:B------:R-:W-:Y:S02]  /*15a60*/  IMAD.X R19, R19, 0x1, R132, P4 ;  /* 0x0000000113137824 */ /* 0x000fe400020e0684 */
[----:B------:R2:W-:Y:S01]  /*15a70*/  STL [R1+0x2ac], R17 ;  /* 0x0002ac1101007387 */ /* 0x0005e20000100800 */
[----:B---3--:R-:W-:-:S03]  /*15a80*/  IADD3 R11, P4, PT, R11, R3, RZ ;  /* 0x000000030b0b7210 */ /* 0x008fc60007f9e0ff */
[----:B------:R-:W-:Y:S01]  /*15a90*/  STL [R1+0x2a8], R20 ;  /* 0x0002a81401007387 */ /* 0x000fe20000100800 */
[----:B-1----:R-:W-:Y:S01]  /*15aa0*/  IMAD.MOV.U32 R4, RZ, RZ, R17 ;  /* 0x000000ffff047224 */ /* 0x002fe200078e0011 */
[----:B------:R-:W-:Y:S02]  /*15ab0*/  MOV R5, R20 ;  /* 0x0000001400057202 */ /* 0x000fe40000000f00 */
[----:B--2---:R-:W2:Y:S01]  /*15ac0*/  LDL R17, [R1+0x55c] ;  /* 0x00055c0001117983 */ /* 0x004ea20000100800 */
[----:B------:R-:W-:-:S03]  /*15ad0*/  IADD3.X R18, PT, PT, R18, R132, RZ, P4, !PT ;  /* 0x0000008412127210 */ /* 0x000fc600027fe4ff */
[----:B------:R1:W-:Y:S04]  /*15ae0*/  LDGSTS.E [R6+0x20c00], desc[UR26][R4.64], P2 ;  /* 0x20c0000004067fae */ /* 0x0003e800091a101a */
[----:B------:R3:W-:Y:S01]  /*15af0*/  STL [R1+0x2cc], R10 ;  /* 0x0002cc0a01007387 */ /* 0x0007e20000100800 */
[----:B------:R-:W-:Y:S01]  /*15b00*/  IADD3 R9, P4, PT, R9, R3, RZ ;  /* 0x0000000309097210 */ /* 0x000fe20007f9e0ff */
[----:B-1----:R-:W-:Y:S02]  /*15b10*/  IMAD.MOV.U32 R4, RZ, RZ, R10 ;  /* 0x000000ffff047224 */ /* 0x002fe400078e000a */
[----:B------:R-:W-:Y:S01]  /*15b20*/  IMAD.MOV.U32 R5, RZ, RZ, R19 ;  /* 0x000000ffff057224 */ /* 0x000fe200078e0013 */
[----:B------:R-:W-:Y:S04]  /*15b30*/  STL [R1+0x2c8], R19 ;  /* 0x0002c81301007387 */ /* 0x000fe80000100800 */
[----:B------:R1:W-:Y:S01]  /*15b40*/  LDGSTS.E [R6+0x21000], desc[UR26][R4.64], P2 ;  /* 0x2100000004067fae */ /* 0x0003e200091a101a */
[----:B------:R-:W-:-:S03]  /*15b50*/  IMAD.X R16, R16, 0x1, R132, P4 ;  /* 0x0000000110107824 */ /* 0x000fc600020e0684 */
[----:B---3--:R-:W3:Y:S04]  /*15b60*/  LDL.LU R10, [R1+0x294] ;  /* 0x00029400010a7983 */ /* 0x008ee80000300800 */
[----:B------:R1:W-:Y:S02]  /*15b70*/  STL [R1+0x2ec], R11 ;  /* 0x0002ec0b01007387 */ /* 0x0003e40000100800 */
[----:B-1----:R-:W-:Y:S02]  /*15b80*/  IMAD.MOV.U32 R4, RZ, RZ, R11 ;  /* 0x000000ffff047224 */ /* 0x002fe400078e000b */
[----:B------:R-:W-:Y:S01]  /*15b90*/  IMAD.MOV.U32 R5, RZ, RZ, R18 ;  /* 0x000000ffff057224 */ /* 0x000fe200078e0012 */
[----:B------:R-:W-:Y:S01]  /*15ba0*/  STL [R1+0x2e8], R18 ;  /* 0x0002e81201007387 */ /* 0x000fe20000100800 */
[----:B------:R-:W-:-:S03]  /*15bb0*/  IADD3 R7, P4, PT, R7, R3, RZ ;  /* 0x0000000307077210 */ /* 0x000fc60007f9e0ff */
[----:B------:R-:W3:Y:S02]  /*15bc0*/  LDL.LU R11, [R1+0x290] ;  /* 0x00029000010b7983 */ /* 0x000ee40000300800 */
[----:B------:R-:W-:Y:S02]  /*15bd0*/  IMAD.X R8, R8, 0x1, R132, P4 ;  /* 0x0000000108087824 */ /* 0x000fe400020e0684 */
[----:B------:R1:W-:Y:S04]  /*15be0*/  STL [R1+0x30c], R9 ;  /* 0x00030c0901007387 */ /* 0x0003e80000100800 */
[----:B------:R1:W-:Y:S04]  /*15bf0*/  LDGSTS.E [R6+0x21400], desc[UR26][R4.64], P2 ;  /* 0x2140000004067fae */ /* 0x0003e800091a101a */
[----:B------:R-:W-:Y:S04]  /*15c00*/  STL [R1+0x308], R16 ;  /* 0x0003081001007387 */ /* 0x000fe80000100800 */
[----:B------:R-:W3:Y:S01]  /*15c10*/  LDL.LU R20, [R1+0x2b0] ;  /* 0x0002b00001147983 */ /* 0x000ee20000300800 */
[----:B-1----:R-:W-:Y:S01]  /*15c20*/  MOV R4, R9 ;  /* 0x0000000900047202 */ /* 0x002fe20000000f00 */
[----:B------:R-:W-:-:S02]  /*15c30*/  IMAD.MOV.U32 R5, RZ, RZ, R16 ;  /* 0x000000ffff057224 */ /* 0x000fc400078e0010 */
[----:B------:R-:W3:Y:S04]  /*15c40*/  LDL.LU R19, [R1+0x2b4] ;  /* 0x0002b40001137983 */ /* 0x000ee80000300800 */
[----:B------:R-:W-:Y:S04]  /*15c50*/  STL [R1+0x32c], R7 ;  /* 0x00032c0701007387 */ /* 0x000fe80000100800 */
[----:B------:R1:W-:Y:S04]  /*15c60*/  LDGSTS.E [R6+0x21800], desc[UR26][R4.64], P2 ;  /* 0x2180000004067fae */ /* 0x0003e800091a101a */
[----:B------:R1:W-:Y:S04]  /*15c70*/  STL [R1+0x328], R8 ;  /* 0x0003280801007387 */ /* 0x0003e80000100800 */
[----:B------:R-:W3:Y:S01]  /*15c80*/  LDL.LU R9, [R1+0x2d0] ;  /* 0x0002d00001097983 */ /* 0x000ee20000300800 */
[----:B-1----:R-:W-:-:S03]  /*15c90*/  MOV R5, R8 ;  /* 0x0000000800057202 */ /* 0x002fc60000000f00 */
[----:B------:R-:W3:Y:S01]  /*15ca0*/  LDL.LU R8, [R1+0x2d4] ;  /* 0x0002d40001087983 */ /* 0x000ee20000300800 */
[----:B------:R-:W-:-:S03]  /*15cb0*/  IMAD.MOV.U32 R4, RZ, RZ, R7 ;  /* 0x000000ffff047224 */ /* 0x000fc600078e0007 */
[----:B------:R-:W3:Y:S04]  /*15cc0*/  LDL.LU R16, [R1+0x2f0] ;  /* 0x0002f00001107983 */ /* 0x000ee80000300800 */
[----:B------:R-:W3:Y:S04]  /*15cd0*/  LDL.LU R7, [R1+0x2f4] ;  /* 0x0002f40001077983 */ /* 0x000ee80000300800 */
[----:B------:R1:W-:Y:S01]  /*15ce0*/  LDGSTS.E [R6+0x21c00], desc[UR26][R4.64], P2 ;  /* 0x21c0000004067fae */ /* 0x0003e200091a101a */
[----:B----4-:R-:W-:-:S05]  /*15cf0*/  IADD3 R14, P4, PT, R14, R3, RZ ;  /* 0x000000030e0e7210 */ /* 0x010fca0007f9e0ff */
[----:B-----5:R-:W-:Y:S01]  /*15d00*/  IMAD.X R15, R15, 0x1, R132, P4 ;  /* 0x000000010f0f7824 */ /* 0x020fe200020e0684 */
[----:B------:R-:W-:Y:S01]  /*15d10*/  IADD3 R12, P5, PT, R12, R3, RZ ;  /* 0x000000030c0c7210 */ /* 0x000fe20007fbe0ff */
[----:B------:R4:W-:Y:S01]  /*15d20*/  STL [R1+0x254], R14 ;  /* 0x0002540e01007387 */ /* 0x0009e20000100800 */
[----:B-1----:R-:W-:-:S03]  /*15d30*/  MOV R4, R14 ;  /* 0x0000000e00047202 */ /* 0x002fc60000000f00 */
[----:B------:R-:W-:Y:S01]  /*15d40*/  IMAD.X R13, R13, 0x1, R132, P5 ;  /* 0x000000010d0d7824 */ /* 0x000fe200028e0684 */
[----:B------:R1:W-:Y:S01]  /*15d50*/  STL [R1+0x250], R15 ;  /* 0x0002500f01007387 */ /* 0x0003e20000100800 */
[----:B------:R-:W-:-:S03]  /*15d60*/  IMAD.MOV.U32 R5, RZ, RZ, R15 ;  /* 0x000000ffff057224 */ /* 0x000fc600078e000f */
[----:B------:R-:W-:Y:S04]  /*15d70*/  STL [R1+0x274], R12 ;  /* 0x0002740c01007387 */ /* 0x000fe80000100800 */
[----:B------:R5:W-:Y:S01]  /*15d80*/  STL [R1+0x270], R13 ;  /* 0x0002700d01007387 */ /* 0x000be20000100800 */
[----:B--2---:R-:W-:-:S03]  /*15d90*/  VIADD R6, R17, UR5 ;  /* 0x0000000511067c36 */ /* 0x004fc60008000000 */
[----:B----4-:R-:W2:Y:S04]  /*15da0*/  LDL.LU R14, [R1+0x314] ;  /* 0x00031400010e7983 */ /* 0x010ea80000300800 */
[----:B------:R4:W-:Y:S04]  /*15db0*/  LDGSTS.E [R6+0x20100], desc[UR26][R4.64], P2 ;  /* 0x2010000004067fae */ /* 0x0009e800091a101a */
[----:B-1----:R-:W2:Y:S01]  /*15dc0*/  LDL.LU R15, [R1+0x310] ;  /* 0x00031000010f7983 */ /* 0x002ea20000300800 */
[----:B----4-:R-:W-:Y:S02]  /*15dd0*/  IMAD.MOV.U32 R5, RZ, RZ, R13 ;  /* 0x000000ffff057224 */ /* 0x010fe400078e000d */
[----:B------:R-:W-:Y:S01]  /*15de0*/  IMAD.MOV.U32 R4, RZ, RZ, R12 ;  /* 0x000000ffff047224 */ /* 0x000fe200078e000c */
[----:B-----5:R-:W4:Y:S04]  /*15df0*/  LDL.LU R13, [R1+0x330] ;  /* 0x00033000010d7983 */ /* 0x020f280000300800 */
[----:B------:R-:W5:Y:S01]  /*15e00*/  LDL.LU R12, [R1+0x334] ;  /* 0x00033400010c7983 */ /* 0x000f620000300800 */
[----:B---3--:R-:W-:-:S03]  /*15e10*/  IADD3 R10, P4, PT, R10, R3, RZ ;  /* 0x000000030a0a7210 */ /* 0x008fc60007f9e0ff */
[----:B------:R1:W-:Y:S04]  /*15e20*/  LDGSTS.E [R6+0x20500], desc[UR26][R4.64], P2 ;  /* 0x2050000004067fae */ /* 0x0003e800091a101a */
[----:B------:R3:W-:Y:S01]  /*15e30*/  STL [R1+0x294], R10 ;  /* 0x0002940a01007387 */ /* 0x0007e20000100800 */
[----:B------:R-:W-:Y:S01]  /*15e40*/  IADD3.X R11, PT, PT, R11, R132, RZ, P4, !PT ;  /* 0x000000840b0b7210 */ /* 0x000fe200027fe4ff */
[----:B-1----:R-:W-:-:S04]  /*15e50*/  IMAD.MOV.U32 R4, RZ, RZ, R10 ;  /* 0x000000ffff047224 */ /* 0x002fc800078e000a */
[----:B------:R1:W-:Y:S01]  /*15e60*/  STL [R1+0x290], R11 ;  /* 0x0002900b01007387 */ /* 0x0003e20000100800 */
[----:B------:R-:W-:-:S03]  /*15e70*/  IMAD.MOV.U32 R5, RZ, RZ, R11 ;  /* 0x000000ffff057224 */ /* 0x000fc600078e000b */
[----:B------:R-:W4:Y:S04]  /*15e80*/  LDL.LU R18, [R1+0x258] ;  /* 0x0002580001127983 */ /* 0x000f280000300800 */
[----:B---3--:R-:W3:Y:S04]  /*15e90*/  LDL.LU R10, [R1+0x25c] ;  /* 0x00025c00010a7983 */ /* 0x008ee80000300800 */
[----:B------:R-:W3:Y:S04]  /*15ea0*/  LDL.LU R17, [R1+0x278] ;  /* 0x0002780001117983 */ /* 0x000ee80000300800 */
[----:B-1----:R-:W3:Y:S01]  /*15eb0*/  LDL.LU R11, [R1+0x27c] ;  /* 0x00027c00010b7983 */ /* 0x002ee20000300800 */
[----:B------:R-:W-:-:S03]  /*15ec0*/  IADD3 R19, P4, PT, R19, R3, RZ ;  /* 0x0000000313137210 */ /* 0x000fc60007f9e0ff */
[----:B------:R1:W-:Y:S02]  /*15ed0*/  LDGSTS.E [R6+0x20900], desc[UR26][R4.64], P2 ;  /* 0x2090000004067fae */ /* 0x0003e400091a101a */
[----:B------:R-:W-:Y:S02]  /*15ee0*/  IMAD.X R20, R20, 0x1, R132, P4 ;  /* 0x0000000114147824 */ /* 0x000fe400020e0684 */
[----:B------:R1:W-:Y:S04]  /*15ef0*/  STL [R1+0x2b4], R19 ;  /* 0x0002b41301007387 */ /* 0x0003e80000100800 */
[----:B------:R-:W-:Y:S01]  /*15f00*/  STL [R1+0x2b0], R20 ;  /* 0x0002b01401007387 */ /* 0x000fe20000100800 */
[----:B-1----:R-:W-:Y:S01]  /*15f10*/  MOV R4, R19 ;  /* 0x0000001300047202 */ /* 0x002fe20000000f00 */
[----:B------:R-:W-:-:S02]  /*15f20*/  IMAD.MOV.U32 R5, RZ, RZ, R20 ;  /* 0x000000ffff057224 */ /* 0x000fc400078e0014 */
[----:B------:R-:W3:Y:S04]  /*15f30*/  LDL R19, [R1+0x558] ;  /* 0x0005580001137983 */ /* 0x000ee80000100800 */
[----:B------:R1:W-:Y:S01]  /*15f40*/  LDGSTS.E [R6+0x20d00], desc[UR26][R4.64], P2 ;  /* 0x20d0000004067fae */ /* 0x0003e200091a101a */
[----:B------:R-:W-:-:S05]  /*15f50*/  IADD3 R8, P4, PT, R8, R3, RZ ;  /* 0x0000000308087210 */ /* 0x000fca0007f9e0ff */
[----:B------:R-:W-:Y:S01]  /*15f60*/  IMAD.X R9, R9, 0x1, R132, P4 ;  /* 0x0000000109097824 */ /* 0x000fe200020e0684 */
[----:B------:R-:W-:Y:S04]  /*15f70*/  STL [R1+0x2d4], R8 ;  /* 0x0002d40801007387 */ /* 0x000fe80000100800 */
[----:B------:R1:W-:Y:S02]  /*15f80*/  STL [R1+0x2d0], R9 ;  /* 0x0002d00901007387 */ /* 0x0003e40000100800 */
[----:B-1----:R-:W-:Y:S01]  /*15f90*/  MOV R5, R9 ;  /* 0x0000000900057202 */ /* 0x002fe20000000f00 */
[----:B------:R-:W-:Y:S01]  /*15fa0*/  IMAD.MOV.U32 R4, RZ, RZ, R8 ;  /* 0x000000ffff047224 */ /* 0x000fe200078e0008 */
[----:B------:R-:W-:-:S04]  /*15fb0*/  IADD3 R7, P4, PT, R7, R3, RZ ;  /* 0x0000000307077210 */ /* 0x000fc80007f9e0ff */
[----:B------:R1:W-:Y:S04]  /*15fc0*/  LDGSTS.E [R6+0x21100], desc[UR26][R4.64], P2 ;  /* 0x2110000004067fae */ /* 0x0003e800091a101a */
[----:B------:R-:W3:Y:S04]  /*15fd0*/  LDL.LU R9, [R1+0x298] ;  /* 0x0002980001097983 */ /* 0x000ee80000300800 */
[----:B------:R-:W3:Y:S01]  /*15fe0*/  LDL.LU R8, [R1+0x29c] ;  /* 0x00029c0001087983 */ /* 0x000ee20000300800 */
[----:B------:R-:W-:-:S03]  /*15ff0*/  IMAD.X R16, R16, 0x1, R132, P4 ;  /* 0x0000000110107824 */ /* 0x000fc600020e0684 */
[----:B------:R-:W-:Y:S01]  /*16000*/  STL [R1+0x2f4], R7 ;  /* 0x0002f40701007387 */ /* 0x000fe20000100800 */
[----:B-1----:R-:W-:Y:S02]  /*16010*/  IMAD.MOV.U32 R5, RZ, RZ, R16 ;  /* 0x000000ffff057224 */ /* 0x002fe400078e0010 */
[----:B------:R-:W-:Y:S01]  /*16020*/  IMAD.MOV.U32 R4, RZ, RZ, R7 ;  /* 0x000000ffff047224 */ /* 0x000fe200078e0007 */
[----:B------:R1:W-:Y:S04]  /*16030*/  STL [R1+0x2f0], R16 ;  /* 0x0002f01001007387 */ /* 0x0003e80000100800 */
[----:B------:R2:W-:Y:S04]  /*16040*/  LDGSTS.E [R6+0x21500], desc[UR26][R4.64], P2 ;  /* 0x2150000004067fae */ /* 0x0005e800091a101a */
[----:B-1----:R-:W3:Y:S04]  /*16050*/  LDL.LU R16, [R1+0x2b8] ;  /* 0x0002b80001107983 */ /* 0x002ee80000300800 */
[----:B------:R-:W3:Y:S01]  /*16060*/  LDL.LU R7, [R1+0x2bc] ;  /* 0x0002bc0001077983 */ /* 0x000ee20000300800 */
[----:B--2---:R-:W-:-:S04]  /*16070*/  IADD3 R14, P4, PT, R14, R3, RZ ;  /* 0x000000030e0e7210 */ /* 0x004fc80007f9e0ff */
[----:B------:R-:W-:Y:S01]  /*16080*/  IADD3.X R15, PT, PT, R15, R132, RZ, P4, !PT ;  /* 0x000000840f0f7210 */ /* 0x000fe200027fe4ff */
[----:B------:R1:W-:Y:S01]  /*16090*/  STL [R1+0x314], R14 ;  /* 0x0003140e01007387 */ /* 0x0003e20000100800 */
[----:B------:R-:W-:-:S03]  /*160a0*/  IMAD.MOV.U32 R4, RZ, RZ, R14 ;  /* 0x000000ffff047224 */ /* 0x000fc600078e000e */
[----:B------:R-:W-:Y:S01]  /*160b0*/  IMAD.MOV.U32 R5, RZ, RZ, R15 ;  /* 0x000000ffff057224 */ /* 0x000fe200078e000f */
[----:B------:R2:W-:Y:S04]  /*160c0*/  STL [R1+0x310], R15 ;  /* 0x0003100f01007387 */ /* 0x0005e80000100800 */
[----:B------:R2:W-:Y:S04]  /*160d0*/  LDGSTS.E [R6+0x21900], desc[UR26][R4.64], P2 ;  /* 0x2190000004067fae */ /* 0x0005e800091a101a */
[----:B-1----:R-:W3:Y:S01]  /*160e0*/  LDL.LU R14, [R1+0x2dc] ;  /* 0x0002dc00010e7983 */ /* 0x002ee20000300800 */
[----:B-----5:R-:W-:-:S05]  /*160f0*/  IADD3 R12, P4, PT, R12, R3, RZ ;  /* 0x000000030c0c7210 */ /* 0x020fca0007f9e0ff */
[----:B----4-:R-:W-:Y:S01]  /*16100*/  IMAD.X R13, R13, 0x1, R132, P4 ;  /* 0x000000010d0d7824 */ /* 0x010fe200020e0684 */
[----:B------:R-:W-:Y:S01]  /*16110*/  STL [R1+0x334], R12 ;  /* 0x0003340c01007387 */ /* 0x000fe20000100800 */
[----:B--2---:R-:W-:Y:S02]  /*16120*/  MOV R4, R12 ;  /* 0x0000000c00047202 */ /* 0x004fe40000000f00 */
[----:B------:R-:W-:Y:S01]  /*16130*/  IMAD.MOV.U32 R5, RZ, RZ, R13 ;  /* 0x000000ffff057224 */ /* 0x000fe200078e000d */
[----:B------:R1:W-:Y:S04]  /*16140*/  STL [R1+0x330], R13 ;  /* 0x0003300d01007387 */ /* 0x0003e80000100800 */
[----:B------:R-:W2:Y:S04]  /*16150*/  LDL.LU R15, [R1+0x2d8] ;  /* 0x0002d800010f7983 */ /* 0x000ea80000300800 */
[----:B------:R4:W-:Y:S04]  /*16160*/  LDGSTS.E [R6+0x21d00], desc[UR26][R4.64], P2 ;  /* 0x21d0000004067fae */ /* 0x0009e800091a101a */
[----:B-1----:R-:W5:Y:S04]  /*16170*/  LDL.LU R13, [R1+0x2f8] ;  /* 0x0002f800010d7983 */ /* 0x002f680000300800 */
[----:B------:R-:W5:Y:S01]  /*16180*/  LDL.LU R12, [R1+0x2fc] ;  /* 0x0002fc00010c7983 */ /* 0x000f620000300800 */
[----:B---3--:R-:W-:-:S05]  /*16190*/  IADD3 R10, P4, PT, R10, R3, RZ ;  /* 0x000000030a0a7210 */ /* 0x008fca0007f9e0ff */
[--C-:B------:R-:W-:Y:S01]  /*161a0*/  IMAD.X R18, R18, 0x1, R132.reuse, P4 ;  /* 0x0000000112127824 */ /* 0x100fe200020e0684 */
[----:B------:R-:W-:Y:S01]  /*161b0*/  IADD3 R11, P5, PT, R11, R3, RZ ;  /* 0x000000030b0b7210 */ /* 0x000fe20007fbe0ff */
[----:B------:R1:W-:Y:S04]  /*161c0*/  STL [R1+0x25c], R10 ;  /* 0x00025c0a01007387 */ /* 0x0003e80000100800 */
[----:B------:R-:W-:Y:S01]  /*161d0*/  IMAD.X R17, R17, 0x1, R132, P5 ;  /* 0x0000000111117824 */ /* 0x000fe200028e0684 */
[----:B------:R-:W-:Y:S01]  /*161e0*/  STL [R1+0x258], R18 ;  /* 0x0002581201007387 */ /* 0x000fe20000100800 */
[----:B----4-:R-:W-:Y:S02]  /*161f0*/  IMAD.MOV.U32 R4, RZ, RZ, R10 ;  /* 0x000000ffff047224 */ /* 0x010fe400078e000a */
[----:B------:R-:W-:Y:S01]  /*16200*/  IMAD.MOV.U32 R5, RZ, RZ, R18 ;  /* 0x000000ffff057224 */ /* 0x000fe200078e0012 */
[----:B------:R3:W-:Y:S04]  /*16210*/  STL [R1+0x27c], R11 ;  /* 0x00027c0b01007387 */ /* 0x0007e80000100800 */
[----:B------:R-:W-:Y:S01]  /*16220*/  STL [R1+0x278], R17 ;  /* 0x0002781101007387 */ /* 0x000fe20000100800 */
[----:B------:R-:W-:-:S03]  /*16230*/  IADD3 R6, PT, PT, R19, UR5, RZ ;  /* 0x0000000513067c10 */ /* 0x000fc6000fffe0ff */
[----:B-1----:R-:W4:Y:S04]  /*16240*/  LDL.LU R10, [R1+0x31c] ;  /* 0x00031c00010a7983 */ /* 0x002f280000300800 */
[----:B------:R1:W-:Y:S02]  /*16250*/  LDGSTS.E [R6+0x20200], desc[UR26][R4.64], P2 ;  /* 0x2020000004067fae */ /* 0x0003e400091a101a */
[----:B-1----:R-:W-:Y:S01]  /*16260*/  IMAD.MOV.U32 R4, RZ, RZ, R11 ;  /* 0x000000ffff047224 */ /* 0x002fe200078e000b */
[----:B------:R-:W-:Y:S01]  /*16270*/  MOV R5, R17 ;  /* 0x0000001100057202 */ /* 0x000fe20000000f00 */
[----:B---3--:R-:W3:Y:S04]  /*16280*/  LDL.LU R11, [R1+0x318] ;  /* 0x00031800010b7983 */ /* 0x008ee80000300800 */
[----:B------:R1:W-:Y:S01]  /*16290*/  LDGSTS.E [R6+0x20600], desc[UR26][R4.64], P2 ;  /* 0x2060000004067fae */ /* 0x0003e200091a101a */
[----:B------:R-:W-:-:S05]  /*162a0*/  IADD3 R8, P4, PT, R8, R3, RZ ;  /* 0x0000000308087210 */ /* 0x000fca0007f9e0ff */
[----:B------:R-:W-:Y:S01]  /*162b0*/  IMAD.X R9, R9, 0x1, R132, P4 ;  /* 0x0000000109097824 */ /* 0x000fe200020e0684 */
[----:B------:R-:W-:Y:S01]  /*162c0*/  STL [R1+0x29c], R8 ;  /* 0x00029c0801007387 */ /* 0x000fe20000100800 */
[----:B-1----:R-:W-:Y:S02]  /*162d0*/  IMAD.MOV.U32 R4, RZ, RZ, R8 ;  /* 0x000000ffff047224 */ /* 0x002fe400078e0008 */
[----:B------:R-:W-:Y:S01]  /*162e0*/  IMAD.MOV.U32 R5, RZ, RZ, R9 ;  /* 0x000000ffff057224 */ /* 0x000fe200078e0009 */
[----:B------:R1:W-:Y:S04]  /*162f0*/  STL [R1+0x298], R9 ;  /* 0x0002980901007387 */ /* 0x0003e80000100800 */
[----:B------:R1:W-:Y:S04]  /*16300*/  LDGSTS.E [R6+0x20a00], desc[UR26][R4.64], P2 ;  /* 0x20a0000004067fae */ /* 0x0003e800091a101a */
[----:B-1----:R-:W3:Y:S04]  /*16310*/  LDL.LU R9, [R1+0x338] ;  /* 0x0003380001097983 */ /* 0x002ee80000300800 */
[----:B------:R-:W3:Y:S01]  /*16320*/  LDL.LU R8, [R1+0x33c] ;  /* 0x00033c0001087983 */ /* 0x000ee20000300800 */
[----:B------:R-:W-:-:S04]  /*16330*/  IADD3 R7, P4, PT, R7, R3, RZ ;  /* 0x0000000307077210 */ /* 0x000fc80007f9e0ff */
[----:B------:R-:W-:Y:S01]  /*16340*/  IADD3.X R16, PT, PT, R16, R132, RZ, P4, !PT ;  /* 0x0000008410107210 */ /* 0x000fe200027fe4ff */
[----:B------:R1:W-:Y:S01]  /*16350*/  STL [R1+0x2bc], R7 ;  /* 0x0002bc0701007387 */ /* 0x0003e20000100800 */
[----:B------:R-:W-:-:S03]  /*16360*/  IMAD.MOV.U32 R4, RZ, RZ, R7 ;  /* 0x000000ffff047224 */ /* 0x000fc600078e0007 */
[----:B------:R2:W-:Y:S04]  /*16370*/  STL [R1+0x2b8], R16 ;  /* 0x0002b81001007387 */ /* 0x0005e80000100800 */
[----:B------:R-:W3:Y:S04]  /*16380*/  LDL.LU R22, [R1+0x260] ;  /* 0x0002600001167983 */ /* 0x000ee80000300800 */
[----:B-1----:R-:W3:Y:S04]  /*16390*/  LDL.LU R7, [R1+0x264] ;  /* 0x0002640001077983 */ /* 0x002ee80000300800 */
[----:B------:R-:W3:Y:S04]  /*163a0*/  LDL.LU R21, [R1+0x280] ;  /* 0x0002800001157983 */ /* 0x000ee80000300800 */
[----:B------:R-:W3:Y:S01]  /*163b0*/  LDL.LU R20, [R1+0x284] ;  /* 0x0002840001147983 */ /* 0x000ee20000300800 */
[----:B------:R-:W-:-:S05]  /*163c0*/  IMAD.MOV.U32 R5, RZ, RZ, R16 ;  /* 0x000000ffff057224 */ /* 0x000fca00078e0010 */
[----:B------:R1:W-:Y:S01]  /*163d0*/  LDGSTS.E [R6+0x20e00], desc[UR26][R4.64], P2 ;  /* 0x20e0000004067fae */ /* 0x0003e200091a101a */
[----:B------:R-:W-:-:S05]  /*163e0*/  IADD3 R14, P4, PT, R14, R3, RZ ;  /* 0x000000030e0e7210 */ /* 0x000fca0007f9e0ff */
[----:B------:R-:W-:Y:S01]  /*163f0*/  STL [R1+0x2dc], R14 ;  /* 0x0002dc0e01007387 */ /* 0x000fe20000100800 */
[----:B--2---:R-:W-:-:S05]  /*16400*/  IMAD.X R15, R15, 0x1, R132, P4 ;  /* 0x000000010f0f7824 */ /* 0x004fca00020e0684 */
[----:B------:R2:W-:Y:S04]  /*16410*/  STL [R1+0x2d8], R15 ;  /* 0x0002d80f01007387 */ /* 0x0005e80000100800 */
[----:B------:R-:W3:Y:S01]  /*16420*/  LDL R23, [R1+0x554] ;  /* 0x0005540001177983 */ /* 0x000ee20000100800 */
[----:B-----5:R-:W-:-:S05]  /*16430*/  IADD3 R12, P4, PT, R12, R3, RZ ;  /* 0x000000030c0c7210 */ /* 0x020fca0007f9e0ff */
[----:B------:R-:W-:Y:S01]  /*16440*/  IMAD.X R13, R13, 0x1, R132, P4 ;  /* 0x000000010d0d7824 */ /* 0x000fe200020e0684 */
[----:B------:R-:W-:Y:S04]  /*16450*/  STL [R1+0x2fc], R12 ;  /* 0x0002fc0c01007387 */ /* 0x000fe80000100800 */
[----:B------:R5:W-:Y:S04]  /*16460*/  STL [R1+0x2f8], R13 ;  /* 0x0002f80d01007387 */ /* 0x000be80000100800 */
[----:B------:R-:W3:Y:S04]  /*16470*/  LDL.LU R19, [R1+0x2a0] ;  /* 0x0002a00001137983 */ /* 0x000ee80000300800 */
[----:B------:R-:W3:Y:S04]  /*16480*/  LDL.LU R18, [R1+0x2a4] ;  /* 0x0002a40001127983 */ /* 0x000ee80000300800 */
[----:B------:R-:W3:Y:S01]  /*16490*/  LDL.LU R17, [R1+0x2c0] ;  /* 0x0002c00001117983 */ /* 0x000ee20000300800 */
[----:B-1----:R-:W-:-:S03]  /*164a0*/  MOV R4, R14 ;  /* 0x0000000e00047202 */ /* 0x002fc60000000f00 */
[----:B------:R-:W3:Y:S01]  /*164b0*/  LDL.LU R16, [R1+0x2c4] ;  /* 0x0002c40001107983 */ /* 0x000ee20000300800 */
[----:B----4-:R-:W-:Y:S01]  /*164c0*/  IADD3 R10, P4, PT, R10, R3, RZ ;  /* 0x000000030a0a7210 */ /* 0x010fe20007f9e0ff */
[----:B------:R-:W-:-:S04]  /*164d0*/  IMAD.MOV.U32 R5, RZ, RZ, R15 ;  /* 0x000000ffff057224 */ /* 0x000fc800078e000f */
[----:B------:R-:W-:Y:S04]  /*164e0*/  STL [R1+0x31c], R10 ;  /* 0x00031c0a01007387 */ /* 0x000fe80000100800 */
[----:B------:R1:W-:Y:S01]  /*164f0*/  LDGSTS.E [R6+0x21200], desc[UR26][R4.64], P2 ;  /* 0x2120000004067fae */ /* 0x0003e200091a101a */
[----:B---3--:R-:W-:-:S05]  /*16500*/  IMAD.X R11, R11, 0x1, R132, P4 ;  /* 0x000000010b0b7824 */ /* 0x008fca00020e0684 */
[----:B------:R3:W-:Y:S04]  /*16510*/  STL [R1+0x318], R11 ;  /* 0x0003180b01007387 */ /* 0x0007e80000100800 */
[----:B--2---:R-:W2:Y:S01]  /*16520*/  LDL.LU R15, [R1+0x2e0] ;  /* 0x0002e000010f7983 */ /* 0x004ea20000300800 */
[----:B-1----:R-:W-:-:S03]  /*16530*/  IMAD.MOV.U32 R4, RZ, RZ, R12 ;  /* 0x000000ffff047224 */ /* 0x002fc600078e000c */
[----:B------:R-:W4:Y:S01]  /*16540*/  LDL.LU R14, [R1+0x2e4] ;  /* 0x0002e400010e7983 */ /* 0x000f220000300800 */
[----:B------:R-:W-:-:S03]  /*16550*/  MOV R5, R13 ;  /* 0x0000000d00057202 */ /* 0x000fc60000000f00 */
[----:B-----5:R-:W5:Y:S04]  /*16560*/  LDL.LU R13, [R1+0x300] ;  /* 0x00030000010d7983 */ /* 0x020f680000300800 */
[----:B------:R-:W5:Y:S04]  /*16570*/  LDL.LU R12, [R1+0x304] ;  /* 0x00030400010c7983 */ /* 0x000f680000300800 */
[----:B------:R1:W-:Y:S01]  /*16580*/  LDGSTS.E [R6+0x21600], desc[UR26][R4.64], P2 ;  /* 0x2160000004067fae */ /* 0x0003e200091a101a */
[----:B------:R-:W-:-:S04]  /*16590*/  IADD3 R8, P4, PT, R8, R3, RZ ;  /* 0x0000000308087210 */ /* 0x000fc80007f9e0ff */
[----:B------:R-:W-:Y:S01]  /*165a0*/  IADD3.X R9, PT, PT, R9, R132, RZ, P4, !PT ;  /* 0x0000008409097210 */ /* 0x000fe200027fe4ff */
[----:B------:R-:W-:Y:S01]  /*165b0*/  STL [R1+0x33c], R8 ;  /* 0x00033c0801007387 */ /* 0x000fe20000100800 */
[----:B-1----:R-:W-:Y:S02]  /*165c0*/  IMAD.MOV.U32 R4, RZ, RZ, R10 ;  /* 0x000000ffff047224 */ /* 0x002fe400078e000a */
[----:B------:R-:W-:Y:S01]  /*165d0*/  IMAD.MOV.U32 R5, RZ, RZ, R11 ;  /* 0x000000ffff057224 */ /* 0x000fe200078e000b */
[----:B------:R1:W-:Y:S04]  /*165e0*/  STL [R1+0x338], R9 ;  /* 0x0003380901007387 */ /* 0x0003e80000100800 */
[----:B---3--:R-:W3:Y:S04]  /*165f0*/  LDL.LU R11, [R1+0x320] ;  /* 0x00032000010b7983 */ /* 0x008ee80000300800 */
[----:B------:R-:W3:Y:S04]  /*16600*/  LDL.LU R10, [R1+0x324] ;  /* 0x00032400010a7983 */ /* 0x000ee80000300800 */
[----:B------:R1:W-:Y:S01]  /*16610*/  LDGSTS.E [R6+0x21a00], desc[UR26][R4.64], P2 ;  /* 0x21a0000004067fae */ /* 0x0003e200091a101a */
[----:B------:R-:W-:Y:S01]  /*16620*/  IADD3 R7, P4, PT, R7, R3, RZ ;  /* 0x0000000307077210 */ /* 0x000fe20007f9e0ff */
[----:B-1----:R-:W-:-:S02]  /*16630*/  IMAD.MOV.U32 R5, RZ, RZ, R9 ;  /* 0x000000ffff057224 */ /* 0x002fc400078e0009 */
[----:B------:R-:W-:Y:S01]  /*16640*/  IMAD.MOV.U32 R4, RZ, RZ, R8 ;  /* 0x000000ffff047224 */ /* 0x000fe200078e0008 */
[----:B------:R-:W3:Y:S04]  /*16650*/  LDL.LU R9, [R1+0x340] ;  /* 0x0003400001097983 */ /* 0x000ee80000300800 */
[----:B------:R-:W3:Y:S01]  /*16660*/  LDL.LU R8, [R1+0x344] ;  /* 0x0003440001087983 */ /* 0x000ee20000300800 */
[----:B------:R-:W-:Y:S01]  /*16670*/  IADD3 R20, P5, PT, R20, R3, RZ ;  /* 0x0000000314147210 */ /* 0x000fe20007fbe0ff */
[----:B------:R-:W-:Y:S02]  /*16680*/  IMAD.X R22, R22, 0x1, R132, P4 ;  /* 0x0000000116167824 */ /* 0x000fe400020e0684 */
[----:B------:R1:W-:Y:S01]  /*16690*/  LDGSTS.E [R6+0x21e00], desc[UR26][R4.64], P2 ;  /* 0x21e0000004067fae */ /* 0x0003e200091a101a */
[----:B------:R-:W-:-:S03]  /*166a0*/  IADD3.X R21, PT, PT, R21, R132, RZ, P5, !PT ;  /* 0x0000008415157210 */ /* 0x000fc60002ffe4ff */
[----:B------:R1:W-:Y:S04]  /*166b0*/  STL [R1+0x264], R7 ;  /* 0x0002640701007387 */ /* 0x0003e80000100800 */
[----:B------:R2:W-:Y:S04]  /*166c0*/  STL [R1+0x260], R22 ;  /* 0x0002601601007387 */ /* 0x0005e80000100800 */
[----:B------:R2:W-:Y:S01]  /*166d0*/  STL [R1+0x284], R20 ;  /* 0x0002841401007387 */ /* 0x0005e20000100800 */
[----:B-1----:R-:W-:-:S03]  /*166e0*/  IMAD.MOV.U32 R4, RZ, RZ, R7 ;  /* 0x000000ffff047224 */ /* 0x002fc600078e0007 */
[----:B------:R1:W-:Y:S04]  /*166f0*/  STL [R1+0x280], R21 ;  /* 0x0002801501007387 */ /* 0x0003e80000100800 */
[----:B------:R-:W3:Y:S01]  /*16700*/  LDL R7, [R1+0x34c] ;  /* 0x00034c0001077983 */ /* 0x000ee20000100800 */
[----:B------:R-:W-:Y:S01]  /*16710*/  IMAD.MOV.U32 R5, RZ, RZ, R22 ;  /* 0x000000ffff057224 */ /* 0x000fe200078e0016 */
[----:B------:R-:W-:-:S04]  /*16720*/  UIADD3 UR13, UPT, UPT, UR13, 0x1, URZ ;  /* 0x000000010d0d7890 */ /* 0x000fc8000fffe0ff */
[----:B------:R-:W-:-:S04]  /*16730*/  UISETP.GT.AND UP1, UPT, UR13, 0x1, UPT ;  /* 0x000000010d00788c */ /* 0x000fc8000bf24270 */
[----:B------:R-:W-:Y:S01]  /*16740*/  USEL UR13, UR13, URZ, !UP1 ;  /* 0x000000ff0d0d7287 */ /* 0x000fe2000c800000 */
[----:B------:R-:W-:-:S05]  /*16750*/  VIADD R6, R23, UR5 ;  /* 0x0000000517067c36 */ /* 0x000fca0008000000 */
[----:B------:R1:W-:Y:S02]  /*16760*/  LDGSTS.E [R6+0x20300], desc[UR26][R4.64], P2 ;  /* 0x2030000004067fae */ /* 0x0003e400091a101a */
[----:B-1----:R-:W-:Y:S02]  /*16770*/  MOV R4, R20 ;  /* 0x0000001400047202 */ /* 0x002fe40000000f00 */
[----:B------:R-:W-:Y:S01]  /*16780*/  IADD3 R18, P4, PT, R18, R3, RZ ;  /* 0x0000000312127210 */ /* 0x000fe20007f9e0ff */
[----:B------:R-:W-:-:S04]  /*16790*/  IMAD.MOV.U32 R5, RZ, RZ, R21 ;  /* 0x000000ffff057224 */ /* 0x000fc800078e0015 */
[----:B------:R-:W-:Y:S01]  /*167a0*/  IMAD.X R19, R19, 0x1, R132, P4 ;  /* 0x0000000113137824 */ /* 0x000fe200020e0684 */
[----:B------:R1:W-:Y:S01]  /*167b0*/  LDGSTS.E [R6+0x20700], desc[UR26][R4.64], P2 ;  /* 0x2070000004067fae */ /* 0x0003e200091a101a */
[----:B------:R-:W-:-:S05]  /*167c0*/  IADD3 R16, P4, PT, R16, R3, RZ ;  /* 0x0000000310107210 */ /* 0x000fca0007f9e0ff */
[----:B------:R-:W-:Y:S02]  /*167d0*/  IMAD.X R17, R17, 0x1, R132, P4 ;  /* 0x0000000111117824 */ /* 0x000fe400020e0684 */
[----:B-1----:R-:W-:Y:S01]  /*167e0*/  IMAD.MOV.U32 R4, RZ, RZ, R18 ;  /* 0x000000ffff047224 */ /* 0x002fe200078e0012 */
[----:B------:R-:W-:-:S05]  /*167f0*/  MOV R5, R19 ;  /* 0x0000001300057202 */ /* 0x000fca0000000f00 */
[----:B------:R1:W-:Y:S02]  /*16800*/  LDGSTS.E [R6+0x20b00], desc[UR26][R4.64], P2 ;  /* 0x20b0000004067fae */ /* 0x0003e400091a101a */
[----:B-1----:R-:W-:Y:S02]  /*16810*/  IMAD.MOV.U32 R4, RZ, RZ, R16 ;  /* 0x000000ffff047224 */ /* 0x002fe400078e0010 */
[----:B------:R-:W-:-:S05]  /*16820*/  IMAD.MOV.U32 R5, RZ, RZ, R17 ;  /* 0x000000ffff057224 */ /* 0x000fca00078e0011 */
[----:B------:R1:W-:Y:S01]  /*16830*/  LDGSTS.E [R6+0x20f00], desc[UR26][R4.64], P2 ;  /* 0x20f0000004067fae */ /* 0x0003e200091a101a */
[----:B----4-:R-:W-:-:S04]  /*16840*/  IADD3 R14, P4, PT, R14, R3, RZ ;  /* 0x000000030e0e7210 */ /* 0x010fc80007f9e0ff */
[----:B--2---:R-:W-:Y:S02]  /*16850*/  IADD3.X R15, PT, PT, R15, R132, RZ, P4, !PT ;  /* 0x000000840f0f7210 */ /* 0x004fe400027fe4ff */
[----:B-----5:R-:W-:Y:S01]  /*16860*/  IADD3 R12, P4, PT, R12, R3, RZ ;  /* 0x000000030c0c7210 */ /* 0x020fe20007f9e0ff */
[----:B-1----:R-:W-:Y:S02]  /*16870*/  IMAD.MOV.U32 R4, RZ, RZ, R14 ;  /* 0x000000ffff047224 */ /* 0x002fe400078e000e */
[----:B------:R-:W-:Y:S02]  /*16880*/  IMAD.MOV.U32 R5, RZ, RZ, R15 ;  /* 0x000000ffff057224 */ /* 0x000fe400078e000f */
[----:B------:R-:W-:-:S03]  /*16890*/  IMAD.X R13, R13, 0x1, R132, P4 ;  /* 0x000000010d0d7824 */ /* 0x000fc600020e0684 */
[----:B------:R1:W-:Y:S04]  /*168a0*/  LDGSTS.E [R6+0x21300], desc[UR26][R4.64], P2 ;  /* 0x2130000004067fae */ /* 0x0003e800091a101a */
[----:B------:R2:W-:Y:S04]  /*168b0*/  STL [R1+0x2a4], R18 ;  /* 0x0002a41201007387 */ /* 0x0005e80000100800 */
[----:B------:R2:W-:Y:S01]  /*168c0*/  STL [R1+0x2a0], R19 ;  /* 0x0002a01301007387 */ /* 0x0005e20000100800 */
[----:B-1----:R-:W-:Y:S01]  /*168d0*/  MOV R4, R12 ;  /* 0x0000000c00047202 */ /* 0x002fe20000000f00 */
[----:B------:R-:W-:-:S02]  /*168e0*/  IMAD.MOV.U32 R5, RZ, RZ, R13 ;  /* 0x000000ffff057224 */ /* 0x000fc400078e000d */
[----:B------:R2:W-:Y:S01]  /*168f0*/  STL [R1+0x2c4], R16 ;  /* 0x0002c41001007387 */ /* 0x0005e20000100800 */
[----:B---3--:R-:W-:-:S03]  /*16900*/  IADD3 R10, P4, PT, R10, R3, RZ ;  /* 0x000000030a0a7210 */ /* 0x008fc60007f9e0ff */
[----:B------:R2:W-:Y:S02]  /*16910*/  STL [R1+0x2c0], R17 ;  /* 0x0002c01101007387 */ /* 0x0005e40000100800 */
[----:B------:R-:W-:Y:S02]  /*16920*/  IMAD.X R11, R11, 0x1, R132, P4 ;  /* 0x000000010b0b7824 */ /* 0x000fe400020e0684 */
[----:B------:R1:W-:Y:S04]  /*16930*/  LDGSTS.E [R6+0x21700], desc[UR26][R4.64], P2 ;  /* 0x2170000004067fae */ /* 0x0003e800091a101a */
[----:B------:R2:W-:Y:S04]  /*16940*/  STL [R1+0x2e4], R14 ;  /* 0x0002e40e01007387 */ /* 0x0005e80000100800 */
[----:B------:R2:W-:Y:S01]  /*16950*/  STL [R1+0x2e0], R15 ;  /* 0x0002e00f01007387 */ /* 0x0005e20000100800 */
[----:B-1----:R-:W-:Y:S01]  /*16960*/  IMAD.MOV.U32 R4, RZ, RZ, R10 ;  /* 0x000000ffff047224 */ /* 0x002fe200078e000a */
[----:B------:R-:W-:-:S02]  /*16970*/  MOV R5, R11 ;  /* 0x0000000b00057202 */ /* 0x000fc40000000f00 */
[----:B------:R-:W-:Y:S01]  /*16980*/  IADD3 R8, P4, PT, R8, R3, RZ ;  /* 0x0000000308087210 */ /* 0x000fe20007f9e0ff */
[----:B------:R2:W-:Y:S04]  /*16990*/  STL [R1+0x304], R12 ;  /* 0x0003040c01007387 */ /* 0x0005e80000100800 */
[----:B------:R-:W-:Y:S01]  /*169a0*/  IMAD.X R9, R9, 0x1, R132, P4 ;  /* 0x0000000109097824 */ /* 0x000fe200020e0684 */
[----:B------:R2:W-:Y:S04]  /*169b0*/  STL [R1+0x300], R13 ;  /* 0x0003000d01007387 */ /* 0x0005e80000100800 */
[----:B------:R2:W-:Y:S04]  /*169c0*/  STL [R1+0x324], R10 ;  /* 0x0003240a01007387 */ /* 0x0005e80000100800 */
[----:B------:R2:W-:Y:S04]  /*169d0*/  STL [R1+0x320], R11 ;  /* 0x0003200b01007387 */ /* 0x0005e80000100800 */
[----:B------:R1:W-:Y:S04]  /*169e0*/  LDGSTS.E [R6+0x21b00], desc[UR26][R4.64], P2 ;  /* 0x21b0000004067fae */ /* 0x0003e800091a101a */
[----:B------:R2:W-:Y:S04]  /*169f0*/  STL [R1+0x344], R8 ;  /* 0x0003440801007387 */ /* 0x0005e80000100800 */
[----:B------:R2:W-:Y:S01]  /*16a00*/  STL [R1+0x340], R9 ;  /* 0x0003400901007387 */ /* 0x0005e20000100800 */
[----:B-1----:R-:W-:Y:S01]  /*16a10*/  IMAD.MOV.U32 R4, RZ, RZ, R8 ;  /* 0x000000ffff047224 */ /* 0x002fe200078e0008 */
[----:B------:R-:W-:-:S05]  /*16a20*/  MOV R5, R9 ;  /* 0x0000000900057202 */ /* 0x000fca0000000f00 */
[----:B------:R1:W-:Y:S01]  /*16a30*/  LDGSTS.E [R6+0x21f00], desc[UR26][R4.64], P2 ;  /* 0x21f0000004067fae */ /* 0x0003e200091a101a */
[C---:B------:R-:W-:Y:S01]  /*16a40*/  ISETP.NE.U32.AND P2, PT, R169.reuse, R7, PT ;  /* 0x00000007a900720c */ /* 0x040fe20003f45070 */
[----:B------:R-:W-:Y:S02]  /*16a50*/  USEL UR5, URZ, 0x1, !UP1 ;  /* 0x00000001ff057887 */ /* 0x000fe4000c800000 */
[----:B------:R-:W0:Y:S02]  /*16a60*/  LDGDEPBAR ;  /* 0x00000000000079af */ /* 0x000e240000000000 */
[----:B------:R-:W-:Y:S01]  /*16a70*/  ULOP3.LUT UR5, UR6, UR5, URZ, 0x3c, !UPT ;  /* 0x0000000506057292 */ /* 0x000fe2000f8e3cff */
[----:B------:R-:W-:Y:S02]  /*16a80*/  VIADD R169, R169, 0x1 ;  /* 0x00000001a9a97836 */ /* 0x000fe40000000000 */
[----:B-1----:R-:W-:-:S05]  /*16a90*/  IMAD.U32 R4, RZ, RZ, UR6 ;  /* 0x00000006ff047e24 */ /* 0x002fca000f8e00ff */
[----:B--2---:R-:W-:Y:S05]  /*16aa0*/  @P2 BRA `(.L_x_11) ;  /* 0xffffff9000142947 */ /* 0x004fea000383ffff */
.L_x_8:
[----:B------:R-:W2:Y:S01]  /*16ab0*/  LDC R3, c[0x0][0x3b4] ;  /* 0x0000ed00ff037b82 */ /* 0x000ea20000000800 */
[----:B------:R-:W3:Y:S01]  /*16ac0*/  LDCU UR5, c[0x0][0x3b8] ;  /* 0x00007700ff0577ac */ /* 0x000ee20008000800 */
[----:B------:R-:W4:Y:S01]  /*16ad0*/  LDCU.128 UR12, c[0x0][0x390] ;  /* 0x00007200ff0c77ac */ /* 0x000f220008000c00 */
[----:B------:R-:W-:Y:S05]  /*16ae0*/  @!P1 BRA `(.L_x_12) ;  /* 0x0000000000109947 */ /* 0x000fea0003800000 */
[----:B------:R-:W-:-:S06]  /*16af0*/  USHF.L.U32 UR6, UR6, 0x1f, URZ ;  /* 0x0000001f06067899 */ /* 0x000fcc00080006ff */
[----:B------:R-:W-:-:S04]  /*16b00*/  MOV R0, UR6 ;  /* 0x0000000600007c02 */ /* 0x000fc80008000f00 */
[----:B------:R-:W5:Y:S02]  /*16b10*/  SYNCS.PHASECHK.TRANS64.TRYWAIT P0, [UR4], R0 ;  /* 0x00000000ff0075a7 */ /* 0x000f640008001104 */
[----:B-----5:R-:W-:Y:S05]  /*16b20*/  @!P0 BRA `(.L_x_13) ;  /* 0x0000002400fc8947 */ /* 0x020fea0003800000 */
.L_x_12:
[----:B------:R-:W5:Y:S01]  /*16b30*/  LDL.LU R146, [R1+0x4] ;  /* 0x0000040001927983 */ /* 0x000f620000300800 */
[----:B------:R-:W-:-:S04]  /*16b40*/  DEPBAR.LE SB0, 0x0 ;  /* 0x000080000000791a */ /* 0x000fc80000000000 */
[----:B----4-:R-:W4:Y:S04]  /*16b50*/  LDL.LU R144, [R1+0xc] ;  /* 0x00000c0001907983 */ /* 0x010f280000300800 */
[----:B---3--:R-:W3:Y:S01]  /*16b60*/  LDL.LU R142, [R1+0xd0] ;  /* 0x0000d000018e7983 */ /* 0x008ee20000300800 */
[----:B------:R-:W-:Y:S06]  /*16b70*/  BAR.SYNC.DEFER_BLOCKING 0x0 ;  /* 0x0000000000007b1d */ /* 0x000fec0000010000 */
[----:B------:R-:W1:Y:S02]  /*16b80*/  @!P3 SYNCS.CCTL.IV [UR9+0x2c000] ;  /* 0x02c00000ff00b9b1 */ /* 0x000e640008000009 */
[----:B-1----:R-:W-:Y:S06]  /*16b90*/  BAR.SYNC.DEFER_BLOCKING 0x0 ;  /* 0x0000000000007b1d */ /* 0x002fec0000010000 */
[----:B------:R-:W1:Y:S01]  /*16ba0*/  LDTM.x128 R4, tmem[UR11] ;  /* 0x0000000b000479ee */ /* 0x000e6200083c0000 */
[----:B------:R-:W2:Y:S01]  /*16bb0*/  @!P3 SYNCS.CCTL.IV [UR9+0x2c008] ;  /* 0x02c00800ff00b9b1 */ /* 0x000ea20008000009 */
[----:B------:R-:W-:Y:S01]  /*16bc0*/  NOP ;  /* 0x0000000000007918 */ /* 0x000fe20000000000 */
[C---:B-----5:R-:W-:Y:S01]  /*16bd0*/  VIADD R2, R146.reuse, 0x1 ;  /* 0x0000000192027836 */ /* 0x060fe20000000000 */
[C---:B------:R-:W-:Y:S01]  /*16be0*/  ISETP.GE.AND P6, PT, R146.reuse, UR15, PT ;  /* 0x0000000f92007c0c */ /* 0x040fe2000bfc6270 */
[----:B------:R-:W-:-:S02]  /*16bf0*/  VIADD R134, R146, 0x2 ;  /* 0x0000000292867836 */ /* 0x000fc40000000000 */
[----:B------:R-:W-:Y:S01]  /*16c00*/  IMAD R137, R146, UR5, RZ ;  /* 0x0000000592897c24 */ /* 0x000fe2000f8e02ff */
[C---:B----4-:R-:W-:Y:S01]  /*16c10*/  ISETP.GE.AND P2, PT, R144.reuse, UR14, PT ;  /* 0x0000000e90007c0c */ /* 0x050fe2000bf46270 */
[----:B--2---:R-:W-:Y:S01]  /*16c20*/  IMAD R0, R144, R3, RZ ;  /* 0x0000000390007224 */ /* 0x004fe200078e02ff */
[----:B------:R-:W-:Y:S01]  /*16c30*/  ISETP.GE.AND P4, PT, R2, UR15, PT ;  /* 0x0000000f02007c0c */ /* 0x000fe2000bf86270 */
[C---:B------:R-:W-:Y:S01]  /*16c40*/  VIADD R136, R146.reuse, 0x4 ;  /* 0x0000000492887836 */ /* 0x040fe20000000000 */
[----:B------:R-:W-:Y:S02]  /*16c50*/  ISETP.LT.AND P2, PT, R146, UR15, !P2 ;  /* 0x0000000f92007c0c */ /* 0x000fe4000d741270 */
[----:B------:R-:W-:Y:S02]  /*16c60*/  LEA R132, P0, R0, UR12, 0x2 ;  /* 0x0000000c00847c11 */ /* 0x000fe4000f8010ff */
[----:B------:R-:W-:Y:S02]  /*16c70*/  IADD3 R2, PT, PT, R146, 0x3, RZ ;  /* 0x0000000392027810 */ /* 0x000fe40007ffe0ff */
[----:B------:R-:W-:Y:S01]  /*16c80*/  LEA.HI.X.SX32 R133, R0, UR13, 0x2, P0 ;  /* 0x0000000d00857c11 */ /* 0x000fe200080f16ff */
[----:B------:R-:W-:Y:S01]  /*16c90*/  IMAD R0, R3, 0x80, R0 ;  /* 0x0000008003007824 */ /* 0x000fe200078e0200 */
[----:B------:R-:W-:-:S02]  /*16ca0*/  ISETP.GE.AND P0, PT, R134, UR15, PT ;  /* 0x0000000f86007c0c */ /* 0x000fc4000bf06270 */
[----:B------:R-:W-:Y:S01]  /*16cb0*/  ISETP.GE.AND P1, PT, R2, UR15, PT ;  /* 0x0000000f02007c0c */ /* 0x000fe2000bf26270 */
[C---:B------:R-:W-:Y:S01]  /*16cc0*/  IMAD.WIDE R134, R137.reuse, 0x4, R132 ;  /* 0x0000000489867825 */ /* 0x040fe200078e0284 */
[----:B------:R-:W-:Y:S02]  /*16cd0*/  LEA R2, P5, R0, UR12, 0x2 ;  /* 0x0000000c00027c11 */ /* 0x000fe4000f8a10ff */
[----:B------:R-:W-:Y:S02]  /*16ce0*/  IADD3 R141, PT, PT, R137, UR5, RZ ;  /* 0x00000005898d7c10 */ /* 0x000fe4000fffe0ff */
[----:B-1----:R1:W-:Y:S01]  /*16cf0*/  @P2 STG.E desc[UR26][R134.64], R4 ;  /* 0x0000000486002986 */ /* 0x0023e2000c10191a */
[----:B---3--:R-:W-:Y:S02]  /*16d00*/  ISETP.LT.AND P2, PT, R142, UR14, !P6 ;  /* 0x0000000e8e007c0c */ /* 0x008fe4000f741270 */
[----:B------:R-:W-:Y:S01]  /*16d10*/  ISETP.LT.AND P6, PT, R144, UR14, !P4 ;  /* 0x0000000e90007c0c */ /* 0x000fe2000e7c1270 */
[----:B------:R-:W-:Y:S01]  /*16d20*/  VIADD R143, R141, UR5 ;  /* 0x000000058d8f7c36 */ /* 0x000fe20008000000 */
[----:B------:R-:W-:Y:S01]  /*16d30*/  LEA.HI.X.SX32 R3, R0, UR13, 0x2, P5 ;  /* 0x0000000d00037c11 */ /* 0x000fe2000a8f16ff */
[----:B------:R-:W-:Y:S01]  /*16d40*/  VIADD R0, R146, 0x5 ;  /* 0x0000000592007836 */ /* 0x000fe20000000000 */
[----:B------:R-:W-:Y:S01]  /*16d50*/  ISETP.GE.AND P3, PT, R136, UR15, PT ;  /* 0x0000000f88007c0c */ /* 0x000fe2000bf66270 */
[----:B------:R-:W-:Y:S01]  /*16d60*/  VIADD R145, R143, UR5 ;  /* 0x000000058f917c36 */ /* 0x000fe20008000000 */
[----:B------:R-:W-:Y:S01]  /*16d70*/  ISETP.LT.AND P4, PT, R142, UR14, !P4 ;  /* 0x0000000e8e007c0c */ /* 0x000fe2000e781270 */
[----:B------:R-:W-:Y:S01]  /*16d80*/  IMAD.WIDE R136, R137, 0x4, R2 ;  /* 0x0000000489887825 */ /* 0x000fe200078e0202 */
[----:B------:R-:W-:-:S02]  /*16d90*/  ISETP.LT.AND P5, PT, R144, UR14, !P0 ;  /* 0x0000000e90007c0c */ /* 0x000fc4000c7a1270 */
[----:B------:R-:W-:Y:S01]  /*16da0*/  ISETP.LT.AND P0, PT, R142, UR14, !P0 ;  /* 0x0000000e8e007c0c */ /* 0x000fe2000c701270 */
[C---:B-1----:R-:W-:Y:S01]  /*16db0*/  IMAD.WIDE R134, R141.reuse, 0x4, R132 ;  /* 0x000000048d867825 */ /* 0x042fe200078e0284 */
[----:B------:R1:W-:Y:S01]  /*16dc0*/  @P2 STG.E desc[UR26][R136.64], R68 ;  /* 0x0000004488002986 */ /* 0x0003e2000c10191a */
[----:B------:R-:W-:Y:S02]  /*16dd0*/  ISETP.GE.AND P2, PT, R0, UR15, PT ;  /* 0x0000000f00007c0c */ /* 0x000fe4000bf46270 */
[----:B------:R-:W-:Y:S01]  /*16de0*/  IMAD.WIDE R138, R141, 0x4, R2 ;  /* 0x000000048d8a7825 */ /* 0x000fe200078e0202 */
[----:B------:R2:W-:Y:S01]  /*16df0*/  @P6 STG.E desc[UR26][R134.64], R5 ;  /* 0x0000000586006986 */ /* 0x0005e2000c10191a */
[----:B------:R-:W-:Y:S02]  /*16e00*/  ISETP.LT.AND P6, PT, R144, UR14, !P1 ;  /* 0x0000000e90007c0c */ /* 0x000fe4000cfc1270 */
[----:B------:R-:W-:Y:S01]  /*16e10*/  IMAD.WIDE R140, R143, 0x4, R132 ;  /* 0x000000048f8c7825 */ /* 0x000fe200078e0284 */
[----:B------:R3:W-:Y:S01]  /*16e20*/  @P4 STG.E desc[UR26][R138.64], R69 ;  /* 0x000000458a004986 */ /* 0x0007e2000c10191a */
[----:B------:R-:W-:-:S02]  /*16e30*/  ISETP.LT.AND P1, PT, R142, UR14, !P1 ;  /* 0x0000000e8e007c0c */ /* 0x000fc4000cf21270 */
[----:B------:R-:W-:Y:S01]  /*16e40*/  IADD3 R0, PT, PT, R146, 0x6, RZ ;  /* 0x0000000692007810 */ /* 0x000fe20007ffe0ff */
[----:B-1----:R-:W-:Y:S01]  /*16e50*/  IMAD.WIDE R136, R143, 0x4, R2 ;  /* 0x000000048f887825 */ /* 0x002fe200078e0202 */
[----:B------:R-:W-:Y:S01]  /*16e60*/  @P5 STG.E desc[UR26][R140.64], R6 ;  /* 0x000000068c005986 */ /* 0x000fe2000c10191a */
[----:B------:R-:W-:Y:S02]  /*16e70*/  ISETP.LT.AND P5, PT, R144, UR14, !P3 ;  /* 0x0000000e90007c0c */ /* 0x000fe4000dfa1270 */
[C---:B--2---:R-:W-:Y:S01]  /*16e80*/  IMAD.WIDE R4, R145.reuse, 0x4, R132 ;  /* 0x0000000491047825 */ /* 0x044fe200078e0284 */
[----:B------:R1:W-:Y:S01]  /*16e90*/  @P0 STG.E desc[UR26][R136.64], R70 ;  /* 0x0000004688000986 */ /* 0x0003e2000c10191a */
[----:B------:R-:W-:Y:S02]  /*16ea0*/  ISETP.LT.AND P3, PT, R142, UR14, !P3 ;  /* 0x0000000e8e007c0c */ /* 0x000fe4000df61270 */
[C---:B---3--:R-:W-:Y:S01]  /*16eb0*/  IMAD.WIDE R68, R145.reuse, 0x4, R2 ;  /* 0x0000000491447825 */ /* 0x048fe200078e0202 */
[----:B------:R-:W-:Y:S01]  /*16ec0*/  IADD3 R145, PT, PT, R145, UR5, RZ ;  /* 0x0000000591917c10 */ /* 0x000fe2000fffe0ff */
[----:B------:R2:W-:Y:S01]  /*16ed0*/  @P6 STG.E desc[UR26][R4.64], R7 ;  /* 0x0000000704006986 */ /* 0x0005e2000c10191a */
[----:B------:R-:W-:-:S02]  /*16ee0*/  ISETP.LT.AND P6, PT, R144, UR14, !P2 ;  /* 0x0000000e90007c0c */ /* 0x000fc4000d7c1270 */
[----:B------:R-:W-:Y:S01]  /*16ef0*/  ISETP.GE.AND P4, PT, R0, UR15, PT ;  /* 0x0000000f00007c0c */ /* 0x000fe2000bf86270 */
[C---:B------:R-:W-:Y:S01]  /*16f00*/  VIADD R139, R145.reuse, UR5 ;  /* 0x00000005918b7c36 */ /* 0x040fe20008000000 */
[----:B------:R3:W-:Y:S01]  /*16f10*/  @P1 STG.E desc[UR26][R68.64], R71 ;  /* 0x0000004744001986 */ /* 0x0007e2000c10191a */
[----:B------:R-:W-:Y:S01]  /*16f20*/  VIADD R0, R146, 0x7 ;  /* 0x0000000792007836 */ /* 0x000fe20000000000 */
[----:B------:R-:W-:Y:S01]  /*16f30*/  ISETP.LT.AND P2, PT, R142, UR14, !P2 ;  /* 0x0000000e8e007c0c */ /* 0x000fe2000d741270 */
[----:B------:R-:W-:-:S03]  /*16f40*/  IMAD.WIDE R134, R145, 0x4, R132 ;  /* 0x0000000491867825 */ /* 0x000fc600078e0284 */
[----:B------:R-:W-:Y:S01]  /*16f50*/  ISETP.GE.AND P0, PT, R0, UR15, PT ;  /* 0x0000000f00007c0c */ /* 0x000fe2000bf06270 */
[----:B-1----:R-:W-:Y:S01]  /*16f60*/  IMAD.WIDE R136, R145, 0x4, R2 ;  /* 0x0000000491887825 */ /* 0x002fe200078e0202 */
[----:B------:R1:W-:Y:S01]  /*16f70*/  @P5 STG.E desc[UR26][R134.64], R8 ;  /* 0x0000000886005986 */ /* 0x0003e2000c10191a */
[----:B------:R-:W-:Y:S02]  /*16f80*/  ISETP.LT.AND P5, PT, R144, UR14, !P4 ;  /* 0x0000000e90007c0c */ /* 0x000fe4000e7a1270 */
[C---:B--2---:R-:W-:Y:S01]  /*16f90*/  IMAD.WIDE R4, R139.reuse, 0x4, R132 ;  /* 0x000000048b047825 */ /* 0x044fe200078e0284 */
[----:B------:R-:W-:Y:S01]  /*16fa0*/  @P3 STG.E desc[UR26][R136.64], R72 ;  /* 0x0000004888003986 */ /* 0x000fe2000c10191a */
[----:B------:R-:W-:Y:S02]  /*16fb0*/  ISETP.LT.AND P4, PT, R142, UR14, !P4 ;  /* 0x0000000e8e007c0c */ /* 0x000fe4000e781270 */
[C---:B---3--:R-:W-:Y:S01]  /*16fc0*/  VIADD R71, R139.reuse, UR5 ;  /* 0x000000058b477c36 */ /* 0x048fe20008000000 */
[----:B------:R2:W-:Y:S01]  /*16fd0*/  @P6 STG.E desc[UR26][R4.64], R9 ;  /* 0x0000000904006986 */ /* 0x0005e2000c10191a */
[----:B------:R-:W-:Y:S01]  /*16fe0*/  VIADD R0, R146, 0x8 ;  /* 0x0000000892007836 */ /* 0x000fe20000000000 */
[----:B------:R-:W-:Y:S01]  /*16ff0*/  ISETP.LT.AND P6, PT, R144, UR14, !P0 ;  /* 0x0000000e90007c0c */ /* 0x000fe2000c7c1270 */
[----:B------:R-:W-:Y:S01]  /*17000*/  IMAD.WIDE R6, R139, 0x4, R2 ;  /* 0x000000048b067825 */ /* 0x000fe200078e0202 */
[----:B-1----:R-:W-:-:S02]  /*17010*/  IADD3 R135, PT, PT, R71, UR5, RZ ;  /* 0x0000000547877c10 */ /* 0x002fc4000fffe0ff */
[----:B------:R-:W-:Y:S01]  /*17020*/  ISETP.GE.AND P1, PT, R0, UR15, PT ;  /* 0x0000000f00007c0c */ /* 0x000fe2000bf26270 */
[C---:B------:R-:W-:Y:S01]  /*17030*/  IMAD.WIDE R68, R71.reuse, 0x4, R132 ;  /* 0x0000000447447825 */ /* 0x040fe200078e0284 */
[----:B------:R-:W-:Y:S01]  /*17040*/  IADD3 R0, PT, PT, R146, 0x9, RZ ;  /* 0x0000000992007810 */ /* 0x000fe20007ffe0ff */
[----:B------:R1:W-:Y:S01]  /*17050*/  @P2 STG.E desc[UR26][R6.64], R73 ;  /* 0x0000004906002986 */ /* 0x0003e2000c10191a */
[----:B------:R-:W-:Y:S01]  /*17060*/  ISETP.LT.AND P0, PT, R142, UR14, !P0 ;  /* 0x0000000e8e007c0c */ /* 0x000fe2000c701270 */
[----:B------:R-:W-:Y:S01]  /*17070*/  IMAD.WIDE R70, R71, 0x4, R2 ;  /* 0x0000000447467825 */ /* 0x000fe200078e0202 */
[----:B------:R-:W-:Y:S01]  /*17080*/  ISETP.GE.AND P3, PT, R0, UR15, PT ;  /* 0x0000000f00007c0c */ /* 0x000fe2000bf66270 */
[----:B------:R-:W-:Y:S01]  /*17090*/  @P5 STG.E desc[UR26][R68.64], R10 ;  /* 0x0000000a44005986 */ /* 0x000fe2000c10191a */
[----:B------:R-:W-:Y:S01]  /*170a0*/  ISETP.LT.AND P5, PT, R144, UR14, !P1 ;  /* 0x0000000e90007c0c */ /* 0x000fe2000cfa1270 */
[----:B--2---:R-:W-:Y:S01]  /*170b0*/  IMAD.WIDE R4, R135, 0x4, R132 ;  /* 0x0000000487047825 */ /* 0x004fe200078e0284 */
[----:B------:R-:W-:Y:S01]  /*170c0*/  ISETP.LT.AND P1, PT, R142, UR14, !P1 ;  /* 0x0000000e8e007c0c */ /* 0x000fe2000cf21270 */
[----:B------:R2:W-:Y:S02]  /*170d0*/  @P4 STG.E desc[UR26][R70.64], R74 ;  /* 0x0000004a46004986 */ /* 0x0005e4000c10191a */
[----:B------:R-:W-:-:S02]  /*170e0*/  VIADD R0, R146, 0xa ;  /* 0x0000000a92007836 */ /* 0x000fc40000000000 */
[C---:B-1----:R-:W-:Y:S01]  /*170f0*/  IMAD.WIDE R6, R135.reuse, 0x4, R2 ;  /* 0x0000000487067825 */ /* 0x042fe200078e0202 */
[----:B------:R1:W-:Y:S01]  /*17100*/  @P6 STG.E desc[UR26][R4.64], R11 ;  /* 0x0000000b04006986 */ /* 0x0003e2000c10191a */
[----:B------:R-:W-:Y:S02]  /*17110*/  ISETP.LT.AND P6, PT, R144, UR14, !P3 ;  /* 0x0000000e90007c0c */ /* 0x000fe4000dfc1270 */
[----:B------:R-:W-:Y:S01]  /*17120*/  VIADD R135, R135, UR5 ;  /* 0x0000000587877c36 */ /* 0x000fe20008000000 */
[----:B------:R-:W-:Y:S01]  /*17130*/  ISETP.GE.AND P2, PT, R0, UR15, PT ;  /* 0x0000000f00007c0c */ /* 0x000fe2000bf46270 */
[----:B------:R-:W-:Y:S01]  /*17140*/  VIADD R0, R146, 0xb ;  /* 0x0000000b92007836 */ /* 0x000fe20000000000 */
[----:B------:R3:W-:Y:S01]  /*17150*/  @P0 STG.E desc[UR26][R6.64], R75 ;  /* 0x0000004b06000986 */ /* 0x0007e2000c10191a */
[C---:B--2---:R-:W-:Y:S01]  /*17160*/  VIADD R71, R135.reuse, UR5 ;  /* 0x0000000587477c36 */ /* 0x044fe20008000000 */
[----:B------:R-:W-:Y:S01]  /*17170*/  ISETP.LT.AND P3, PT, R142, UR14, !P3 ;  /* 0x0000000e8e007c0c */ /* 0x000fe2000df61270 */
[----:B------:R-:W-:Y:S01]  /*17180*/  IMAD.WIDE R8, R135, 0x4, R132 ;  /* 0x0000000487087825 */ /* 0x000fe200078e0284 */
[----:B------:R-:W-:-:S02]  /*17190*/  ISETP.GE.AND P4, PT, R0, UR15, PT ;  /* 0x0000000f00007c0c */ /* 0x000fc4000bf86270 */
[----:B-1----:R-:W-:Y:S01]  /*171a0*/  IADD3 R11, PT, PT, R71, UR5, RZ ;  /* 0x00000005470b7c10 */ /* 0x002fe2000fffe0ff */
[----:B------:R-:W-:Y:S01]  /*171b0*/  IMAD.WIDE R68, R135, 0x4, R2 ;  /* 0x0000000487447825 */ /* 0x000fe200078e0202 */
[----:B------:R-:W-:Y:S01]  /*171c0*/  @P5 STG.E desc[UR26][R8.64], R12 ;  /* 0x0000000c08005986 */ /* 0x000fe2000c10191a */
[----:B------:R-:W-:Y:S02]  /*171d0*/  ISETP.LT.AND P5, PT, R144, UR14, !P2 ;  /* 0x0000000e90007c0c */ /* 0x000fe4000d7a1270 */
[C---:B------:R-:W-:Y:S01]  /*171e0*/  IMAD.WIDE R4, R71.reuse, 0x4, R132 ;  /* 0x0000000447047825 */ /* 0x040fe200078e0284 */
[----:B------:R1:W-:Y:S01]  /*171f0*/  @P1 STG.E desc[UR26][R68.64], R76 ;  /* 0x0000004c44001986 */ /* 0x0003e2000c10191a */
[----:B------:R-:W-:Y:S02]  /*17200*/  ISETP.LT.AND P2, PT, R142, UR14, !P2 ;  /* 0x0000000e8e007c0c */ /* 0x000fe4000d741270 */
[----:B------:R-:W-:Y:S01]  /*17210*/  IADD3 R0, PT, PT, R146, 0xc, RZ ;  /* 0x0000000c92007810 */ /* 0x000fe20007ffe0ff */
[----:B------:R2:W-:Y:S01]  /*17220*/  @P6 STG.E desc[UR26][R4.64], R13 ;  /* 0x0000000d04006986 */ /* 0x0005e2000c10191a */
[----:B------:R-:W-:Y:S01]  /*17230*/  ISETP.LT.AND P6, PT, R144, UR14, !P4 ;  /* 0x0000000e90007c0c */ /* 0x000fe2000e7c1270 */
[----:B---3--:R-:W-:Y:S01]  /*17240*/  IMAD.WIDE R6, R71, 0x4, R2 ;  /* 0x0000000447067825 */ /* 0x008fe200078e0202 */
[----:B------:R-:W-:-:S02]  /*17250*/  ISETP.GE.AND P0, PT, R0, UR15, PT ;  /* 0x0000000f00007c0c */ /* 0x000fc4000bf06270 */
[----:B------:R-:W-:Y:S01]  /*17260*/  ISETP.LT.AND P4, PT, R142, UR14, !P4 ;  /* 0x0000000e8e007c0c */ /* 0x000fe2000e781270 */
[----:B------:R-:W-:Y:S01]  /*17270*/  VIADD R0, R146, 0xd ;  /* 0x0000000d92007836 */ /* 0x000fe20000000000 */
[----:B------:R3:W-:Y:S01]  /*17280*/  @P3 STG.E desc[UR26][R6.64], R77 ;  /* 0x0000004d06003986 */ /* 0x0007e2000c10191a */
[C---:B-1----:R-:W-:Y:S02]  /*17290*/  VIADD R69, R11.reuse, UR5 ;  /* 0x000000050b457c36 */ /* 0x042fe40008000000 */
[----:B------:R-:W-:Y:S01]  /*172a0*/  IMAD.WIDE R8, R11, 0x4, R132 ;  /* 0x000000040b087825 */ /* 0x000fe200078e0284 */
[----:B------:R-:W-:-:S03]  /*172b0*/  ISETP.GE.AND P1, PT, R0, UR15, PT ;  /* 0x0000000f00007c0c */ /* 0x000fc6000bf26270 */
[----:B------:R-:W-:Y:S01]  /*172c0*/  IMAD.WIDE R10, R11, 0x4, R2 ;  /* 0x000000040b0a7825 */ /* 0x000fe200078e0202 */
[----:B------:R1:W-:Y:S01]  /*172d0*/  @P5 STG.E desc[UR26][R8.64], R14 ;  /* 0x0000000e08005986 */ /* 0x0003e2000c10191a */
[----:B------:R-:W-:Y:S02]  /*172e0*/  ISETP.LT.AND P5, PT, R144, UR14, !P0 ;  /* 0x0000000e90007c0c */ /* 0x000fe4000c7a1270 */
[C---:B--2---:R-:W-:Y:S01]  /*172f0*/  IMAD.WIDE R4, R69.reuse, 0x4, R132 ;  /* 0x0000000445047825 */ /* 0x044fe200078e0284 */
[----:B------:R2:W-:Y:S01]  /*17300*/  @P2 STG.E desc[UR26][R10.64], R78 ;  /* 0x0000004e0a002986 */ /* 0x0005e2000c10191a */
[----:B------:R-:W-:Y:S02]  /*17310*/  ISETP.LT.AND P0, PT, R142, UR14, !P0 ;  /* 0x0000000e8e007c0c */ /* 0x000fe4000c701270 */
[----:B---3--:R-:W-:Y:S01]  /*17320*/  IMAD.WIDE R6, R69, 0x4, R2 ;  /* 0x0000000445067825 */ /* 0x008fe200078e0202 */
[----:B------:R3:W-:Y:S01]  /*17330*/  @P6 STG.E desc[UR26][R4.64], R15 ;  /* 0x0000000f04006986 */ /* 0x0007e2000c10191a */
[----:B------:R-:W-:-:S02]  /*17340*/  ISETP.LT.AND P6, PT, R144, UR14, !P1 ;  /* 0x0000000e90007c0c */ /* 0x000fc4000cfc1270 */
[----:B------:R-:W-:Y:S01]  /*17350*/  VIADD R69, R69, UR5 ;  /* 0x0000000545457c36 */ /* 0x000fe20008000000 */
[----:B------:R4:W-:Y:S01]  /*17360*/  @P4 STG.E desc[UR26][R6.64], R79 ;  /* 0x0000004f06004986 */ /* 0x0009e2000c10191a */
[----:B------:R-:W-:Y:S01]  /*17370*/  VIADD R0, R146, 0xe ;  /* 0x0000000e92007836 */ /* 0x000fe20000000000 */
[----:B------:R-:W-:Y:S01]  /*17380*/  ISETP.LT.AND P1, PT, R142, UR14, !P1 ;  /* 0x0000000e8e007c0c */ /* 0x000fe2000cf21270 */
[C---:B-1----:R-:W-:Y:S01]  /*17390*/  IMAD.WIDE R8, R69.reuse, 0x4, R132 ;  /* 0x0000000445087825 */ /* 0x042fe200078e0284 */
[C---:B------:R-:W-:Y:S02]  /*173a0*/  IADD3 R13, PT, PT, R69.reuse, UR5, RZ ;  /* 0x00000005450d7c10 */ /* 0x040fe4000fffe0ff */
[----:B------:R-:W-:Y:S01]  /*173b0*/  ISETP.GE.AND P3, PT, R0, UR15, PT ;  /* 0x0000000f00007c0c */ /* 0x000fe2000bf66270 */
[----:B--2---:R-:W-:Y:S01]  /*173c0*/  IMAD.WIDE R10, R69, 0x4, R2 ;  /* 0x00000004450a7825 */ /* 0x004fe200078e0202 */
[----:B------:R-:W-:Y:S01]  /*173d0*/  IADD3 R0, PT, PT, R146, 0xf, RZ ;  /* 0x0000000f92007810 */ /* 0x000fe20007ffe0ff */
[----:B------:R1:W-:Y:S01]  /*173e0*/  @P5 STG.E desc[UR26][R8.64], R16 ;  /* 0x0000001008005986 */ /* 0x0003e2000c10191a */
[----:B------:R-:W-:Y:S01]  /*173f0*/  ISETP.LT.AND P5, PT, R144, UR14, !P3 ;  /* 0x0000000e90007c0c */ /* 0x000fe2000dfa1270 */
[----:B---3--:R-:W-:Y:S01]  /*17400*/  IMAD.WIDE R4, R13, 0x4, R132 ;  /* 0x000000040d047825 */ /* 0x008fe200078e0284 */
[----:B------:R-:W-:Y:S01]  /*17410*/  ISETP.GE.AND P2, PT, R0, UR15, PT ;  /* 0x0000000f00007c0c */ /* 0x000fe2000bf46270 */
[----:B------:R2:W-:Y:S01]  /*17420*/  @P0 STG.E desc[UR26][R10.64], R80 ;  /* 0x000000500a000986 */ /* 0x0005e2000c10191a */
[----:B------:R-:W-:Y:S01]  /*17430*/  ISETP.LT.AND P3, PT, R142, UR14, !P3 ;  /* 0x0000000e8e007c0c */ /* 0x000fe2000df61270 */
[----:B------:R-:W-:-:S02]  /*17440*/  VIADD R0, R146, 0x10 ;  /* 0x0000001092007836 */ /* 0x000fc40000000000 */
[C---:B----4-:R-:W-:Y:S01]  /*17450*/  IMAD.WIDE R6, R13.reuse, 0x4, R2 ;  /* 0x000000040d067825 */ /* 0x050fe200078e0202 */
[----:B------:R3:W-:Y:S01]  /*17460*/  @P6 STG.E desc[UR26][R4.64], R17 ;  /* 0x0000001104006986 */ /* 0x0007e2000c10191a */
[----:B------:R-:W-:Y:S02]  /*17470*/  ISETP.LT.AND P6, PT, R144, UR14, !P2 ;  /* 0x0000000e90007c0c */ /* 0x000fe4000d7c1270 */
[----:B------:R-:W-:Y:S01]  /*17480*/  VIADD R13, R13, UR5 ;  /* 0x000000050d0d7c36 */ /* 0x000fe20008000000 */
[----:B------:R-:W-:Y:S01]  /*17490*/  ISETP.GE.AND P4, PT, R0, UR15, PT ;  /* 0x0000000f00007c0c */ /* 0x000fe2000bf86270 */
[----:B------:R-:W-:Y:S01]  /*174a0*/  VIADD R0, R146, 0x11 ;  /* 0x0000001192007836 */ /* 0x000fe20000000000 */
[----:B------:R4:W-:Y:S01]  /*174b0*/  @P1 STG.E desc[UR26][R6.64], R81 ;  /* 0x0000005106001986 */ /* 0x0009e2000c10191a */
[C---:B------:R-:W-:Y:S01]  /*174c0*/  VIADD R15, R13.reuse, UR5 ;  /* 0x000000050d0f7c36 */ /* 0x040fe20008000000 */
[----:B------:R-:W-:Y:S01]  /*174d0*/  ISETP.LT.AND P2, PT, R142, UR14, !P2 ;  /* 0x0000000e8e007c0c */ /* 0x000fe2000d741270 */
[----:B-1----:R-:W-:Y:S01]  /*174e0*/  IMAD.WIDE R8, R13, 0x4, R132 ;  /* 0x000000040d087825 */ /* 0x002fe200078e0284 */
[----:B------:R-:W-:-:S02]  /*174f0*/  ISETP.GE.AND P0, PT, R0, UR15, PT ;  /* 0x0000000f00007c0c */ /* 0x000fc4000bf06270 */
[----:B------:R-:W-:Y:S01]  /*17500*/  IADD3 R0, PT, PT, R146, 0x12, RZ ;  /* 0x0000001292007810 */ /* 0x000fe20007ffe0ff */
[----:B--2---:R-:W-:Y:S01]  /*17510*/  IMAD.WIDE R10, R13, 0x4, R2 ;  /* 0x000000040d0a7825 */ /* 0x004fe200078e0202 */
[----:B------:R1:W-:Y:S01]  /*17520*/  @P5 STG.E desc[UR26][R8.64], R18 ;  /* 0x0000001208005986 */ /* 0x0003e2000c10191a */
[----:B------:R-:W-:Y:S02]  /*17530*/  ISETP.LT.AND P5, PT, R144, UR14, !P4 ;  /* 0x0000000e90007c0c */ /* 0x000fe4000e7a1270 */
[C---:B---3--:R-:W-:Y:S01]  /*17540*/  IMAD.WIDE R4, R15.reuse, 0x4, R132 ;  /* 0x000000040f047825 */ /* 0x048fe200078e0284 */
[----:B------:R2:W-:Y:S01]  /*17550*/  @P3 STG.E desc[UR26][R10.64], R82 ;  /* 0x000000520a003986 */ /* 0x0005e2000c10191a */
[----:B------:R-:W-:Y:S02]  /*17560*/  ISETP.LT.AND P4, PT, R142, UR14, !P4 ;  /* 0x0000000e8e007c0c */ /* 0x000fe4000e781270 */
[C---:B----4-:R-:W-:Y:S01]  /*17570*/  IMAD.WIDE R6, R15.reuse, 0x4, R2 ;  /* 0x000000040f067825 */ /* 0x050fe200078e0202 */
        /* <DEDUP_REMOVED lines=8> */
[----:B-1----:R-:W-:-:S03]  /*17600*/  IMAD.WIDE R8, R15, 0x4, R132 ;  /* 0x000000040f087825 */ /* 0x002fc600078e0284 */
[----:B------:R-:W-:Y:S01]  /*17610*/  ISETP.GE.AND P3, PT, R0, UR15, PT ;  /* 0x0000000f00007c0c */ /* 0x000fe2000bf66270 */
[----:B--2---:R-:W-:Y:S01]  /*17620*/  IMAD.WIDE R10, R15, 0x4, R2 ;  /* 0x000000040f0a7825 */ /* 0x004fe200078e0202 */
[----:B------:R1:W-:Y:S01]  /*17630*/  @P5 STG.E desc[UR26][R8.64], R20 ;  /* 0x0000001408005986 */ /* 0x0003e2000c10191a */
[----:B------:R-:W-:Y:S02]  /*17640*/  ISETP.LT.AND P5, PT, R144, UR14, !P1 ;  /* 0x0000000e90007c0c */ /* 0x000fe4000cfa1270 */
[C---:B---3--:R-:W-:Y:S01]  /*17650*/  IMAD.WIDE R4, R13.reuse, 0x4, R132 ;  /* 0x000000040d047825 */ /* 0x048fe200078e0284 */
[----:B------:R2:W-:Y:S01]  /*17660*/  @P4 STG.E desc[UR26][R10.64], R84 ;  /* 0x000000540a004986 */ /* 0x0005e2000c10191a */
[----:B------:R-:W-:Y:S02]  /*17670*/  ISETP.LT.AND P1, PT, R142, UR14, !P1 ;  /* 0x0000000e8e007c0c */ /* 0x000fe4000cf21270 */
[----:B----4-:R-:W-:Y:S01]  /*17680*/  IMAD.WIDE R6, R13, 0x4, R2 ;  /* 0x000000040d067825 */ /* 0x010fe200078e0202 */
        /* <DEDUP_REMOVED lines=111> */
[----:B------:R-:W-:Y:S01]  /*17d80*/  ISETP.LT.AND P4, PT, R142, UR14, !P4 ;  /* 0x0000000e8e007c0c */ /* 0x000fe2000e781270 */
[----:B------:R-:W-:Y:S01]  /*17d90*/  VIADD R0, R146, 0x20 ;  /* 0x0000002092007836 */ /* 0x000fe20000000000 */
[----:B------:R4:W-:Y:S01]  /*17da0*/  @P3 STG.E desc[UR26][R6.64], R97 ;  /* 0x0000006106003986 */ /* 0x0009e2000c10191a */
[C---:B-1----:R-:W-:Y:S01]  /*17db0*/  IMAD.WIDE R8, R13.reuse, 0x4, R132 ;  /* 0x000000040d087825 */ /* 0x042fe200078e0284 */
[C---:B------:R-:W-:Y:S02]  /*17dc0*/  IADD3 R15, PT, PT, R13.reuse, UR5, RZ ;  /* 0x000000050d0f7c10 */ /* 0x040fe4000fffe0ff */
[----:B------:R-:W-:Y:S01]  /*17dd0*/  ISETP.GE.AND P0, PT, R0, UR15, PT ;  /* 0x0000000f00007c0c */ /* 0x000fe2000bf06270 */
[----:B--2---:R-:W-:Y:S01]  /*17de0*/  IMAD.WIDE R10, R13, 0x4, R2 ;  /* 0x000000040d0a7825 */ /* 0x004fe200078e0202 */
[----:B------:R-:W-:Y:S01]  /*17df0*/  IADD3 R0, PT, PT, R146, 0x21, RZ ;  /* 0x0000002192007810 */ /* 0x000fe20007ffe0ff */
[----:B------:R1:W-:Y:S01]  /*17e00*/  @P5 STG.E desc[UR26][R8.64], R34 ;  /* 0x0000002208005986 */ /* 0x0003e2000c10191a */
[----:B------:R-:W-:Y:S01]  /*17e10*/  ISETP.LT.AND P5, PT, R144, UR14, !P0 ;  /* 0x0000000e90007c0c */ /* 0x000fe2000c7a1270 */
[C---:B---3--:R-:W-:Y:S01]  /*17e20*/  IMAD.WIDE R4, R15.reuse, 0x4, R132 ;  /* 0x000000040f047825 */ /* 0x048fe200078e0284 */
[----:B------:R-:W-:Y:S01]  /*17e30*/  ISETP.GE.AND P1, PT, R0, UR15, PT ;  /* 0x0000000f00007c0c */ /* 0x000fe2000bf26270 */
[----:B------:R2:W-:Y:S01]  /*17e40*/  @P2 STG.E desc[UR26][R10.64], R98 ;  /* 0x000000620a002986 */ /* 0x0005e2000c10191a */
[----:B------:R-:W-:Y:S01]  /*17e50*/  ISETP.LT.AND P0, PT, R142, UR14, !P0 ;  /* 0x0000000e8e007c0c */ /* 0x000fe2000c701270 */
[----:B----4-:R-:W-:-:S02]  /*17e60*/  IMAD.WIDE R6, R15, 0x4, R2 ;  /* 0x000000040f067825 */ /* 0x010fc400078e0202 */
[----:B------:R3:W-:Y:S01]  /*17e70*/  @P6 STG.E desc[UR26][R4.64], R35 ;  /* 0x0000002304006986 */ /* 0x0007e2000c10191a */
[----:B------:R-:W-:Y:S01]  /*17e80*/  ISETP.LT.AND P6, PT, R142, UR14, !P1 ;  /* 0x0000000e8e007c0c */ /* 0x000fe2000cfc1270 */
[----:B------:R-:W-:Y:S02]  /*17e90*/  VIADD R0, R146, 0x22 ;  /* 0x0000002292007836 */ /* 0x000fe40000000000 */
[----:B------:R4:W-:Y:S01]  /*17ea0*/  @P4 STG.E desc[UR26][R6.64], R99 ;  /* 0x0000006306004986 */ /* 0x0009e2000c10191a */
[----:B------:R-:W-:Y:S01]  /*17eb0*/  VIADD R15, R15, UR5 ;  /* 0x000000050f0f7c36 */ /* 0x000fe20008000000 */
[----:B------:R-:W-:Y:S02]  /*17ec0*/  ISETP.LT.AND P4, PT, R144, UR14, !P1 ;  /* 0x0000000e90007c0c */ /* 0x000fe4000cf81270 */
[----:B------:R-:W-:Y:S01]  /*17ed0*/  ISETP.GE.AND P3, PT, R0, UR15, PT ;  /* 0x0000000f00007c0c */ /* 0x000fe2000bf66270 */
[----:B-1----:R-:W-:-:S04]  /*17ee0*/  IMAD.WIDE R8, R15, 0x4, R132 ;  /* 0x000000040f087825 */ /* 0x002fc800078e0284 */
[C---:B------:R-:W-:Y:S01]  /*17ef0*/  VIADD R13, R15.reuse, UR5 ;  /* 0x000000050f0d7c36 */ /* 0x040fe20008000000 */
[----:B------:R1:W-:Y:S01]  /*17f00*/  @P5 STG.E desc[UR26][R8.64], R36 ;  /* 0x0000002408005986 */ /* 0x0003e2000c10191a */
[----:B------:R-:W-:Y:S01]  /*17f10*/  VIADD R0, R146, 0x23 ;  /* 0x0000002392007836 */ /* 0x000fe20000000000 */
[----:B------:R-:W-:Y:S01]  /*17f20*/  ISETP.LT.AND P5, PT, R144, UR14, !P3 ;  /* 0x0000000e90007c0c */ /* 0x000fe2000dfa1270 */
[----:B--2---:R-:W-:Y:S01]  /*17f30*/  IMAD.WIDE R10, R15, 0x4, R2 ;  /* 0x000000040f0a7825 */ /* 0x004fe200078e0202 */
[----:B------:R-:W-:Y:S02]  /*17f40*/  ISETP.LT.AND P3, PT, R142, UR14, !P3 ;  /* 0x0000000e8e007c0c */ /* 0x000fe4000df61270 */
[----:B------:R-:W-:Y:S01]  /*17f50*/  ISETP.GE.AND P2, PT, R0, UR15, PT ;  /* 0x0000000f00007c0c */ /* 0x000fe2000bf46270 */
[----:B---3--:R-:W-:Y:S01]  /*17f60*/  IMAD.WIDE R4, R13, 0x4, R132 ;  /* 0x000000040d047825 */ /* 0x008fe200078e0284 */
[----:B------:R2:W-:Y:S01]  /*17f70*/  @P0 STG.E desc[UR26][R10.64], R100 ;  /* 0x000000640a000986 */ /* 0x0005e2000c10191a */
[----:B------:R-:W-:-:S02]  /*17f80*/  IADD3 R0, PT, PT, R146, 0x24, RZ ;  /* 0x0000002492007810 */ /* 0x000fc40007ffe0ff */
[C---:B----4-:R-:W-:Y:S01]  /*17f90*/  IMAD.WIDE R6, R13.reuse, 0x4, R2 ;  /* 0x000000040d067825 */ /* 0x050fe200078e0202 */
[----:B------:R-:W-:Y:S01]  /*17fa0*/  IADD3 R13, PT, PT, R13, UR5, RZ ;  /* 0x000000050d0d7c10 */ /* 0x000fe2000fffe0ff */
[----:B------:R3:W-:Y:S01]  /*17fb0*/  @P4 STG.E desc[UR26][R4.64], R37 ;  /* 0x0000002504004986 */ /* 0x0007e2000c10191a */
[----:B------:R-:W-:Y:S02]  /*17fc0*/  ISETP.LT.AND P4, PT, R144, UR14, !P2 ;  /* 0x0000000e90007c0c */ /* 0x000fe4000d781270 */
[----:B------:R-:W-:Y:S01]  /*17fd0*/  ISETP.GE.AND P1, PT, R0, UR15, PT ;  /* 0x0000000f00007c0c */ /* 0x000fe2000bf26270 */
[----:B------:R4:W-:Y:S01]  /*17fe0*/  @P6 STG.E desc[UR26][R6.64], R101 ;  /* 0x0000006506006986 */ /* 0x0009e2000c10191a */
[----:B------:R-:W-:Y:S01]  /*17ff0*/  ISETP.LT.AND P6, PT, R142, UR14, !P2 ;  /* 0x0000000e8e007c0c */ /* 0x000fe2000d7c1270 */
        /* <DEDUP_REMOVED lines=8> */
[C---:B---3--:R-:W-:Y:S01]  /*18080*/  IMAD.WIDE R4, R15.reuse, 0x4, R132 ;  /* 0x000000040f047825 */ /* 0x048fe200078e0284 */
[----:B------:R2:W-:Y:S03]  /*18090*/  @P3 STG.E desc[UR26][R10.64], R102 ;  /* 0x000000660a003986 */ /* 0x0005e6000c10191a */
        /* <DEDUP_REMOVED lines=22> */
[----:B------:R-:W-:Y:S01]  /*18200*/  VIADD R13, R13, UR5 ;  /* 0x000000050d0d7c36 */ /* 0x000fe20008000000 */
[----:B------:R4:W-:Y:S01]  /*18210*/  @P6 STG.E desc[UR26][R6.64], R105 ;  /* 0x0000006906006986 */ /* 0x0009e2000c10191a */
        /* <DEDUP_REMOVED lines=162> */
[----:B------:R4:W-:Y:S01]  /*18c40*/  @P6 STG.E desc[UR26][R6.64], R123 ;  /* 0x0000007b06006986 */ /* 0x0009e2000c10191a */
[----:B------:R-:W-:Y:S01]  /*18c50*/  VIADD R0, R146, 0x3b ;  /* 0x0000003b92007836 */ /* 0x000fe20000000000 */
[----:B------:R-:W-:Y:S01]  /*18c60*/  ISETP.LT.AND P6, PT, R142, UR14, !P1 ;  /* 0x0000000e8e007c0c */ /* 0x000fe2000cfc1270 */
[----:B-1----:R-:W-:-:S03]  /*18c70*/  IMAD.WIDE R8, R15, 0x4, R132 ;  /* 0x000000040f087825 */ /* 0x002fc600078e0284 */
[----:B------:R-:W-:Y:S01]  /*18c80*/  ISETP.GE.AND P2, PT, R0, UR15, PT ;  /* 0x0000000f00007c0c */ /* 0x000fe2000bf46270 */
[C---:B------:R-:W-:Y:S01]  /*18c90*/  VIADD R13, R15.reuse, UR5 ;  /* 0x000000050f0d7c36 */ /* 0x040fe20008000000 */
[----:B------:R-:W-:Y:S01]  /*18ca0*/  IADD3 R0, PT, PT, R146, 0x3c, RZ ;  /* 0x0000003c92007810 */ /* 0x000fe20007ffe0ff */
[----:B--2---:R-:W-:Y:S01]  /*18cb0*/  IMAD.WIDE R10, R15, 0x4, R2 ;  /* 0x000000040f0a7825 */ /* 0x004fe200078e0202 */
[----:B------:R1:W-:Y:S01]  /*18cc0*/  @P5 STG.E desc[UR26][R8.64], R60 ;  /* 0x0000003c08005986 */ /* 0x0003e2000c10191a */
[----:B------:R-:W-:Y:S02]  /*18cd0*/  ISETP.LT.AND P5, PT, R144, UR14, !P3 ;  /* 0x0000000e90007c0c */ /* 0x000fe4000dfa1270 */
[C---:B---3--:R-:W-:Y:S01]  /*18ce0*/  IMAD.WIDE R4, R13.reuse, 0x4, R132 ;  /* 0x000000040d047825 */ /* 0x048fe200078e0284 */
[----:B------:R-:W-:Y:S01]  /*18cf0*/  ISETP.GE.AND P1, PT, R0, UR15, PT ;  /* 0x0000000f00007c0c */ /* 0x000fe2000bf26270 */
[----:B------:R-:W-:Y:S01]  /*18d00*/  @P0 STG.E desc[UR26][R10.64], R124 ;  /* 0x0000007c0a000986 */ /* 0x000fe2000c10191a */
[----:B------:R-:W-:Y:S01]  /*18d10*/  ISETP.LT.AND P3, PT, R142, UR14, !P3 ;  /* 0x0000000e8e007c0c */ /* 0x000fe2000df61270 */
[C---:B----4-:R-:W-:Y:S01]  /*18d20*/  IMAD.WIDE R6, R13.reuse, 0x4, R2 ;  /* 0x000000040d067825 */ /* 0x050fe200078e0202 */
[----:B------:R-:W-:Y:S01]  /*18d30*/  IADD3 R13, PT, PT, R13, UR5, RZ ;  /* 0x000000050d0d7c10 */ /* 0x000fe2000fffe0ff */
[----:B------:R2:W-:Y:S01]  /*18d40*/  @P4 STG.E desc[UR26][R4.64], R61 ;  /* 0x0000003d04004986 */ /* 0x0005e2000c10191a */
[----:B------:R-:W-:Y:S01]  /*18d50*/  ISETP.LT.AND P4, PT, R144, UR14, !P2 ;  /* 0x0000000e90007c0c */ /* 0x000fe2000d781270 */
[----:B------:R-:W-:Y:S01]  /*18d60*/  VIADD R0, R146, 0x3d ;  /* 0x0000003d92007836 */ /* 0x000fe20000000000 */
[----:B------:R-:W-:Y:S01]  /*18d70*/  ISETP.LT.AND P2, PT, R142, UR14, !P2 ;  /* 0x0000000e8e007c0c */ /* 0x000fe2000d741270 */
[C---:B------:R-:W-:Y:S01]  /*18d80*/  VIADD R15, R13.reuse, UR5 ;  /* 0x000000050d0f7c36 */ /* 0x040fe20008000000 */
[----:B------:R3:W-:Y:S01]  /*18d90*/  @P6 STG.E desc[UR26][R6.64], R125 ;  /* 0x0000007d06006986 */ /* 0x0007e2000c10191a */
[----:B------:R-:W-:Y:S01]  /*18da0*/  ISETP.LT.AND P6, PT, R144, UR14, !P1 ;  /* 0x0000000e90007c0c */ /* 0x000fe2000cfc1270 */
[----:B-1----:R-:W-:Y:S01]  /*18db0*/  IMAD.WIDE R8, R13, 0x4, R132 ;  /* 0x000000040d087825 */ /* 0x002fe200078e0284 */
[----:B------:R-:W-:-:S02]  /*18dc0*/  ISETP.GE.AND P0, PT, R0, UR15, PT ;  /* 0x0000000f00007c0c */ /* 0x000fc4000bf06270 */
[----:B------:R-:W-:Y:S01]  /*18dd0*/  IADD3 R17, PT, PT, R15, UR5, RZ ;  /* 0x000000050f117c10 */ /* 0x000fe2000fffe0ff */
[----:B------:R-:W-:Y:S01]  /*18de0*/  VIADD R0, R146, 0x3e ;  /* 0x0000003e92007836 */ /* 0x000fe20000000000 */
[----:B------:R1:W-:Y:S01]  /*18df0*/  @P5 STG.E desc[UR26][R8.64], R62 ;  /* 0x0000003e08005986 */ /* 0x0003e2000c10191a */
[----:B--2---:R-:W-:Y:S01]  /*18e00*/  IMAD.WIDE R4, R13, 0x4, R2 ;  /* 0x000000040d047825 */ /* 0x004fe200078e0202 */
[----:B------:R-:W-:Y:S02]  /*18e10*/  ISETP.LT.AND P1, PT, R142, UR14, !P1 ;  /* 0x0000000e8e007c0c */ /* 0x000fe4000cf21270 */
[----:B------:R-:W-:Y:S01]  /*18e20*/  ISETP.GE.AND P5, PT, R0, UR15, PT ;  /* 0x0000000f00007c0c */ /* 0x000fe2000bfa6270 */
[C---:B---3--:R-:W-:Y:S01]  /*18e30*/  IMAD.WIDE R6, R15.reuse, 0x4, R132 ;  /* 0x000000040f067825 */ /* 0x048fe200078e0284 */
[----:B------:R2:W-:Y:S03]  /*18e40*/  @P3 STG.E desc[UR26][R4.64], R126 ;  /* 0x0000007e04003986 */ /* 0x0005e6000c10191a */
[----:B------:R-:W-:Y:S01]  /*18e50*/  IMAD.WIDE R10, R15, 0x4, R2 ;  /* 0x000000040f0a7825 */ /* 0x000fe200078e0202 */
[----:B------:R3:W-:Y:S01]  /*18e60*/  @P4 STG.E desc[UR26][R6.64], R63 ;  /* 0x0000003f06004986 */ /* 0x0007e2000c10191a */
[----:B------:R-:W-:-:S02]  /*18e70*/  ISETP.LT.AND P4, PT, R144, UR14, !P5 ;  /* 0x0000000e90007c0c */ /* 0x000fc4000ef81270 */
[C---:B------:R-:W-:Y:S01]  /*18e80*/  IMAD.WIDE R12, R17.reuse, 0x4, R132 ;  /* 0x00000004110c7825 */ /* 0x040fe200078e0284 */
[----:B------:R4:W-:Y:S01]  /*18e90*/  @P2 STG.E desc[UR26][R10.64], R127 ;  /* 0x0000007f0a002986 */ /* 0x0009e2000c10191a */
[----:B------:R-:W-:Y:S02]  /*18ea0*/  ISETP.LT.AND P5, PT, R142, UR14, !P5 ;  /* 0x0000000e8e007c0c */ /* 0x000fe4000efa1270 */
[----:B------:R-:W-:Y:S01]  /*18eb0*/  VIADD R0, R146, 0x3f ;  /* 0x0000003f92007836 */ /* 0x000fe20000000000 */
[----:B------:R5:W-:Y:S01]  /*18ec0*/  @P6 STG.E desc[UR26][R12.64], R64 ;  /* 0x000000400c006986 */ /* 0x000be2000c10191a */
[C---:B-1----:R-:W-:Y:S01]  /*18ed0*/  VIADD R9, R17.reuse, UR5 ;  /* 0x0000000511097c36 */ /* 0x042fe20008000000 */
[----:B------:R-:W-:Y:S01]  /*18ee0*/  ISETP.LT.AND P6, PT, R144, UR14, !P0 ;  /* 0x0000000e90007c0c */ /* 0x000fe2000c7c1270 */
[----:B--2---:R-:W-:Y:S01]  /*18ef0*/  IMAD.WIDE R4, R17, 0x4, R2 ;  /* 0x0000000411047825 */ /* 0x004fe200078e0202 */
[----:B------:R-:W-:Y:S02]  /*18f00*/  ISETP.GE.AND P3, PT, R0, UR15, PT ;  /* 0x0000000f00007c0c */ /* 0x000fe4000bf66270 */
[----:B------:R-:W-:Y:S01]  /*18f10*/  ISETP.LT.AND P0, PT, R142, UR14, !P0 ;  /* 0x0000000e8e007c0c */ /* 0x000fe2000c701270 */
[C---:B---3--:R-:W-:Y:S01]  /*18f20*/  IMAD.WIDE R6, R9.reuse, 0x4, R132 ;  /* 0x0000000409067825 */ /* 0x048fe200078e0284 */
[C---:B------:R-:W-:Y:S01]  /*18f30*/  IADD3 R15, PT, PT, R9.reuse, UR5, RZ ;  /* 0x00000005090f7c10 */ /* 0x040fe2000fffe0ff */
[----:B------:R1:W-:Y:S01]  /*18f40*/  @P1 STG.E desc[UR26][R4.64], R128 ;  /* 0x0000008004001986 */ /* 0x0003e2000c10191a */
[----:B------:R-:W-:Y:S01]  /*18f50*/  ISETP.LT.AND P2, PT, R144, UR14, !P3 ;  /* 0x0000000e90007c0c */ /* 0x000fe2000df41270 */
[----:B------:R-:W-:Y:S01]  /*18f60*/  IMAD.WIDE R8, R9, 0x4, R2 ;  /* 0x0000000409087825 */ /* 0x000fe200078e0202 */
[----:B------:R-:W-:-:S03]  /*18f70*/  ISETP.LT.AND P3, PT, R142, UR14, !P3 ;  /* 0x0000000e8e007c0c */ /* 0x000fc6000df61270 */
[C---:B------:R-:W-:Y:S01]  /*18f80*/  VIADD R17, R15.reuse, UR5 ;  /* 0x000000050f117c36 */ /* 0x040fe20008000000 */
[----:B------:R1:W-:Y:S01]  /*18f90*/  @P6 STG.E desc[UR26][R6.64], R65 ;  /* 0x0000004106006986 */ /* 0x0003e2000c10191a */
[----:B----4-:R-:W-:-:S03]  /*18fa0*/  IMAD.WIDE R10, R15, 0x4, R132 ;  /* 0x000000040f0a7825 */ /* 0x010fc600078e0284 */
[----:B------:R1:W-:Y:S01]  /*18fb0*/  @P0 STG.E desc[UR26][R8.64], R129 ;  /* 0x0000008108000986 */ /* 0x0003e2000c10191a */
[----:B-----5:R-:W-:-:S03]  /*18fc0*/  IMAD.WIDE R12, R15, 0x4, R2 ;  /* 0x000000040f0c7825 */ /* 0x020fc600078e0202 */
[----:B------:R1:W-:Y:S01]  /*18fd0*/  @P4 STG.E desc[UR26][R10.64], R66 ;  /* 0x000000420a004986 */ /* 0x0003e2000c10191a */
[----:B------:R-:W-:-:S03]  /*18fe0*/  IMAD.WIDE R132, R17, 0x4, R132 ;  /* 0x0000000411847825 */ /* 0x000fc600078e0284 */
[----:B------:R1:W-:Y:S01]  /*18ff0*/  @P5 STG.E desc[UR26][R12.64], R130 ;  /* 0x000000820c005986 */ /* 0x0003e2000c10191a */
[----:B------:R-:W-:-:S03]  /*19000*/  IMAD.WIDE R2, R17, 0x4, R2 ;  /* 0x0000000411027825 */ /* 0x000fc600078e0202 */
[----:B------:R1:W-:Y:S04]  /*19010*/  @P2 STG.E desc[UR26][R132.64], R67 ;  /* 0x0000004384002986 */ /* 0x0003e8000c10191a */
[----:B------:R1:W-:Y:S01]  /*19020*/  @P3 STG.E desc[UR26][R2.64], R131 ;  /* 0x0000008302003986 */ /* 0x0003e2000c10191a */
[----:B------:R-:W-:Y:S06]  /*19030*/  BAR.SYNC.DEFER_BLOCKING 0x0 ;  /* 0x0000000000007b1d */ /* 0x000fec0000010000 */
[----:B------:R-:W-:Y:S05]  /*19040*/  BRA.U UP0, `(.L_x_14) ;  /* 0x0000000100a07547 */ /* 0x000fea000b800000 */
[----:B------:R-:W2:Y:S01]  /*19050*/  S2UR UR5, SR_CgaCtaId ;  /* 0x00000000000579c3 */ /* 0x000ea20000008800 */
[----:B------:R-:W-:Y:S01]  /*19060*/  NOP ;  /* 0x0000000000007918 */ /* 0x000fe20000000000 */
[----:B------:R-:W-:Y:S01]  /*19070*/  UMOV UR4, 0x50 ;  /* 0x0000005000047882 */ /* 0x000fe20000000000 */
[----:B------:R-:W-:Y:S02]  /*19080*/  IMAD.U32 R0, RZ, RZ, UR10 ;  /* 0x0000000aff007e24 */ /* 0x000fe4000f8e00ff */
[----:B-1----:R-:W-:Y:S02]  /*19090*/  HFMA2 R3, -RZ, RZ, 0, 1.5199184417724609375e-05 ;  /* 0x000000ffff037431 */ /* 0x002fe400000001ff */
[----:B------:R-:W-:Y:S01]  /*190a0*/  IMAD.MOV.U32 R7, RZ, RZ, 0x1 ;  /* 0x00000001ff077424 */ /* 0x000fe200078e00ff */
[----:B------:R-:W-:-:S04]  /*190b0*/  LOP3.LUT R0, R0, 0xffff, RZ, 0xc0, !PT ;  /* 0x0000ffff00007812 */ /* 0x000fc800078ec0ff */
[----:B------:R-:W-:-:S05]  /*190c0*/  SHF.R.U32.HI R0, RZ, 0x5, R0 ;  /* 0x00000005ff007819 */ /* 0x000fca0000011600 */
[----:B------:R-:W-:Y:S01]  /*190d0*/  VIADD R2, R0, 0x10 ;  /* 0x0000001000027836 */ /* 0x000fe20000000000 */
[----:B------:R-:W-:Y:S01]  /*190e0*/  SHF.L.U32 R0, R3, R0, RZ ;  /* 0x0000000003007219 */ /* 0x000fe200000006ff */
[----:B--2---:R-:W-:-:S03]  /*190f0*/  ULEA UR6, UR5, UR4, 0x18 ;  /* 0x0000000405067291 */ /* 0x004fc6000f8ec0ff */
[----:B------:R-:W-:-:S04]  /*19100*/  SHF.L.U32 R3, R7, R2, RZ ;  /* 0x0000000207037219 */ /* 0x000fc800000006ff */
[----:B------:R-:W-:Y:S02]  /*19110*/  LOP3.LUT R0, R3, R0, RZ, 0xfc, !PT ;  /* 0x0000000003007212 */ /* 0x000fe400078efcff */
[----:B------:R-:W1:Y:S02]  /*19120*/  LDS R5, [UR6] ;  /* 0x00000006ff057984 */ /* 0x000e640008000800 */
[C---:B------:R-:W-:Y:S02]  /*19130*/  LOP3.LUT R2, R0.reuse, 0xffff, RZ, 0xc0, !PT ;  /* 0x0000ffff00027812 */ /* 0x040fe400078ec0ff */
[----:B-1----:R-:W-:-:S04]  /*19140*/  LOP3.LUT R3, R0, 0xffff, R5, 0x80, !PT ;  /* 0x0000ffff00037812 */ /* 0x002fc800078e8005 */
[----:B------:R-:W-:-:S13]  /*19150*/  ISETP.NE.AND P0, PT, R3, R2, PT ;  /* 0x000000020300720c */ /* 0x000fda0003f05270 */
[----:B------:R-:W-:Y:S05]  /*19160*/  @P0 BRA `(.L_x_15) ;  /* 0x0000000000500947 */ /* 0x000fea0003800000 */
[----:B------:R-:W-:Y:S02]  /*19170*/  SHF.R.U32.HI R5, RZ, 0x10, R5 ;  /* 0x00000010ff057819 */ /* 0x000fe40000011605 */
[----:B------:R-:W-:-:S04]  /*19180*/  SHF.R.U32.HI R2, RZ, 0x10, R0 ;  /* 0x00000010ff027819 */ /* 0x000fc80000011600 */
[----:B------:R-:W-:-:S04]  /*19190*/  LOP3.LUT R5, R5, R2, RZ, 0xc0, !PT ;  /* 0x0000000205057212 */ /* 0x000fc800078ec0ff */
[----:B------:R-:W-:-:S13]  /*191a0*/  ISETP.NE.AND P0, PT, R5, R2, PT ;  /* 0x000000020500720c */ /* 0x000fda0003f05270 */
[----:B------:R-:W-:Y:S05]  /*191b0*/  @P0 BRA `(.L_x_16) ;  /* 0x0000000000300947 */ /* 0x000fea0003800000 */
[----:B------:R-:W-:Y:S01]  /*191c0*/  R2UR UR4, R0 ;  /* 0x00000000000472ca */ /* 0x000fe200000e0000 */
[----:B------:R-:W-:Y:S01]  /*191d0*/  VOTEU.ANY UR5, UPT, PT ;  /* 0x0000000000057886 */ /* 0x000fe200038e0100 */
[----:B------:R-:W1:Y:S01]  /*191e0*/  S2R R0, SR_LANEID ;  /* 0x0000000000007919 */ /* 0x000e620000000000 */
[----:B------:R-:W-:-:S10]  /*191f0*/  UFLO.U32 UR5, UR5 ;  /* 0x00000005000572bd */ /* 0x000fd400080e0000 */
[----:B------:R-:W-:-:S06]  /*19200*/  ULOP3.LUT UR4, URZ, UR4, URZ, 0x33, !UPT ;  /* 0x00000004ff047292 */ /* 0x000fcc000f8e33ff */
[----:B------:R-:W-:-:S04]  /*19210*/  MOV R2, UR4 ;  /* 0x0000000400027c02 */ /* 0x000fc80008000f00 */
[----:B------:R-:W2:Y:S02]  /*19220*/  REDUX UR7, R2 ;  /* 0x00000000020773c4 */ /* 0x000ea40000000000 */
[----:B------:R3:W-:Y:S01]  /*19230*/  UTCATOMSWS.AND URZ, UR4 ;  /* 0x0000000400ff79e3 */ /* 0x0007e20008000000 */
[----:B-1----:R-:W-:Y:S01]  /*19240*/  ISETP.EQ.U32.AND P0, PT, R0, UR5, PT ;  /* 0x0000000500007c0c */ /* 0x002fe2000bf02070 */
[----:B--2---:R-:W-:-:S12]  /*19250*/  IMAD.U32 R0, RZ, RZ, UR7 ;  /* 0x00000007ff007e24 */ /* 0x004fd8000f8e00ff */
[----:B------:R3:W-:Y:S01]  /*19260*/  @P0 ATOMS.AND RZ, [UR6], R0 ;  /* 0x00000000ffff098c */ /* 0x0007e2000a800006 */
[----:B------:R-:W-:Y:S05]  /*19270*/  BRA `(.L_x_14) ;  /* 0x0000000000147947 */ /* 0x000fea0003800000 */
.L_x_16:
[----:B------:R-:W-:-:S07]  /*19280*/  MOV R2, 0x192a0 ;  /* 0x000192a000027802 */ /* 0x000fce0000000f00 */
[----:B------:R-:W-:Y:S05]  /*19290*/  CALL.REL.NOINC `($__internal_0_$__cuda_sm10x_tcgen05_guardrail_trap_col_being_dealloced_not_returned_by_alloc) ;  /* 0x00000000002c7944 */ /* 0x000fea0003c00000 */
[----:B------:R-:W-:Y:S05]  /*192a0*/  BRA `(.L_x_14) ;  /* 0x0000000000087947 */ /* 0x000fea0003800000 */
.L_x_15:
[----:B------:R-:W-:-:S07]  /*192b0*/  MOV R2, 0x192d0 ;  /* 0x000192d000027802 */ /* 0x000fce0000000f00 */
[----:B------:R-:W-:Y:S05]  /*192c0*/  CALL.REL.NOINC `($__internal_2_$__cuda_sm10x_tcgen05_guardrail_trap_unallocated_columns_being_dealloced) ;  /* 0x0000000000387944 */ /* 0x000fea0003c00000 */
.L_x_14:
[----:B------:R-:W-:Y:S01]  /*192d0*/  NOP ;  /* 0x0000000000007918 */ /* 0x000fe20000000000 */
[----:B---3--:R-:W-:Y:S05]  /*192e0*/  EXIT ;  /* 0x000000000000794d */ /* 0x008fea0003800000 */
.L_x_9:
[----:B------:R-:W2:Y:S02]  /*192f0*/  SYNCS.PHASECHK.TRANS64.TRYWAIT P2, [UR4], R4 ;  /* 0x00000004ff0075a7 */ /* 0x000ea40008041104 */
[----:B--2---:R-:W-:Y:S05]  /*19300*/  @!P2 BRA `(.L_x_9) ;  /* 0xfffffffc00f8a947 */ /* 0x004fea000383ffff */
[----:B------:R-:W-:Y:S05]  /*19310*/  BRA `(.L_x_17) ;  /* 0xffffff6800147947 */ /* 0x000fea000383ffff */
.L_x_13:
[----:B------:R-:W5:Y:S02]  /*19320*/  SYNCS.PHASECHK.TRANS64.TRYWAIT P0, [UR4], R0 ;  /* 0x00000000ff0075a7 */ /* 0x000f640008001104 */
[----:B-----5:R-:W-:Y:S05]  /*19330*/  @!P0 BRA `(.L_x_13) ;  /* 0xfffffffc00f88947 */ /* 0x020fea000383ffff */
[----:B------:R-:W-:Y:S05]  /*19340*/  BRA `(.L_x_12) ;  /* 0xffffffd400f87947 */ /* 0x000fea000383ffff */
        .weak           $__internal_0_$__cuda_sm10x_tcgen05_guardrail_trap_col_being_dealloced_not_returned_by_alloc
        .type           $__internal_0_$__cuda_sm10x_tcgen05_guardrail_trap_col_being_dealloced_not_returned_by_alloc,@function
        .size           $__internal_0_$__cuda_sm10x_tcgen05_guardrail_trap_col_being_dealloced_not_returned_by_alloc,($__internal_1_$__cuda_sm10x_tcgen05_guardrail_trap_phase_invalid_during_alloc - $__internal_0_$__cuda_sm10x_tcgen05_guardrail_trap_col_being_dealloced_not_returned_by_alloc)
$__internal_0_$__cuda_sm10x_tcgen05_guardrail_trap_col_being_dealloced_not_returned_by_alloc:
[----:B------:R-:W-:Y:S05]  /*19350*/  BPT.TRAP 0x1 ;  /* 0x000000040000795c */ /* 0x000fea0000300000 */
[----:B------:R-:W-:-:S04]  /*19360*/  IMAD.MOV.U32 R3, RZ, RZ, 0x0 ;  /* 0x00000000ff037424 */ /* 0x000fc800078e00ff */
[----:B------:R-:W-:Y:S05]  /*19370*/  RET.REL.NODEC R2 `(matmul_kernel) ;  /* 0xfffffe6c02207950 */ /* 0x000fea0003c3ffff */
        .weak           $__internal_1_$__cuda_sm10x_tcgen05_guardrail_trap_phase_invalid_during_alloc
        .type           $__internal_1_$__cuda_sm10x_tcgen05_guardrail_trap_phase_invalid_during_alloc,@function
        .size           $__internal_1_$__cuda_sm10x_tcgen05_guardrail_trap_phase_invalid_during_alloc,($__internal_2_$__cuda_sm10x_tcgen05_guardrail_trap_unallocated_columns_being_dealloced - $__internal_1_$__cuda_sm10x_tcgen05_guardrail_trap_phase_invalid_during_alloc)
$__internal_1_$__cuda_sm10x_tcgen05_guardrail_trap_phase_invalid_during_alloc:
[----:B------:R-:W-:Y:S05]  /*19380*/  BPT.TRAP 0x1 ;  /* 0x000000040000795c */ /* 0x000fea0000300000 */
[----:B------:R-:W-:-:S04]  /*19390*/  MOV R3, 0x0 ;  /* 0x0000000000037802 */ /* 0x000fc80000000f00 */
[----:B------:R-:W-:Y:S05]  /*193a0*/  RET.REL.NODEC R2 `(matmul_kernel) ;  /* 0xfffffe6c02147950 */ /* 0x000fea0003c3ffff */
        .weak           $__internal_2_$__cuda_sm10x_tcgen05_guardrail_trap_unallocated_columns_being_dealloced
        .type           $__internal_2_$__cuda_sm10x_tcgen05_guardrail_trap_unallocated_columns_being_dealloced,@function
        .size           $__internal_2_$__cuda_sm10x_tcgen05_guardrail_trap_unallocated_columns_being_dealloced,(.L_x_21 - $__internal_2_$__cuda_sm10x_tcgen05_guardrail_trap_unallocated_columns_being_dealloced)
$__internal_2_$__cuda_sm10x_tcgen05_guardrail_trap_unallocated_columns_being_dealloced:
[----:B------:R-:W-:Y:S05]  /*193b0*/  BPT.TRAP 0x1 ;  /* 0x000000040000795c */ /* 0x000fea0000300000 */
[----:B------:R-:W-:-:S04]  /*193c0*/  IMAD.MOV.U32 R3, RZ, RZ, 0x0 ;  /* 0x00000000ff037424 */ /* 0x000fc800078e00ff */
[----:B------:R-:W-:Y:S05]  /*193d0*/  RET.REL.NODEC R2 `(matmul_kernel) ;  /* 0xfffffe6c02087950 */ /* 0x000fea0003c3ffff */
.L_x_18:
[----:B------:R-:W-:-:S00]  /*193e0*/  BRA `(.L_x_18) ;  /* 0xfffffffc00fc7947 */ /* 0x000fc0000383ffff */
[----:B------:R-:W-:-:S00]  /*193f0*/  NOP ;  /* 0x0000000000007918 */ /* 0x000fc00000000000 */
        /* <DEDUP_REMOVED lines=8> */
.L_x_21:


//--------------------- .nv.shared.matmul_kernel  --------------------------
	.section	.nv.shared.matmul_kernel,"aw",@nobits
	.sectionflags	@""
	.align	16
	.zero		1024


//--------------------- .nv.shared.reserved.0     --------------------------
	.section	.nv.shared.reserved.0,"aw",@nobits
	.align	8
	.weak		__nv_reservedSMEM_offset_0_alias
	.size		__nv_reservedSMEM_offset_0_alias, 0, 64
	.other		__nv_reservedSMEM_offset_0_alias,@"STO_CUDA_RESERVED_SHARED STV_DEFAULT"
__nv_reservedSMEM_offset_0_alias:
	.zero		0
.nv.shared.reserved.0:
	.zero		64
	.weak		__nv_reservedSMEM_allocation_phase
	.type		__nv_reservedSMEM_allocation_phase,@object
	.size		__nv_reservedSMEM_allocation_phase,(.L_0 - __nv_reservedSMEM_allocation_phase)
__nv_reservedSMEM_allocation_phase:
	.zero		1
.L_0:
	.zero		7
	.weak		__nv_reservedSMEM_devtool_atexit_pc
	.type		__nv_reservedSMEM_devtool_atexit_pc,@object
	.size		__nv_reservedSMEM_devtool_atexit_pc,(__nv_reservedSMEM_allocation_mask - __nv_reservedSMEM_devtool_atexit_pc)
__nv_reservedSMEM_devtool_atexit_pc:
	.zero		8
	.weak		__nv_reservedSMEM_allocation_mask
	.type		__nv_reservedSMEM_allocation_mask,@object
	.size		__nv_reservedSMEM_allocation_mask,(.L_2 - __nv_reservedSMEM_allocation_mask)
__nv_reservedSMEM_allocation_mask:
	.zero		4
.L_2:


//--------------------- .nv.constant0.matmul_kernel --------------------------
	.section	.nv.constant0.matmul_kernel,"a",@progbits
	.sectionflags	@""
	.align	4
.nv.constant0.matmul_kernel:
	.zero		976


//--------------------- SYMBOLS --------------------------

	.type		.nv.reservedSmem.offset0,@object
	.size		.nv.reservedSmem.offset0,0x4
	.type		.nv.reservedSmem.cap,@object
	.size		.nv.reservedSmem.cap,0x4
